	.target	sm_80

	.elftype	@"ET_EXEC"


//--------------------- .note.nv.tkinfo           --------------------------
	.section	.note.nv.tkinfo,"",@"SHT_NOTE"
	.sectionflags	@"SHF_NOTE_NV_TKINFO"
	.tkinfo
        /*0018*/ 	.word	0x00000002
        /*0030*/ 	.string	""
        /*0030*/ 	.string	"ptxas"
        /*0030*/ 	.string	"Cuda compilation tools, release 13.0, V13.0.88"
        /*0030*/ 	.string	"Build cuda_13.0.r13.0/compiler.36424714_0"
        /*0030*/ 	.string	"-v  -suppress-debug-info  -lineinfo  -arch sm_80 "



//--------------------- .note.nv.cuinfo           --------------------------
	.section	.note.nv.cuinfo,"",@"SHT_NOTE"
	.sectionflags	@"SHF_NOTE_NV_CUINFO"
        /*0018*/ 	.short	0x0002
        /*001a*/ 	.short	0x0050
        /*001c*/ 	.short	0x0082
	.zero		2


//--------------------- .nv.info                  --------------------------
	.section	.nv.info,"",@"SHT_CUDA_INFO"
	.align	4


	//----- nvinfo : EIATTR_REGCOUNT
	.align		4
        /*0000*/ 	.byte	0x04, 0x2f
        /*0002*/ 	.short	(.L_1 - .L_0)
	.align		4
.L_0:
        /*0004*/ 	.word	index@(matmul_kernel)
        /*0008*/ 	.word	0x000000ff


	//----- nvinfo : EIATTR_FRAME_SIZE
	.align		4
.L_1:
        /*000c*/ 	.byte	0x04, 0x11
        /*000e*/ 	.short	(.L_3 - .L_2)
	.align		4
.L_2:
        /*0010*/ 	.word	index@(matmul_kernel)
        /*0014*/ 	.word	0x00004350


	//----- nvinfo : EIATTR_MIN_STACK_SIZE
	.align		4
.L_3:
        /*0018*/ 	.byte	0x04, 0x12
        /*001a*/ 	.short	(.L_5 - .L_4)
	.align		4
.L_4:
        /*001c*/ 	.word	index@(matmul_kernel)
        /*0020*/ 	.word	0x00004350
.L_5:


//--------------------- .nv.info.matmul_kernel    --------------------------
	.section	.nv.info.matmul_kernel,"",@"SHT_CUDA_INFO"
	.sectionflags	@""
	.align	4


	//----- nvinfo : EIATTR_CUDA_API_VERSION
	.align		4
        /*0000*/ 	.byte	0x04, 0x37
        /*0002*/ 	.short	(.L_7 - .L_6)
.L_6:
        /*0004*/ 	.word	0x00000082


	//----- nvinfo : EIATTR_SW2861232_WAR
	.align		4
.L_7:
        /*0008*/ 	.byte	0x01, 0x35
	.zero		2


	//----- nvinfo : EIATTR_PARAM_CBANK
	.align		4
        /*000c*/ 	.byte	0x04, 0x0a
        /*000e*/ 	.short	(.L_9 - .L_8)
	.align		4
.L_8:
        /*0010*/ 	.word	index@(.nv.constant0.matmul_kernel)
        /*0014*/ 	.short	0x0160
        /*0016*/ 	.short	0x0050


	//----- nvinfo : EIATTR_CBANK_PARAM_SIZE
	.align		4
.L_9:
        /*0018*/ 	.byte	0x03, 0x19
        /*001a*/ 	.short	0x0050


	//----- nvinfo : EIATTR_KPARAM_INFO
	.align		4
        /*001c*/ 	.byte	0x04, 0x17
        /*001e*/ 	.short	(.L_11 - .L_10)
.L_10:
        /*0020*/ 	.word	0x00000000
        /*0024*/ 	.short	0x000d
        /*0026*/ 	.short	0x0048
        /*0028*/ 	.byte	0x00, 0xf4, 0x21, 0x00


	//----- nvinfo : EIATTR_KPARAM_INFO
	.align		4
.L_11:
        /*002c*/ 	.byte	0x04, 0x17
        /*002e*/ 	.short	(.L_13 - .L_12)
.L_12:
        /*0030*/ 	.word	0x00000000
        /*0034*/ 	.short	0x000c
        /*0036*/ 	.short	0x0040
        /*0038*/ 	.byte	0x00, 0xf4, 0x21, 0x00


	//----- nvinfo : EIATTR_KPARAM_INFO
	.align		4
.L_13:
        /*003c*/ 	.byte	0x04, 0x17
        /*003e*/ 	.short	(.L_15 - .L_14)
.L_14:
        /*0040*/ 	.word	0x00000000
        /*0044*/ 	.short	0x000b
        /*0046*/ 	.short	0x0038
        /*0048*/ 	.byte	0x00, 0xf0, 0x11, 0x00


	//----- nvinfo : EIATTR_KPARAM_INFO
	.align		4
.L_15:
        /*004c*/ 	.byte	0x04, 0x17
        /*004e*/ 	.short	(.L_17 - .L_16)
.L_16:
        /*0050*/ 	.word	0x00000000
        /*0054*/ 	.short	0x000a
        /*0056*/ 	.short	0x0034
        /*0058*/ 	.byte	0x00, 0xf0, 0x11, 0x00


	//----- nvinfo : EIATTR_KPARAM_INFO
	.align		4
.L_17:
        /*005c*/ 	.byte	0x04, 0x17
        /*005e*/ 	.short	(.L_19 - .L_18)
.L_18:
        /*0060*/ 	.word	0x00000000
        /*0064*/ 	.short	0x0009
        /*0066*/ 	.short	0x0030
        /*0068*/ 	.byte	0x00, 0xf0, 0x11, 0x00


	//----- nvinfo : EIATTR_KPARAM_INFO
	.align		4
.L_19:
        /*006c*/ 	.byte	0x04, 0x17
        /*006e*/ 	.short	(.L_21 - .L_20)
.L_20:
        /*0070*/ 	.word	0x00000000
        /*0074*/ 	.short	0x0008
        /*0076*/ 	.short	0x002c
        /*0078*/ 	.byte	0x00, 0xf0, 0x11, 0x00


	//----- nvinfo : EIATTR_KPARAM_INFO
	.align		4
.L_21:
        /*007c*/ 	.byte	0x04, 0x17
        /*007e*/ 	.short	(.L_23 - .L_22)
.L_22:
        /*0080*/ 	.word	0x00000000
        /*0084*/ 	.short	0x0007
        /*0086*/ 	.short	0x0028
        /*0088*/ 	.byte	0x00, 0xf0, 0x11, 0x00


	//----- nvinfo : EIATTR_KPARAM_INFO
	.align		4
.L_23:
        /*008c*/ 	.byte	0x04, 0x17
        /*008e*/ 	.short	(.L_25 - .L_24)
.L_24:
        /*0090*/ 	.word	0x00000000
        /*0094*/ 	.short	0x0006
        /*0096*/ 	.short	0x0024
        /*0098*/ 	.byte	0x00, 0xf0, 0x11, 0x00


	//----- nvinfo : EIATTR_KPARAM_INFO
	.align		4
.L_25:
        /*009c*/ 	.byte	0x04, 0x17
        /*009e*/ 	.short	(.L_27 - .L_26)
.L_26:
        /*00a0*/ 	.word	0x00000000
        /*00a4*/ 	.short	0x0005
        /*00a6*/ 	.short	0x0020
        /*00a8*/ 	.byte	0x00, 0xf0, 0x11, 0x00


	//----- nvinfo : EIATTR_KPARAM_INFO
	.align		4
.L_27:
        /*00ac*/ 	.byte	0x04, 0x17
        /*00ae*/ 	.short	(.L_29 - .L_28)
.L_28:
        /*00b0*/ 	.word	0x00000000
        /*00b4*/ 	.short	0x0004
        /*00b6*/ 	.short	0x001c
        /*00b8*/ 	.byte	0x00, 0xf0, 0x11, 0x00


	//----- nvinfo : EIATTR_KPARAM_INFO
	.align		4
.L_29:
        /*00bc*/ 	.byte	0x04, 0x17
        /*00be*/ 	.short	(.L_31 - .L_30)
.L_30:
        /*00c0*/ 	.word	0x00000000
        /*00c4*/ 	.short	0x0003
        /*00c6*/ 	.short	0x0018
        /*00c8*/ 	.byte	0x00, 0xf0, 0x11, 0x00


	//----- nvinfo : EIATTR_KPARAM_INFO
	.align		4
.L_31:
        /*00cc*/ 	.byte	0x04, 0x17
        /*00ce*/ 	.short	(.L_33 - .L_32)
.L_32:
        /*00d0*/ 	.word	0x00000000
        /*00d4*/ 	.short	0x0002
        /*00d6*/ 	.short	0x0010
        /*00d8*/ 	.byte	0x00, 0xf4, 0x21, 0x00


	//----- nvinfo : EIATTR_KPARAM_INFO
	.align		4
.L_33:
        /*00dc*/ 	.byte	0x04, 0x17
        /*00de*/ 	.short	(.L_35 - .L_34)
.L_34:
        /*00e0*/ 	.word	0x00000000
        /*00e4*/ 	.short	0x0001
        /*00e6*/ 	.short	0x0008
        /*00e8*/ 	.byte	0x00, 0xf4, 0x21, 0x00


	//----- nvinfo : EIATTR_KPARAM_INFO
	.align		4
.L_35:
        /*00ec*/ 	.byte	0x04, 0x17
        /*00ee*/ 	.short	(.L_37 - .L_36)
.L_36:
        /*00f0*/ 	.word	0x00000000
        /*00f4*/ 	.short	0x0000
        /*00f6*/ 	.short	0x0000
        /*00f8*/ 	.byte	0x00, 0xf4, 0x21, 0x00


	//----- nvinfo : EIATTR_MAXREG_COUNT
	.align		4
.L_37:
        /*00fc*/ 	.byte	0x03, 0x1b
        /*00fe*/ 	.short	0x00ff


	//----- nvinfo : EIATTR_NUM_BARRIERS
	.align		4
        /*0100*/ 	.byte	0x02, 0x4c
        /*0102*/ 	.byte	0x01
	.zero		1


	//----- nvinfo : EIATTR_ANNOTATIONS
	.align		4
        /*0104*/ 	.byte	0x04, 0x55
        /*0106*/ 	.short	(.L_39 - .L_38)


	//   ....[0]....
.L_38:
        /*0108*/ 	.word	0x00000001
        /*010c*/ 	.byte	0xd0, 0x05, 0x00, 0x00, 0x01, 0x00, 0x00, 0x00, 0x20, 0x06, 0x00, 0x00, 0x01, 0x00, 0x00, 0x00
        /* <DEDUP_REMOVED lines=1254> */
        /*4f7c*/ 	.byte	0x40, 0xda, 0x01, 0x00


	//----- nvinfo : EIATTR_MERCURY_ISA_VERSION
	.align		4
.L_39:
        /*4f80*/ 	.byte	0x03, 0x5f
        /*4f82*/ 	.short	0x0000


	//----- nvinfo : EIATTR_EXIT_INSTR_OFFSETS
	.align		4
        /*4f84*/ 	.byte	0x04, 0x1c
        /*4f86*/ 	.short	(.L_41 - .L_40)


	//   ....[0]....
.L_40:
        /*4f88*/ 	.word	0x0008f1d0


	//   ....[1]....
        /*4f8c*/ 	.word	0x0008f1f0


	//----- nvinfo : EIATTR_REQNTID
	.align		4
.L_41:
        /*4f90*/ 	.byte	0x04, 0x10
        /*4f92*/ 	.short	(.L_43 - .L_42)
.L_42:
        /*4f94*/ 	.word	0x00000040
        /*4f98*/ 	.word	0x00000001
        /*4f9c*/ 	.word	0x00000001
.L_43:


//--------------------- .nv.callgraph             --------------------------
	.section	.nv.callgraph,"",@"SHT_CUDA_CALLGRAPH"
	.align	4
	.sectionentsize	8
	.align		4
        /*0000*/ 	.word	0x00000000
	.align		4
        /*0004*/ 	.word	0xffffffff
	.align		4
        /*0008*/ 	.word	0x00000000
	.align		4
        /*000c*/ 	.word	0xfffffffe
	.align		4
        /*0010*/ 	.word	0x00000000
	.align		4
        /*0014*/ 	.word	0xfffffffd
	.align		4
        /*0018*/ 	.word	0x00000000
	.align		4
        /*001c*/ 	.word	0xfffffffc


//--------------------- .nv.rel.action            --------------------------
	.section	.nv.rel.action,"",@"SHT_CUDA_RELOCINFO"
	.align	8
	.sectionentsize	8
        /*0000*/ 	.byte	0x73, 0x00, 0x00, 0x00, 0x00, 0x00, 0x00, 0x00, 0x00, 0x00, 0x00, 0x11, 0x25, 0x00, 0x05, 0x36


//--------------------- .nv.constant0.matmul_kernel --------------------------
	.section	.nv.constant0.matmul_kernel,"a",@progbits
	.sectionflags	@""
	.align	4
.nv.constant0.matmul_kernel:
	.zero		432


//--------------------- .text.matmul_kernel       --------------------------
	.section	.text.matmul_kernel,"ax",@progbits
	.sectioninfo	@"SHI_REGISTERS=255"
	.align	128
        .global         matmul_kernel
        .type           matmul_kernel,@function
        .size           matmul_kernel,(.L_x_3 - matmul_kernel)
        .other          matmul_kernel,@"STO_CUDA_ENTRY STV_DEFAULT"
matmul_kernel:
.text.matmul_kernel:
[----:B------:R-:W-:-:S03]  /*0000*/  IMAD.MOV.U32 R1, RZ, RZ, c[0x0][0x28] ;  /* 0x00000a00ff017624 */ /* 0x000fc600078e00ff */
[----:B------:R-:W-:Y:S01]  /*0010*/  IMAD.MOV.U32 R0, RZ, RZ, c[0x0][0x17c] ;  /* 0x00005f00ff007624 */ /* 0x000fe200078e00ff */
[----:B------:R-:W1:Y:S01]  /*0020*/  S2R R7, SR_CTAID.X ;  /* 0x0000000000077919 */ /* 0x000e620000002500 */
[----:B------:R-:W-:-:S03]  /*0030*/  IADD3 R1, R1, -0x4350, RZ ;  /* 0xffffbcb001017810 */ /* 0x000fc60007ffe0ff */
[----:B------:R-:W-:-:S04]  /*0040*/  IADD3 R0, R0, 0x7f, RZ ;  /* 0x0000007f00007810 */ /* 0x000fc80007ffe0ff */
[----:B------:R-:W-:-:S04]  /*0050*/  SHF.R.S32.HI R3, RZ, 0x1f, R0 ;  /* 0x0000001fff037819 */ /* 0x000fc80000011400 */
[----:B------:R-:W-:-:S04]  /*0060*/  LEA.HI R3, R3, R0, RZ, 0x7 ;  /* 0x0000000003037211 */ /* 0x000fc800078f38ff */
[----:B------:R-:W-:-:S04]  /*0070*/  SHF.R.S32.HI R3, RZ, 0x7, R3 ;  /* 0x00000007ff037819 */ /* 0x000fc80000011403 */
[----:B------:R-:W-:-:S04]  /*0080*/  SHF.L.U32 R4, R3, 0x3, RZ ;  /* 0x0000000303047819 */ /* 0x000fc800000006ff */
[-C--:B------:R-:W-:Y:S02]  /*0090*/  IABS R5, R4.reuse ;  /* 0x0000000400057213 */ /* 0x080fe40000000000 */
[----:B-1----:R-:W-:Y:S02]  /*00a0*/  IABS R8, R7 ;  /* 0x0000000700087213 */ /* 0x002fe40000000000 */
[----:B------:R-:W1:Y:S01]  /*00b0*/  I2F.RP R0, R5 ;  /* 0x0000000500007306 */ /* 0x000e620000209400 */
[----:B------:R-:W-:-:S07]  /*00c0*/  IABS R10, R4 ;  /* 0x00000004000a7213 */ /* 0x000fce0000000000 */
[----:B-1----:R-:W1:Y:S02]  /*00d0*/  MUFU.RCP R0, R0 ;  /* 0x0000000000007308 */ /* 0x002e640000001000 */
[----:B-1----:R-:W-:Y:S01]  /*00e0*/  IADD3 R2, R0, 0xffffffe, RZ ;  /* 0x0ffffffe00027810 */ /* 0x002fe20007ffe0ff */
[----:B------:R-:W-:-:S05]  /*00f0*/  IMAD.MOV R0, RZ, RZ, -R10 ;  /* 0x000000ffff007224 */ /* 0x000fca00078e0a0a */
[----:B------:R1:W2:Y:S02]  /*0100*/  F2I.FTZ.U32.TRUNC.NTZ R3, R2 ;  /* 0x0000000200037305 */ /* 0x0002a4000021f000 */
[----:B-1----:R-:W-:Y:S01]  /*0110*/  MOV R2, RZ ;  /* 0x000000ff00027202 */ /* 0x002fe20000000f00 */
[----:B--2---:R-:W-:-:S04]  /*0120*/  IMAD.MOV R6, RZ, RZ, -R3 ;  /* 0x000000ffff067224 */ /* 0x004fc800078e0a03 */
[----:B------:R-:W-:Y:S02]  /*0130*/  IMAD R9, R6, R5, RZ ;  /* 0x0000000506097224 */ /* 0x000fe400078e02ff */
[----:B------:R-:W-:Y:S02]  /*0140*/  IMAD.MOV.U32 R6, RZ, RZ, R8 ;  /* 0x000000ffff067224 */ /* 0x000fe400078e0008 */
[----:B------:R-:W-:-:S06]  /*0150*/  IMAD.HI.U32 R3, R3, R9, R2 ;  /* 0x0000000903037227 */ /* 0x000fcc00078e0002 */
[----:B------:R-:W-:-:S04]  /*0160*/  IMAD.HI.U32 R3, R3, R6, RZ ;  /* 0x0000000603037227 */ /* 0x000fc800078e00ff */
[----:B------:R-:W-:Y:S01]  /*0170*/  IMAD R0, R3, R0, R6 ;  /* 0x0000000003007224 */ /* 0x000fe200078e0206 */
[----:B------:R-:W-:-:S04]  /*0180*/  IABS R6, c[0x0][0x17c] ;  /* 0x00005f0000067a13 */ /* 0x000fc80000000000 */
[----:B------:R-:W-:-:S13]  /*0190*/  ISETP.GT.U32.AND P1, PT, R5, R0, PT ;  /* 0x000000000500720c */ /* 0x000fda0003f24070 */
[----:B------:R-:W-:Y:S01]  /*01a0*/  @!P1 IMAD.IADD R0, R0, 0x1, -R5 ;  /* 0x0000000100009824 */ /* 0x000fe200078e0a05 */
[----:B------:R-:W-:Y:S02]  /*01b0*/  @!P1 IADD3 R3, R3, 0x1, RZ ;  /* 0x0000000103039810 */ /* 0x000fe40007ffe0ff */
[----:B------:R-:W-:Y:S02]  /*01c0*/  ISETP.NE.AND P1, PT, R4, RZ, PT ;  /* 0x000000ff0400720c */ /* 0x000fe40003f25270 */
[----:B------:R-:W-:Y:S02]  /*01d0*/  ISETP.GE.U32.AND P0, PT, R0, R5, PT ;  /* 0x000000050000720c */ /* 0x000fe40003f06070 */
[----:B------:R-:W-:-:S04]  /*01e0*/  LOP3.LUT R0, R7, R4, RZ, 0x3c, !PT ;  /* 0x0000000407007212 */ /* 0x000fc800078e3cff */
[----:B------:R-:W-:Y:S02]  /*01f0*/  ISETP.GE.AND P2, PT, R0, RZ, PT ;  /* 0x000000ff0000720c */ /* 0x000fe40003f46270 */
[----:B------:R-:W-:-:S04]  /*0200*/  MOV R0, c[0x0][0x178] ;  /* 0x00005e0000007a02 */ /* 0x000fc80000000f00 */
[----:B------:R-:W-:Y:S02]  /*0210*/  IADD3 R0, R0, 0xff, RZ ;  /* 0x000000ff00007810 */ /* 0x000fe40007ffe0ff */
[----:B------:R-:W-:-:S05]  /*0220*/  @P0 IADD3 R3, R3, 0x1, RZ ;  /* 0x0000000103030810 */ /* 0x000fca0007ffe0ff */
[----:B------:R-:W-:Y:S01]  /*0230*/  IMAD.MOV.U32 R2, RZ, RZ, R3 ;  /* 0x000000ffff027224 */ /* 0x000fe200078e0003 */
[----:B------:R-:W-:-:S03]  /*0240*/  SHF.R.S32.HI R3, RZ, 0x1f, R0 ;  /* 0x0000001fff037819 */ /* 0x000fc60000011400 */
[----:B------:R-:W-:Y:S01]  /*0250*/  @!P2 IMAD.MOV R2, RZ, RZ, -R2 ;  /* 0x000000ffff02a224 */ /* 0x000fe200078e0a02 */
[----:B------:R-:W-:Y:S02]  /*0260*/  @!P1 LOP3.LUT R2, RZ, R4, RZ, 0x33, !PT ;  /* 0x00000004ff029212 */ /* 0x000fe400078e33ff */
[----:B------:R-:W-:Y:S02]  /*0270*/  LEA.HI R3, R3, R0, RZ, 0x8 ;  /* 0x0000000003037211 */ /* 0x000fe400078f40ff */
[----:B------:R-:W-:Y:S01]  /*0280*/  SHF.L.U32 R10, R2, 0x3, RZ ;  /* 0x00000003020a7819 */ /* 0x000fe200000006ff */
[----:B------:R-:W-:-:S03]  /*0290*/  IMAD.MOV R2, RZ, RZ, -R2 ;  /* 0x000000ffff027224 */ /* 0x000fc600078e0a02 */
[----:B------:R-:W-:Y:S01]  /*02a0*/  LEA.HI.SX32 R3, R3, -R10, 0x18 ;  /* 0x8000000a03037211 */ /* 0x000fe200078fc2ff */
[----:B------:R-:W-:Y:S02]  /*02b0*/  IMAD R12, R4, R2, R7 ;  /* 0x00000002040c7224 */ /* 0x000fe400078e0207 */
[----:B------:R-:W-:Y:S01]  /*02c0*/  IMAD.MOV.U32 R2, RZ, RZ, RZ ;  /* 0x000000ffff027224 */ /* 0x000fe200078e00ff */
[----:B------:R-:W-:-:S04]  /*02d0*/  IMNMX R11, R3, 0x8, PT ;  /* 0x00000008030b7817 */ /* 0x000fc80003800200 */
[----:B------:R-:W-:-:S04]  /*02e0*/  IABS R9, R11 ;  /* 0x0000000b00097213 */ /* 0x000fc80000000000 */
[----:B------:R-:W1:Y:S08]  /*02f0*/  I2F.RP R5, R9 ;  /* 0x0000000900057306 */ /* 0x000e700000209400 */
[----:B-1----:R-:W1:Y:S02]  /*0300*/  MUFU.RCP R5, R5 ;  /* 0x0000000500057308 */ /* 0x002e640000001000 */
[----:B-1----:R-:W-:-:S02]  /*0310*/  IADD3 R3, R5, 0xffffffe, RZ ;  /* 0x0ffffffe05037810 */ /* 0x002fc40007ffe0ff */
[----:B------:R-:W-:-:S04]  /*0320*/  IABS R5, R12 ;  /* 0x0000000c00057213 */ /* 0x000fc80000000000 */
[----:B------:R-:W1:Y:S02]  /*0330*/  F2I.FTZ.U32.TRUNC.NTZ R3, R3 ;  /* 0x0000000300037305 */ /* 0x000e64000021f000 */
[----:B-1----:R-:W-:-:S04]  /*0340*/  IMAD.MOV R0, RZ, RZ, -R3 ;  /* 0x000000ffff007224 */ /* 0x002fc800078e0a03 */
[----:B------:R-:W-:Y:S01]  /*0350*/  IMAD R7, R0, R9, RZ ;  /* 0x0000000900077224 */ /* 0x000fe200078e02ff */
[----:B------:R-:W-:Y:S02]  /*0360*/  MOV R0, R6 ;  /* 0x0000000600007202 */ /* 0x000fe40000000f00 */
[----:B------:R-:W-:Y:S01]  /*0370*/  IABS R6, c[0x0][0x178] ;  /* 0x00005e0000067a13 */ /* 0x000fe20000000000 */
[----:B------:R-:W-:Y:S01]  /*0380*/  IMAD.HI.U32 R2, R3, R7, R2 ;  /* 0x0000000703027227 */ /* 0x000fe200078e0002 */
[----:B------:R-:W-:Y:S01]  /*0390*/  IABS R3, R11 ;  /* 0x0000000b00037213 */ /* 0x000fe20000000000 */
[----:B------:R-:W1:Y:S04]  /*03a0*/  I2F.RP R7, R0 ;  /* 0x0000000000077306 */ /* 0x000e680000209400 */
[----:B------:R-:W-:Y:S01]  /*03b0*/  IMAD.MOV R4, RZ, RZ, -R3 ;  /* 0x000000ffff047224 */ /* 0x000fe200078e0a03 */
[----:B------:R-:W-:Y:S01]  /*03c0*/  MOV R3, R6 ;  /* 0x0000000600037202 */ /* 0x000fe20000000f00 */
[----:B------:R-:W-:-:S03]  /*03d0*/  IMAD.HI.U32 R2, R2, R5, RZ ;  /* 0x0000000502027227 */ /* 0x000fc600078e00ff */
[----:B------:R-:W2:Y:S01]  /*03e0*/  I2F.RP R6, R3 ;  /* 0x0000000300067306 */ /* 0x000ea20000209400 */
[----:B------:R-:W-:-:S05]  /*03f0*/  IMAD R4, R2, R4, R5 ;  /* 0x0000000402047224 */ /* 0x000fca00078e0205 */
[----:B------:R-:W-:Y:S02]  /*0400*/  ISETP.GT.U32.AND P1, PT, R9, R4, PT ;  /* 0x000000040900720c */ /* 0x000fe40003f24070 */
[----:B-1----:R-:W1:Y:S08]  /*0410*/  MUFU.RCP R7, R7 ;  /* 0x0000000700077308 */ /* 0x002e700000001000 */
[----:B--2---:R-:W2:Y:S03]  /*0420*/  MUFU.RCP R6, R6 ;  /* 0x0000000600067308 */ /* 0x004ea60000001000 */
[----:B------:R-:W-:Y:S01]  /*0430*/  @!P1 IMAD.IADD R4, R4, 0x1, -R9 ;  /* 0x0000000104049824 */ /* 0x000fe200078e0a09 */
[----:B------:R-:W-:-:S02]  /*0440*/  @!P1 IADD3 R2, R2, 0x1, RZ ;  /* 0x0000000102029810 */ /* 0x000fc40007ffe0ff */
[----:B------:R-:W-:Y:S02]  /*0450*/  ISETP.NE.AND P1, PT, R11, RZ, PT ;  /* 0x000000ff0b00720c */ /* 0x000fe40003f25270 */
[----:B-1----:R-:W-:Y:S02]  /*0460*/  IADD3 R5, R7, 0xffffffe, RZ ;  /* 0x0ffffffe07057810 */ /* 0x002fe40007ffe0ff */
[----:B------:R-:W-:Y:S02]  /*0470*/  ISETP.GE.U32.AND P0, PT, R4, R9, PT ;  /* 0x000000090400720c */ /* 0x000fe40003f06070 */
[----:B------:R-:W-:Y:S02]  /*0480*/  LOP3.LUT R4, R12, R11, RZ, 0x3c, !PT ;  /* 0x0000000b0c047212 */ /* 0x000fe400078e3cff */
[----:B------:R-:W1:Y:S02]  /*0490*/  F2I.FTZ.U32.TRUNC.NTZ R5, R5 ;  /* 0x0000000500057305 */ /* 0x000e64000021f000 */
[----:B------:R-:W-:-:S02]  /*04a0*/  ISETP.GE.AND P2, PT, R4, RZ, PT ;  /* 0x000000ff0400720c */ /* 0x000fc40003f46270 */
[----:B--2---:R-:W-:Y:S02]  /*04b0*/  IADD3 R8, R6, 0xffffffe, RZ ;  /* 0x0ffffffe06087810 */ /* 0x004fe40007ffe0ff */
[----:B------:R-:W-:Y:S02]  /*04c0*/  MOV R4, RZ ;  /* 0x000000ff00047202 */ /* 0x000fe40000000f00 */
[----:B------:R2:W3:Y:S01]  /*04d0*/  F2I.FTZ.U32.TRUNC.NTZ R9, R8 ;  /* 0x0000000800097305 */ /* 0x0004e2000021f000 */
[----:B------:R-:W-:-:S06]  /*04e0*/  @P0 IADD3 R2, R2, 0x1, RZ ;  /* 0x0000000102020810 */ /* 0x000fcc0007ffe0ff */
[----:B------:R-:W-:Y:S01]  /*04f0*/  @!P2 IMAD.MOV R2, RZ, RZ, -R2 ;  /* 0x000000ffff02a224 */ /* 0x000fe200078e0a02 */
[----:B-1----:R-:W-:Y:S01]  /*0500*/  IADD3 R7, RZ, -R5, RZ ;  /* 0x80000005ff077210 */ /* 0x002fe20007ffe0ff */
[----:B--2---:R-:W-:Y:S01]  /*0510*/  IMAD.MOV.U32 R8, RZ, RZ, RZ ;  /* 0x000000ffff087224 */ /* 0x004fe200078e00ff */
[----:B------:R-:W-:-:S03]  /*0520*/  @!P1 LOP3.LUT R2, RZ, R11, RZ, 0x33, !PT ;  /* 0x0000000bff029212 */ /* 0x000fc600078e33ff */
[----:B------:R-:W-:Y:S02]  /*0530*/  IMAD R7, R7, R0, RZ ;  /* 0x0000000007077224 */ /* 0x000fe400078e02ff */
[----:B------:R-:W-:Y:S02]  /*0540*/  IMAD.SHL.U32 R136, R2, 0x80, RZ ;  /* 0x0000008002887824 */ /* 0x000fe400078e00ff */
[----:B------:R-:W-:-:S03]  /*0550*/  IMAD.HI.U32 R7, R5, R7, R4 ;  /* 0x0000000705077227 */ /* 0x000fc600078e0004 */
[----:B------:R-:W-:Y:S01]  /*0560*/  IABS R134, R136 ;  /* 0x0000008800867213 */ /* 0x000fe20000000000 */
[----:B------:R-:W-:Y:S01]  /*0570*/  IMAD.MOV R2, RZ, RZ, -R2 ;  /* 0x000000ffff027224 */ /* 0x000fe200078e0a02 */
[C---:B------:R-:W-:Y:S01]  /*0580*/  IADD3 R13, R136.reuse, 0x7f, RZ ;  /* 0x0000007f880d7810 */ /* 0x040fe20007ffe0ff */
[----:B---3--:R-:W-:Y:S01]  /*0590*/  IMAD.MOV R6, RZ, RZ, -R9 ;  /* 0x000000ffff067224 */ /* 0x008fe200078e0a09 */
[----:B------:R-:W-:Y:S01]  /*05a0*/  IADD3 R14, R136, 0x1, RZ ;  /* 0x00000001880e7810 */ /* 0x000fe20007ffe0ff */
[----:B------:R-:W-:Y:S01]  /*05b0*/  IMAD.HI.U32 R4, R7, R134, RZ ;  /* 0x0000008607047227 */ /* 0x000fe200078e00ff */
[----:B------:R-:W-:Y:S01]  /*05c0*/  IABS R133, R13 ;  /* 0x0000000d00857213 */ /* 0x000fe20000000000 */
[----:B------:R-:W-:Y:S01]  /*05d0*/  STL [R1+0x1234], R136 ;  /* 0x0012348801007387 */ /* 0x000fe20000100800 */
[----:B------:R-:W-:Y:S01]  /*05e0*/  IABS R132, R14 ;  /* 0x0000000e00847213 */ /* 0x000fe20000000000 */
[----:B------:R-:W-:Y:S01]  /*05f0*/  IMAD R2, R11, R2, R12 ;  /* 0x000000020b027224 */ /* 0x000fe200078e020c */
[----:B------:R-:W-:Y:S01]  /*0600*/  IADD3 R11, -R4, RZ, RZ ;  /* 0x000000ff040b7210 */ /* 0x000fe20007ffe1ff */
[----:B------:R-:W-:Y:S01]  /*0610*/  IMAD.HI.U32 R4, R7, R133, RZ ;  /* 0x0000008507047227 */ /* 0x000fe200078e00ff */
[----:B------:R1:W-:Y:S01]  /*0620*/  STL [R1+0x2aa4], R13 ;  /* 0x002aa40d01007387 */ /* 0x0003e20000100800 */
[----:B------:R-:W-:-:S02]  /*0630*/  IADD3 R252, R136, 0xa, RZ ;  /* 0x0000000a88fc7810 */ /* 0x000fc40007ffe0ff */
[----:B------:R-:W-:Y:S01]  /*0640*/  IMAD.MOV R4, RZ, RZ, -R4 ;  /* 0x000000ffff047224 */ /* 0x000fe200078e0a04 */
[----:B------:R-:W-:Y:S01]  /*0650*/  STL [R1+0x227c], R14 ;  /* 0x00227c0e01007387 */ /* 0x000fe20000100800 */
[----:B------:R-:W-:Y:S01]  /*0660*/  IMAD R5, R6, R3, RZ ;  /* 0x0000000306057224 */ /* 0x000fe200078e02ff */
[----:B------:R-:W-:Y:S01]  /*0670*/  IADD3 R6, R136, 0x3, RZ ;  /* 0x0000000388067810 */ /* 0x000fe20007ffe0ff */
[----:B------:R-:W-:Y:S01]  /*0680*/  IMAD R133, R0, R4, R133 ;  /* 0x0000000400857224 */ /* 0x000fe200078e0285 */
[----:B------:R-:W-:Y:S01]  /*0690*/  IABS R123, R252 ;  /* 0x000000fc007b7213 */ /* 0x000fe20000000000 */
[----:B------:R-:W-:Y:S01]  /*06a0*/  IMAD.HI.U32 R4, R7, R132, RZ ;  /* 0x0000008407047227 */ /* 0x000fe200078e00ff */
[C---:B-1----:R-:W-:Y:S02]  /*06b0*/  IADD3 R13, R136.reuse, 0x2, RZ ;  /* 0x00000002880d7810 */ /* 0x042fe40007ffe0ff */
[----:B------:R-:W-:Y:S01]  /*06c0*/  IABS R130, R6 ;  /* 0x0000000600827213 */ /* 0x000fe20000000000 */
[----:B------:R-:W-:Y:S01]  /*06d0*/  IMAD.HI.U32 R8, R9, R5, R8 ;  /* 0x0000000509087227 */ /* 0x000fe200078e0008 */
[----:B------:R-:W-:Y:S01]  /*06e0*/  IADD3 R5, R136, 0x4, RZ ;  /* 0x0000000488057810 */ /* 0x000fe20007ffe0ff */
[----:B------:R-:W-:Y:S01]  /*06f0*/  STL [R1+0x2990], R13 ;  /* 0x0029900d01007387 */ /* 0x000fe20000100800 */
[----:B------:R-:W-:Y:S01]  /*0700*/  IABS R131, R13 ;  /* 0x0000000d00837213 */ /* 0x000fe20000000000 */
[----:B------:R-:W-:Y:S01]  /*0710*/  IMAD R134, R0, R11, R134 ;  /* 0x0000000b00867224 */ /* 0x000fe200078e0286 */
[----:B------:R-:W-:Y:S01]  /*0720*/  IADD3 R9, -R4, RZ, RZ ;  /* 0x000000ff04097210 */ /* 0x000fe20007ffe1ff */
[----:B------:R1:W-:Y:S01]  /*0730*/  STL [R1+0x2994], R6 ;  /* 0x0029940601007387 */ /* 0x0003e20000100800 */
[----:B------:R-:W-:Y:S01]  /*0740*/  IMAD.HI.U32 R4, R7, R130, RZ ;  /* 0x0000008207047227 */ /* 0x000fe200078e00ff */
[----:B------:R-:W-:-:S02]  /*0750*/  IABS R129, R5 ;  /* 0x0000000500817213 */ /* 0x000fc40000000000 */
[----:B------:R2:W-:Y:S01]  /*0760*/  STL [R1+0x2998], R5 ;  /* 0x0029980501007387 */ /* 0x0005e20000100800 */
[----:B------:R-:W-:Y:S01]  /*0770*/  IMAD R132, R0, R9, R132 ;  /* 0x0000000900847224 */ /* 0x000fe200078e0284 */
[C---:B------:R-:W-:Y:S01]  /*0780*/  IADD3 R11, R136.reuse, 0x6, RZ ;  /* 0x00000006880b7810 */ /* 0x040fe20007ffe0ff */
[----:B------:R-:W-:Y:S01]  /*0790*/  IMAD.MOV R9, RZ, RZ, -R4 ;  /* 0x000000ffff097224 */ /* 0x000fe200078e0a04 */
[----:B------:R-:W-:Y:S01]  /*07a0*/  IADD3 R144, R136, 0xb, RZ ;  /* 0x0000000b88907810 */ /* 0x000fe20007ffe0ff */
[----:B------:R-:W-:Y:S01]  /*07b0*/  IMAD.IADD R2, R10, 0x1, R2 ;  /* 0x000000010a027824 */ /* 0x000fe200078e0202 */
[----:B-1----:R-:W-:Y:S01]  /*07c0*/  IADD3 R6, R136, 0x5, RZ ;  /* 0x0000000588067810 */ /* 0x002fe20007ffe0ff */
[----:B------:R-:W-:Y:S01]  /*07d0*/  IMAD R130, R0, R9, R130 ;  /* 0x0000000900827224 */ /* 0x000fe200078e0282 */
[----:B------:R-:W-:Y:S01]  /*07e0*/  IABS R127, R11 ;  /* 0x0000000b007f7213 */ /* 0x000fe20000000000 */
[C---:B--2---:R-:W-:Y:S01]  /*07f0*/  IMAD.HI.U32 R5, R7.reuse, R131, RZ ;  /* 0x0000008307057227 */ /* 0x044fe200078e00ff */
[----:B------:R-:W-:Y:S01]  /*0800*/  IABS R128, R6 ;  /* 0x0000000600807213 */ /* 0x000fe20000000000 */
[----:B------:R1:W-:Y:S01]  /*0810*/  STL [R1+0x299c], R6 ;  /* 0x00299c0601007387 */ /* 0x0003e20000100800 */
[C---:B------:R-:W-:Y:S01]  /*0820*/  IADD3 R9, R136.reuse, 0x8, RZ ;  /* 0x0000000888097810 */ /* 0x040fe20007ffe0ff */
[----:B------:R-:W-:Y:S01]  /*0830*/  IMAD.MOV R5, RZ, RZ, -R5 ;  /* 0x000000ffff057224 */ /* 0x000fe200078e0a05 */
[----:B------:R-:W-:Y:S01]  /*0840*/  IADD3 R10, R136, 0x7, RZ ;  /* 0x00000007880a7810 */ /* 0x000fe20007ffe0ff */
[C---:B------:R-:W-:Y:S01]  /*0850*/  IMAD.HI.U32 R4, R7.reuse, R128, RZ ;  /* 0x0000008007047227 */ /* 0x040fe200078e00ff */
[----:B------:R-:W-:Y:S01]  /*0860*/  IABS R125, R9 ;  /* 0x00000009007d7213 */ /* 0x000fe20000000000 */
[----:B------:R-:W-:Y:S01]  /*0870*/  STL [R1+0x29a0], R11 ;  /* 0x0029a00b01007387 */ /* 0x000fe20000100800 */
[----:B------:R-:W-:Y:S01]  /*0880*/  IABS R126, R10 ;  /* 0x0000000a007e7213 */ /* 0x000fe20000000000 */
[----:B------:R-:W-:Y:S01]  /*0890*/  IMAD R131, R0, R5, R131 ;  /* 0x0000000500837224 */ /* 0x000fe200078e0283 */
[----:B------:R-:W-:Y:S01]  /*08a0*/  IABS R122, R144 ;  /* 0x00000090007a7213 */ /* 0x000fe20000000000 */
[----:B------:R-:W-:Y:S01]  /*08b0*/  IMAD.MOV R5, RZ, RZ, -R4 ;  /* 0x000000ffff057224 */ /* 0x000fe200078e0a04 */
[----:B------:R2:W-:Y:S01]  /*08c0*/  STL [R1+0x29a4], R10 ;  /* 0x0029a40a01007387 */ /* 0x0005e20000100800 */
[----:B------:R-:W-:Y:S01]  /*08d0*/  IMAD.HI.U32 R4, R7, R127, RZ ;  /* 0x0000007f07047227 */ /* 0x000fe200078e00ff */
[----:B------:R-:W-:-:S02]  /*08e0*/  IADD3 R250, R136, 0xd, RZ ;  /* 0x0000000d88fa7810 */ /* 0x000fc40007ffe0ff */
[----:B------:R3:W-:Y:S01]  /*08f0*/  STL [R1+0x29a8], R9 ;  /* 0x0029a80901007387 */ /* 0x0007e20000100800 */
[----:B------:R-:W-:Y:S01]  /*0900*/  IMAD R128, R0, R5, R128 ;  /* 0x0000000500807224 */ /* 0x000fe200078e0280 */
[C---:B------:R-:W-:Y:S01]  /*0910*/  IADD3 R251, R136.reuse, 0xc, RZ ;  /* 0x0000000c88fb7810 */ /* 0x040fe20007ffe0ff */
[C---:B------:R-:W-:Y:S01]  /*0920*/  IMAD.HI.U32 R5, R7.reuse, R126, RZ ;  /* 0x0000007e07057227 */ /* 0x040fe200078e00ff */
[----:B------:R-:W-:Y:S02]  /*0930*/  IABS R120, R250 ;  /* 0x000000fa00787213 */ /* 0x000fe40000000000 */
[----:B------:R-:W-:Y:S01]  /*0940*/  IABS R121, R251 ;  /* 0x000000fb00797213 */ /* 0x000fe20000000000 */
[----:B-1----:R-:W-:Y:S01]  /*0950*/  IMAD.HI.U32 R6, R7, R129, RZ ;  /* 0x0000008107067227 */ /* 0x002fe200078e00ff */
[----:B------:R-:W-:Y:S01]  /*0960*/  IADD3 R5, -R5, RZ, RZ ;  /* 0x000000ff05057210 */ /* 0x000fe20007ffe1ff */
[----:B--2---:R-:W1:Y:S01]  /*0970*/  S2R R10, SR_TID.X ;  /* 0x00000000000a7919 */ /* 0x004e620000002100 */
[C---:B------:R-:W-:Y:S01]  /*0980*/  IADD3 R248, R136.reuse, 0xf, RZ ;  /* 0x0000000f88f87810 */ /* 0x040fe20007ffe0ff */
[----:B---3--:R-:W-:Y:S01]  /*0990*/  IMAD.MOV R9, RZ, RZ, -R4 ;  /* 0x000000ffff097224 */ /* 0x008fe200078e0a04 */
[----:B------:R-:W-:Y:S01]  /*09a0*/  IADD3 R247, R136, 0x10, RZ ;  /* 0x0000001088f77810 */ /* 0x000fe20007ffe0ff */
[----:B------:R-:W-:Y:S01]  /*09b0*/  IMAD.HI.U32 R4, R7, R125, RZ ;  /* 0x0000007d07047227 */ /* 0x000fe200078e00ff */
[----:B------:R-:W-:-:S02]  /*09c0*/  IABS R118, R248 ;  /* 0x000000f800767213 */ /* 0x000fc40000000000 */
[----:B------:R-:W-:Y:S01]  /*09d0*/  IABS R117, R247 ;  /* 0x000000f700757213 */ /* 0x000fe20000000000 */
[----:B------:R-:W-:Y:S01]  /*09e0*/  IMAD R127, R0, R9, R127 ;  /* 0x00000009007f7224 */ /* 0x000fe200078e027f */
[C---:B------:R-:W-:Y:S01]  /*09f0*/  IADD3 R245, R136.reuse, 0x12, RZ ;  /* 0x0000001288f57810 */ /* 0x040fe20007ffe0ff */
[----:B------:R-:W-:Y:S01]  /*0a00*/  IMAD.MOV R9, RZ, RZ, -R4 ;  /* 0x000000ffff097224 */ /* 0x000fe200078e0a04 */
[C---:B------:R-:W-:Y:S01]  /*0a10*/  IADD3 R243, R136.reuse, 0x14, RZ ;  /* 0x0000001488f37810 */ /* 0x040fe20007ffe0ff */
[C---:B------:R-:W-:Y:S01]  /*0a20*/  IMAD.HI.U32 R4, R7.reuse, R123, RZ ;  /* 0x0000007b07047227 */ /* 0x040fe200078e00ff */
[----:B------:R-:W-:Y:S02]  /*0a30*/  IABS R115, R245 ;  /* 0x000000f500737213 */ /* 0x000fe40000000000 */
[----:B------:R-:W-:Y:S01]  /*0a40*/  IADD3 R246, R136, 0x11, RZ ;  /* 0x0000001188f67810 */ /* 0x000fe20007ffe0ff */
[----:B------:R-:W-:Y:S01]  /*0a50*/  IMAD R125, R0, R9, R125 ;  /* 0x00000009007d7224 */ /* 0x000fe200078e027d */
[----:B------:R-:W-:Y:S01]  /*0a60*/  IADD3 R4, -R4, RZ, RZ ;  /* 0x000000ff04047210 */ /* 0x000fe20007ffe1ff */
[----:B------:R-:W-:Y:S01]  /*0a70*/  IMAD R126, R0, R5, R126 ;  /* 0x00000005007e7224 */ /* 0x000fe200078e027e */
[----:B------:R-:W-:Y:S01]  /*0a80*/  IABS R113, R243 ;  /* 0x000000f300717213 */ /* 0x000fe20000000000 */
[----:B------:R-:W-:Y:S01]  /*0a90*/  IMAD.HI.U32 R5, R7, R121, RZ ;  /* 0x0000007907057227 */ /* 0x000fe200078e00ff */
[----:B------:R-:W-:-:S02]  /*0aa0*/  IABS R116, R246 ;  /* 0x000000f600747213 */ /* 0x000fc40000000000 */
[----:B------:R-:W-:Y:S01]  /*0ab0*/  IADD3 R242, R136, 0x15, RZ ;  /* 0x0000001588f27810 */ /* 0x000fe20007ffe0ff */
[----:B------:R-:W-:Y:S01]  /*0ac0*/  IMAD R123, R0, R4, R123 ;  /* 0x00000004007b7224 */ /* 0x000fe200078e027b */
[C---:B------:R-:W-:Y:S01]  /*0ad0*/  IADD3 R241, R136.reuse, 0x16, RZ ;  /* 0x0000001688f17810 */ /* 0x040fe20007ffe0ff */
[C---:B------:R-:W-:Y:S01]  /*0ae0*/  IMAD.HI.U32 R4, R7.reuse, R122, RZ ;  /* 0x0000007a07047227 */ /* 0x040fe200078e00ff */
[----:B------:R-:W-:Y:S02]  /*0af0*/  IABS R112, R242 ;  /* 0x000000f200707213 */ /* 0x000fe40000000000 */
[----:B------:R-:W-:Y:S01]  /*0b00*/  IADD3 R240, R136, 0x17, RZ ;  /* 0x0000001788f07810 */ /* 0x000fe20007ffe0ff */
[----:B------:R-:W-:Y:S01]  /*0b10*/  IMAD.MOV R9, RZ, RZ, -R4 ;  /* 0x000000ffff097224 */ /* 0x000fe200078e0a04 */
[----:B------:R-:W-:Y:S01]  /*0b20*/  IABS R111, R241 ;  /* 0x000000f1006f7213 */ /* 0x000fe20000000000 */
[----:B------:R-:W-:Y:S01]  /*0b30*/  IMAD.HI.U32 R4, R7, R120, RZ ;  /* 0x0000007807047227 */ /* 0x000fe200078e00ff */
[----:B------:R-:W-:-:S02]  /*0b40*/  IABS R110, R240 ;  /* 0x000000f0006e7213 */ /* 0x000fc40000000000 */
[----:B------:R-:W-:Y:S01]  /*0b50*/  IADD3 R238, R136, 0x19, RZ ;  /* 0x0000001988ee7810 */ /* 0x000fe20007ffe0ff */
[----:B------:R-:W-:Y:S01]  /*0b60*/  IMAD R122, R0, R9, R122 ;  /* 0x00000009007a7224 */ /* 0x000fe200078e027a */
[----:B------:R-:W-:Y:S01]  /*0b70*/  IADD3 R9, -R4, RZ, RZ ;  /* 0x000000ff04097210 */ /* 0x000fe20007ffe1ff */
[----:B------:R-:W-:Y:S01]  /*0b80*/  IMAD.MOV R5, RZ, RZ, -R5 ;  /* 0x000000ffff057224 */ /* 0x000fe200078e0a05 */
[----:B------:R-:W-:Y:S01]  /*0b90*/  IABS R108, R238 ;  /* 0x000000ee006c7213 */ /* 0x000fe20000000000 */
[C---:B------:R-:W-:Y:S01]  /*0ba0*/  IMAD.HI.U32 R4, R7.reuse, R118, RZ ;  /* 0x0000007607047227 */ /* 0x040fe200078e00ff */
[C---:B------:R-:W-:Y:S02]  /*0bb0*/  IADD3 R237, R136.reuse, 0x1a, RZ ;  /* 0x0000001a88ed7810 */ /* 0x040fe40007ffe0ff */
[----:B------:R-:W-:Y:S01]  /*0bc0*/  IADD3 R235, R136, 0x1c, RZ ;  /* 0x0000001c88eb7810 */ /* 0x000fe20007ffe0ff */
[----:B------:R-:W-:Y:S01]  /*0bd0*/  IMAD R121, R0, R5, R121 ;  /* 0x0000000500797224 */ /* 0x000fe200078e0279 */
[----:B------:R-:W-:Y:S01]  /*0be0*/  IABS R107, R237 ;  /* 0x000000ed006b7213 */ /* 0x000fe20000000000 */
[----:B------:R-:W-:Y:S01]  /*0bf0*/  IMAD.MOV R5, RZ, RZ, -R4 ;  /* 0x000000ffff057224 */ /* 0x000fe200078e0a04 */
[----:B------:R-:W-:Y:S01]  /*0c00*/  IABS R105, R235 ;  /* 0x000000eb00697213 */ /* 0x000fe20000000000 */
[----:B------:R-:W-:Y:S01]  /*0c10*/  IMAD.HI.U32 R4, R7, R117, RZ ;  /* 0x0000007507047227 */ /* 0x000fe200078e00ff */
[----:B------:R-:W-:-:S02]  /*0c20*/  IADD3 R234, R136, 0x1e, RZ ;  /* 0x0000001e88ea7810 */ /* 0x000fc40007ffe0ff */
[----:B------:R-:W-:Y:S01]  /*0c30*/  IADD3 R236, R136, 0x1b, RZ ;  /* 0x0000001b88ec7810 */ /* 0x000fe20007ffe0ff */
[----:B------:R-:W-:Y:S01]  /*0c40*/  IMAD R120, R0, R9, R120 ;  /* 0x0000000900787224 */ /* 0x000fe200078e0278 */
[----:B------:R-:W-:Y:S01]  /*0c50*/  IADD3 R9, -R4, RZ, RZ ;  /* 0x000000ff04097210 */ /* 0x000fe20007ffe1ff */
[C---:B------:R-:W-:Y:S01]  /*0c60*/  IMAD.HI.U32 R4, R7.reuse, R115, RZ ;  /* 0x0000007307047227 */ /* 0x040fe200078e00ff */
[----:B------:R-:W-:Y:S02]  /*0c70*/  IABS R103, R234 ;  /* 0x000000ea00677213 */ /* 0x000fe40000000000 */
        /* <DEDUP_REMOVED lines=9> */
[----:B------:R-:W-:Y:S01]  /*0d10*/  IABS R101, R232 ;  /* 0x000000e800657213 */ /* 0x000fe20000000000 */
[C---:B------:R-:W-:Y:S01]  /*0d20*/  IMAD.HI.U32 R5, R7.reuse, R116, RZ ;  /* 0x0000007407057227 */ /* 0x040fe200078e00ff */
[----:B------:R-:W-:Y:S02]  /*0d30*/  IABS R100, R231 ;  /* 0x000000e700647213 */ /* 0x000fe40000000000 */
[C---:B------:R-:W-:Y:S01]  /*0d40*/  IADD3 R229, R136.reuse, 0x23, RZ ;  /* 0x0000002388e57810 */ /* 0x040fe20007ffe0ff */
[----:B------:R-:W-:Y:S01]  /*0d50*/  IMAD.MOV R4, RZ, RZ, -R4 ;  /* 0x000000ffff047224 */ /* 0x000fe200078e0a04 */
[----:B------:R-:W-:Y:S01]  /*0d60*/  IADD3 R228, R136, 0x24, RZ ;  /* 0x0000002488e47810 */ /* 0x000fe20007ffe0ff */
[----:B------:R-:W-:Y:S01]  /*0d70*/  IMAD.MOV R5, RZ, RZ, -R5 ;  /* 0x000000ffff057224 */ /* 0x000fe200078e0a05 */
[----:B------:R-:W-:Y:S01]  /*0d80*/  IABS R98, R229 ;  /* 0x000000e500627213 */ /* 0x000fe20000000000 */
[----:B------:R-:W-:Y:S01]  /*0d90*/  IMAD R113, R0, R4, R113 ;  /* 0x0000000400717224 */ /* 0x000fe200078e0271 */
[----:B------:R-:W-:Y:S01]  /*0da0*/  IABS R97, R228 ;  /* 0x000000e400617213 */ /* 0x000fe20000000000 */
[----:B------:R-:W-:Y:S01]  /*0db0*/  IMAD.HI.U32 R4, R7, R112, RZ ;  /* 0x0000007007047227 */ /* 0x000fe200078e00ff */
[----:B------:R-:W-:-:S02]  /*0dc0*/  IADD3 R226, R136, 0x26, RZ ;  /* 0x0000002688e27810 */ /* 0x000fc40007ffe0ff */
[----:B------:R-:W-:Y:S01]  /*0dd0*/  IADD3 R224, R136, 0x28, RZ ;  /* 0x0000002888e07810 */ /* 0x000fe20007ffe0ff */
[C---:B------:R-:W-:Y:S01]  /*0de0*/  IMAD R116, R0.reuse, R5, R116 ;  /* 0x0000000500747224 */ /* 0x040fe200078e0274 */
[----:B------:R-:W-:Y:S01]  /*0df0*/  IABS R95, R226 ;  /* 0x000000e2005f7213 */ /* 0x000fe20000000000 */
[----:B------:R-:W-:Y:S01]  /*0e00*/  IMAD R115, R0, R9, R115 ;  /* 0x0000000900737224 */ /* 0x000fe200078e0273 */
[----:B------:R-:W-:Y:S01]  /*0e10*/  IABS R93, R224 ;  /* 0x000000e0005d7213 */ /* 0x000fe20000000000 */
[----:B------:R-:W-:Y:S01]  /*0e20*/  IMAD.HI.U32 R5, R7, R111, RZ ;  /* 0x0000006f07057227 */ /* 0x000fe200078e00ff */
[C---:B------:R-:W-:Y:S02]  /*0e30*/  IADD3 R227, R136.reuse, 0x25, RZ ;  /* 0x0000002588e37810 */ /* 0x040fe40007ffe0ff */
[----:B------:R-:W-:Y:S01]  /*0e40*/  IADD3 R223, R136, 0x29, RZ ;  /* 0x0000002988df7810 */ /* 0x000fe20007ffe0ff */
[----:B------:R-:W-:Y:S01]  /*0e50*/  IMAD.MOV R9, RZ, RZ, -R4 ;  /* 0x000000ffff097224 */ /* 0x000fe200078e0a04 */
[----:B------:R-:W-:Y:S01]  /*0e60*/  IADD3 R5, -R5, RZ, RZ ;  /* 0x000000ff05057210 */ /* 0x000fe20007ffe1ff */
[----:B------:R-:W-:Y:S01]  /*0e70*/  IMAD.HI.U32 R4, R7, R110, RZ ;  /* 0x0000006e07047227 */ /* 0x000fe200078e00ff */
[----:B------:R-:W-:-:S02]  /*0e80*/  IABS R96, R227 ;  /* 0x000000e300607213 */ /* 0x000fc40000000000 */
[----:B------:R-:W-:Y:S01]  /*0e90*/  IABS R92, R223 ;  /* 0x000000df005c7213 */ /* 0x000fe20000000000 */
[----:B------:R-:W-:Y:S01]  /*0ea0*/  IMAD R112, R0, R9, R112 ;  /* 0x0000000900707224 */ /* 0x000fe200078e0270 */
[C---:B------:R-:W-:Y:S01]  /*0eb0*/  IADD3 R221, R136.reuse, 0x2b, RZ ;  /* 0x0000002b88dd7810 */ /* 0x040fe20007ffe0ff */
[----:B------:R-:W-:Y:S01]  /*0ec0*/  IMAD.MOV R9, RZ, RZ, -R4 ;  /* 0x000000ffff097224 */ /* 0x000fe200078e0a04 */
[----:B------:R-:W-:Y:S01]  /*0ed0*/  IADD3 R222, R136, 0x2a, RZ ;  /* 0x0000002a88de7810 */ /* 0x000fe20007ffe0ff */
[C---:B------:R-:W-:Y:S01]  /*0ee0*/  IMAD.HI.U32 R4, R7.reuse, R108, RZ ;  /* 0x0000006c07047227 */ /* 0x040fe200078e00ff */
[----:B------:R-:W-:Y:S02]  /*0ef0*/  IABS R90, R221 ;  /* 0x000000dd005a7213 */ /* 0x000fe40000000000 */
[----:B------:R-:W-:Y:S01]  /*0f00*/  IABS R91, R222 ;  /* 0x000000de005b7213 */ /* 0x000fe20000000000 */
[----:B------:R-:W-:Y:S01]  /*0f10*/  IMAD R111, R0, R5, R111 ;  /* 0x00000005006f7224 */ /* 0x000fe200078e026f */
[----:B------:R-:W-:Y:S01]  /*0f20*/  IADD3 R5, -R4, RZ, RZ ;  /* 0x000000ff04057210 */ /* 0x000fe20007ffe1ff */
[----:B------:R-:W-:Y:S01]  /*0f30*/  IMAD.HI.U32 R4, R7, R107, RZ ;  /* 0x0000006b07047227 */ /* 0x000fe200078e00ff */
[----:B------:R-:W-:-:S02]  /*0f40*/  IADD3 R219, R136, 0x2d, RZ ;  /* 0x0000002d88db7810 */ /* 0x000fc40007ffe0ff */
[----:B------:R-:W-:Y:S01]  /*0f50*/  IADD3 R218, R136, 0x2e, RZ ;  /* 0x0000002e88da7810 */ /* 0x000fe20007ffe0ff */
[----:B------:R-:W-:Y:S01]  /*0f60*/  IMAD R110, R0, R9, R110 ;  /* 0x00000009006e7224 */ /* 0x000fe200078e026e */
[----:B------:R-:W-:Y:S01]  /*0f70*/  IABS R88, R219 ;  /* 0x000000db00587213 */ /* 0x000fe20000000000 */
[----:B------:R-:W-:Y:S01]  /*0f80*/  IMAD.MOV R9, RZ, RZ, -R4 ;  /* 0x000000ffff097224 */ /* 0x000fe200078e0a04 */
[----:B------:R-:W-:Y:S01]  /*0f90*/  IABS R87, R218 ;  /* 0x000000da00577213 */ /* 0x000fe20000000000 */
[C---:B------:R-:W-:Y:S01]  /*0fa0*/  IMAD.HI.U32 R4, R7.reuse, R105, RZ ;  /* 0x0000006907047227 */ /* 0x040fe200078e00ff */
[C---:B------:R-:W-:Y:S02]  /*0fb0*/  IADD3 R217, R136.reuse, 0x30, RZ ;  /* 0x0000003088d97810 */ /* 0x040fe40007ffe0ff */
[----:B------:R-:W-:Y:S01]  /*0fc0*/  IADD3 R215, R136, 0x32, RZ ;  /* 0x0000003288d77810 */ /* 0x000fe20007ffe0ff */
[----:B------:R-:W-:Y:S01]  /*0fd0*/  IMAD R107, R0, R9, R107 ;  /* 0x00000009006b7224 */ /* 0x000fe200078e026b */
[----:B------:R-:W-:Y:S01]  /*0fe0*/  IADD3 R9, -R4, RZ, RZ ;  /* 0x000000ff04097210 */ /* 0x000fe20007ffe1ff */
[----:B------:R-:W-:Y:S01]  /*0ff0*/  IMAD.HI.U32 R4, R7, R103, RZ ;  /* 0x0000006707047227 */ /* 0x000fe200078e00ff */
[----:B------:R-:W-:-:S02]  /*1000*/  IABS R85, R217 ;  /* 0x000000d900557213 */ /* 0x000fc40000000000 */
[----:B------:R-:W-:Y:S01]  /*1010*/  IADD3 R139, R136, 0x2f, RZ ;  /* 0x0000002f888b7810 */ /* 0x000fe20007ffe0ff */
[----:B------:R-:W-:Y:S01]  /*1020*/  IMAD.MOV R4, RZ, RZ, -R4 ;  /* 0x000000ffff047224 */ /* 0x000fe200078e0a04 */
[----:B------:R-:W-:Y:S01]  /*1030*/  IABS R83, R215 ;  /* 0x000000d700537213 */ /* 0x000fe20000000000 */
[----:B------:R-:W-:Y:S01]  /*1040*/  IMAD R108, R0, R5, R108 ;  /* 0x00000005006c7224 */ /* 0x000fe200078e026c */
[----:B------:R-:W-:Y:S01]  /*1050*/  IABS R86, R139 ;  /* 0x0000008b00567213 */ /* 0x000fe20000000000 */
[C---:B------:R-:W-:Y:S01]  /*1060*/  IMAD.HI.U32 R5, R7.reuse, R106, RZ ;  /* 0x0000006a07057227 */ /* 0x040fe200078e00ff */
[C---:B------:R-:W-:Y:S02]  /*1070*/  IADD3 R214, R136.reuse, 0x33, RZ ;  /* 0x0000003388d67810 */ /* 0x040fe40007ffe0ff */
[----:B------:R-:W-:Y:S01]  /*1080*/  IADD3 R213, R136, 0x34, RZ ;  /* 0x0000003488d57810 */ /* 0x000fe20007ffe0ff */
[----:B------:R-:W-:Y:S01]  /*1090*/  IMAD R103, R0, R4, R103 ;  /* 0x0000000400677224 */ /* 0x000fe200078e0267 */
[----:B------:R-:W-:Y:S01]  /*10a0*/  IABS R82, R214 ;  /* 0x000000d600527213 */ /* 0x000fe20000000000 */
[----:B------:R-:W-:Y:S01]  /*10b0*/  IMAD.HI.U32 R4, R7, R102, RZ ;  /* 0x0000006607047227 */ /* 0x000fe200078e00ff */
[----:B------:R-:W-:-:S02]  /*10c0*/  IADD3 R212, R136, 0x35, RZ ;  /* 0x0000003588d47810 */ /* 0x000fc40007ffe0ff */
[----:B------:R-:W-:Y:S01]  /*10d0*/  IABS R81, R213 ;  /* 0x000000d500517213 */ /* 0x000fe20000000000 */
[----:B------:R-:W-:Y:S01]  /*10e0*/  IMAD.MOV R5, RZ, RZ, -R5 ;  /* 0x000000ffff057224 */ /* 0x000fe200078e0a05 */
[----:B------:R-:W-:Y:S01]  /*10f0*/  IABS R80, R212 ;  /* 0x000000d400507213 */ /* 0x000fe20000000000 */
[----:B------:R-:W-:Y:S01]  /*1100*/  IMAD R105, R0, R9, R105 ;  /* 0x0000000900697224 */ /* 0x000fe200078e0269 */
[----:B------:R-:W-:Y:S01]  /*1110*/  IADD3 R9, -R4, RZ, RZ ;  /* 0x000000ff04097210 */ /* 0x000fe20007ffe1ff */
[----:B------:R-:W-:Y:S01]  /*1120*/  IMAD R106, R0, R5, R106 ;  /* 0x00000005006a7224 */ /* 0x000fe200078e026a */
[C---:B------:R-:W-:Y:S01]  /*1130*/  IADD3 R210, R136.reuse, 0x37, RZ ;  /* 0x0000003788d27810 */ /* 0x040fe20007ffe0ff */
[C---:B------:R-:W-:Y:S01]  /*1140*/  IMAD.HI.U32 R5, R7.reuse, R101, RZ ;  /* 0x0000006507057227 */ /* 0x040fe200078e00ff */
[----:B------:R-:W-:Y:S02]  /*1150*/  IADD3 R209, R136, 0x38, RZ ;  /* 0x0000003888d17810 */ /* 0x000fe40007ffe0ff */
[----:B------:R-:W-:Y:S01]  /*1160*/  IABS R78, R210 ;  /* 0x000000d2004e7213 */ /* 0x000fe20000000000 */
[----:B------:R-:W-:Y:S01]  /*1170*/  IMAD.HI.U32 R4, R7, R100, RZ ;  /* 0x0000006407047227 */ /* 0x000fe200078e00ff */
[----:B------:R-:W-:-:S02]  /*1180*/  IABS R77, R209 ;  /* 0x000000d1004d7213 */ /* 0x000fc40000000000 */
[----:B------:R-:W-:Y:S01]  /*1190*/  IADD3 R207, R136, 0x3a, RZ ;  /* 0x0000003a88cf7810 */ /* 0x000fe20007ffe0ff */
[----:B------:R-:W-:Y:S01]  /*11a0*/  IMAD R102, R0, R9, R102 ;  /* 0x0000000900667224 */ /* 0x000fe200078e0266 */
[C---:B------:R-:W-:Y:S01]  /*11b0*/  IADD3 R205, R136.reuse, 0x3c, RZ ;  /* 0x0000003c88cd7810 */ /* 0x040fe20007ffe0ff */
[----:B------:R-:W-:Y:S01]  /*11c0*/  IMAD.MOV R5, RZ, RZ, -R5 ;  /* 0x000000ffff057224 */ /* 0x000fe200078e0a05 */
[----:B------:R-:W-:Y:S01]  /*11d0*/  IABS R75, R207 ;  /* 0x000000cf004b7213 */ /* 0x000fe20000000000 */
        /* <DEDUP_REMOVED lines=28> */
[----:B------:R-:W-:Y:S01]  /*13a0*/  IMAD.HI.U32 R5, R7, R96, RZ ;  /* 0x0000006007057227 */ /* 0x000fe200078e00ff */
[----:B------:R-:W-:Y:S02]  /*13b0*/  IABS R65, R198 ;  /* 0x000000c600417213 */ /* 0x000fe40000000000 */
[----:B------:R-:W-:Y:S01]  /*13c0*/  IABS R63, R196 ;  /* 0x000000c4003f7213 */ /* 0x000fe20000000000 */
[----:B------:R-:W-:Y:S01]  /*13d0*/  IMAD R93, R0, R4, R93 ;  /* 0x00000004005d7224 */ /* 0x000fe200078e025d */
[----:B------:R-:W-:Y:S01]  /*13e0*/  IADD3 R5, -R5, RZ, RZ ;  /* 0x000000ff05057210 */ /* 0x000fe20007ffe1ff */
[----:B------:R-:W-:Y:S01]  /*13f0*/  IMAD.HI.U32 R4, R7, R92, RZ ;  /* 0x0000005c07047227 */ /* 0x000fe200078e00ff */
[----:B------:R-:W-:-:S02]  /*1400*/  IADD3 R199, R136, 0x43, RZ ;  /* 0x0000004388c77810 */ /* 0x000fc40007ffe0ff */
[----:B------:R-:W-:Y:S01]  /*1410*/  IADD3 R195, R136, 0x47, RZ ;  /* 0x0000004788c37810 */ /* 0x000fe20007ffe0ff */
[C---:B------:R-:W-:Y:S01]  /*1420*/  IMAD R95, R0.reuse, R9, R95 ;  /* 0x00000009005f7224 */ /* 0x040fe200078e025f */
[----:B------:R-:W-:Y:S01]  /*1430*/  IABS R66, R199 ;  /* 0x000000c700427213 */ /* 0x000fe20000000000 */
[----:B------:R-:W-:Y:S01]  /*1440*/  IMAD.MOV R9, RZ, RZ, -R4 ;  /* 0x000000ffff097224 */ /* 0x000fe200078e0a04 */
[----:B------:R-:W-:Y:S01]  /*1450*/  IABS R62, R195 ;  /* 0x000000c3003e7213 */ /* 0x000fe20000000000 */
[----:B------:R-:W-:Y:S01]  /*1460*/  IMAD R96, R0, R5, R96 ;  /* 0x0000000500607224 */ /* 0x000fe200078e0260 */
[C---:B------:R-:W-:Y:S01]  /*1470*/  IADD3 R193, R136.reuse, 0x49, RZ ;  /* 0x0000004988c17810 */ /* 0x040fe20007ffe0ff */
[C---:B------:R-:W-:Y:S01]  /*1480*/  IMAD.HI.U32 R4, R7.reuse, R90, RZ ;  /* 0x0000005a07047227 */ /* 0x040fe200078e00ff */
[----:B------:R-:W-:Y:S02]  /*1490*/  IADD3 R194, R136, 0x48, RZ ;  /* 0x0000004888c27810 */ /* 0x000fe40007ffe0ff */
[----:B------:R-:W-:Y:S01]  /*14a0*/  IABS R60, R193 ;  /* 0x000000c1003c7213 */ /* 0x000fe20000000000 */
[----:B------:R-:W-:Y:S01]  /*14b0*/  IMAD.HI.U32 R5, R7, R91, RZ ;  /* 0x0000005b07057227 */ /* 0x000fe200078e00ff */
[----:B------:R-:W-:-:S02]  /*14c0*/  IADD3 R6, -R6, RZ, RZ ;  /* 0x000000ff06067210 */ /* 0x000fc40007ffe1ff */
[----:B------:R-:W-:Y:S01]  /*14d0*/  IABS R61, R194 ;  /* 0x000000c2003d7213 */ /* 0x000fe20000000000 */
[----:B------:R-:W-:Y:S01]  /*14e0*/  IMAD R92, R0, R9, R92 ;  /* 0x00000009005c7224 */ /* 0x000fe200078e025c */
[----:B------:R-:W-:Y:S01]  /*14f0*/  IADD3 R9, -R4, RZ, RZ ;  /* 0x000000ff04097210 */ /* 0x000fe20007ffe1ff */
[----:B------:R-:W-:Y:S01]  /*1500*/  IMAD.MOV R5, RZ, RZ, -R5 ;  /* 0x000000ffff057224 */ /* 0x000fe200078e0a05 */
[C---:B------:R-:W-:Y:S01]  /*1510*/  IADD3 R191, R136.reuse, 0x4b, RZ ;  /* 0x0000004b88bf7810 */ /* 0x040fe20007ffe0ff */
[C---:B------:R-:W-:Y:S01]  /*1520*/  IMAD.HI.U32 R4, R7.reuse, R88, RZ ;  /* 0x0000005807047227 */ /* 0x040fe200078e00ff */
[----:B------:R-:W-:Y:S02]  /*1530*/  IADD3 R190, R136, 0x4c, RZ ;  /* 0x0000004c88be7810 */ /* 0x000fe40007ffe0ff */
[----:B------:R-:W-:Y:S01]  /*1540*/  IABS R58, R191 ;  /* 0x000000bf003a7213 */ /* 0x000fe20000000000 */
[----:B------:R-:W-:Y:S01]  /*1550*/  IMAD R91, R0, R5, R91 ;  /* 0x00000005005b7224 */ /* 0x000fe200078e025b */
[----:B------:R-:W-:Y:S01]  /*1560*/  IABS R57, R190 ;  /* 0x000000be00397213 */ /* 0x000fe20000000000 */
[----:B------:R-:W-:Y:S01]  /*1570*/  IMAD.MOV R5, RZ, RZ, -R4 ;  /* 0x000000ffff057224 */ /* 0x000fe200078e0a04 */
[C---:B------:R-:W-:Y:S01]  /*1580*/  IADD3 R249, R136.reuse, 0xe, RZ ;  /* 0x0000000e88f97810 */ /* 0x040fe20007ffe0ff */
[----:B------:R-:W-:Y:S01]  /*1590*/  IMAD.HI.U32 R4, R7, R87, RZ ;  /* 0x0000005707047227 */ /* 0x000fe200078e00ff */
[----:B------:R-:W-:-:S02]  /*15a0*/  IADD3 R188, R136, 0x4e, RZ ;  /* 0x0000004e88bc7810 */ /* 0x000fc40007ffe0ff */
[----:B------:R-:W-:Y:S01]  /*15b0*/  IABS R119, R249 ;  /* 0x000000f900777213 */ /* 0x000fe20000000000 */
[----:B------:R-:W-:Y:S01]  /*15c0*/  IMAD R90, R0, R9, R90 ;  /* 0x00000009005a7224 */ /* 0x000fe200078e025a */
[----:B------:R-:W-:Y:S01]  /*15d0*/  IADD3 R9, -R4, RZ, RZ ;  /* 0x000000ff04097210 */ /* 0x000fe20007ffe1ff */
[C---:B------:R-:W-:Y:S01]  /*15e0*/  IMAD.HI.U32 R4, R7.reuse, R85, RZ ;  /* 0x0000005507047227 */ /* 0x040fe200078e00ff */
[----:B------:R-:W-:Y:S02]  /*15f0*/  IABS R55, R188 ;  /* 0x000000bc00377213 */ /* 0x000fe40000000000 */
[----:B------:R-:W-:Y:S01]  /*1600*/  IADD3 R186, R136, 0x50, RZ ;  /* 0x0000005088ba7810 */ /* 0x000fe20007ffe0ff */
[----:B------:R-:W-:Y:S01]  /*1610*/  IMAD R87, R0, R9, R87 ;  /* 0x0000000900577224 */ /* 0x000fe200078e0257 */
[C---:B------:R-:W-:Y:S01]  /*1620*/  IADD3 R244, R136.reuse, 0x13, RZ ;  /* 0x0000001388f47810 */ /* 0x040fe20007ffe0ff */
[----:B------:R-:W-:Y:S01]  /*1630*/  IMAD.MOV R9, RZ, RZ, -R4 ;  /* 0x000000ffff097224 */ /* 0x000fe200078e0a04 */
[----:B------:R-:W-:Y:S01]  /*1640*/  IADD3 R189, R136, 0x4d, RZ ;  /* 0x0000004d88bd7810 */ /* 0x000fe20007ffe0ff */
[----:B------:R-:W-:Y:S01]  /*1650*/  IMAD.HI.U32 R4, R7, R83, RZ ;  /* 0x0000005307047227 */ /* 0x000fe200078e00ff */
[----:B------:R-:W-:-:S02]  /*1660*/  IABS R53, R186 ;  /* 0x000000ba00357213 */ /* 0x000fc40000000000 */
[----:B------:R-:W-:Y:S01]  /*1670*/  IABS R114, R244 ;  /* 0x000000f400727213 */ /* 0x000fe20000000000 */
[----:B------:R-:W-:Y:S01]  /*1680*/  IMAD R88, R0, R5, R88 ;  /* 0x0000000500587224 */ /* 0x000fe200078e0258 */
[C---:B------:R-:W-:Y:S01]  /*1690*/  IADD3 R239, R136.reuse, 0x18, RZ ;  /* 0x0000001888ef7810 */ /* 0x040fe20007ffe0ff */
[C---:B------:R-:W-:Y:S01]  /*16a0*/  IMAD.HI.U32 R5, R7.reuse, R86, RZ ;  /* 0x0000005607057227 */ /* 0x040fe200078e00ff */
[----:B------:R-:W-:Y:S02]  /*16b0*/  IABS R56, R189 ;  /* 0x000000bd00387213 */ /* 0x000fe40000000000 */
[C---:B------:R-:W-:Y:S01]  /*16c0*/  IADD3 R185, R136.reuse, 0x51, RZ ;  /* 0x0000005188b97810 */ /* 0x040fe20007ffe0ff */
[----:B------:R-:W-:Y:S01]  /*16d0*/  IMAD.MOV R4, RZ, RZ, -R4 ;  /* 0x000000ffff047224 */ /* 0x000fe200078e0a04 */
[----:B------:R-:W-:Y:S01]  /*16e0*/  IABS R109, R239 ;  /* 0x000000ef006d7213 */ /* 0x000fe20000000000 */
[----:B------:R-:W-:Y:S01]  /*16f0*/  IMAD.MOV R5, RZ, RZ, -R5 ;  /* 0x000000ffff057224 */ /* 0x000fe200078e0a05 */
[----:B------:R-:W-:Y:S01]  /*1700*/  IADD3 R184, R136, 0x52, RZ ;  /* 0x0000005288b87810 */ /* 0x000fe20007ffe0ff */
        /* <DEDUP_REMOVED lines=11> */
[----:B------:R-:W-:Y:S01]  /*17c0*/  IABS R104, R140 ;  /* 0x0000008c00687213 */ /* 0x000fe20000000000 */
[----:B------:R-:W-:Y:S01]  /*17d0*/  IMAD.MOV R9, RZ, RZ, -R4 ;  /* 0x000000ffff097224 */ /* 0x000fe200078e0a04 */
[----:B------:R-:W-:Y:S01]  /*17e0*/  IADD3 R5, -R5, RZ, RZ ;  /* 0x000000ff05057210 */ /* 0x000fe20007ffe1ff */
[----:B------:R-:W-:Y:S01]  /*17f0*/  IMAD.HI.U32 R4, R7, R80, RZ ;  /* 0x0000005007047227 */ /* 0x000fe200078e00ff */
[----:B------:R-:W-:-:S02]  /*1800*/  IADD3 R230, R136, 0x22, RZ ;  /* 0x0000002288e67810 */ /* 0x000fc40007ffe0ff */
[----:B------:R-:W-:Y:S01]  /*1810*/  IABS R48, R181 ;  /* 0x000000b500307213 */ /* 0x000fe20000000000 */
[----:B------:R-:W-:Y:S01]  /*1820*/  IMAD R82, R0, R9, R82 ;  /* 0x0000000900527224 */ /* 0x000fe200078e0252 */
[C---:B------:R-:W-:Y:S01]  /*1830*/  IADD3 R180, R136.reuse, 0x56, RZ ;  /* 0x0000005688b47810 */ /* 0x040fe20007ffe0ff */
[----:B------:R-:W-:Y:S01]  /*1840*/  IMAD.MOV R9, RZ, RZ, -R4 ;  /* 0x000000ffff097224 */ /* 0x000fe200078e0a04 */
[----:B------:R-:W-:Y:S01]  /*1850*/  IABS R99, R230 ;  /* 0x000000e600637213 */ /* 0x000fe20000000000 */
[C---:B------:R-:W-:Y:S01]  /*1860*/  IMAD.HI.U32 R4, R7.reuse, R78, RZ ;  /* 0x0000004e07047227 */ /* 0x040fe200078e00ff */
[----:B------:R-:W-:Y:S02]  /*1870*/  IABS R47, R180 ;  /* 0x000000b4002f7213 */ /* 0x000fe40000000000 */
[----:B------:R-:W-:Y:S01]  /*1880*/  IADD3 R178, R136, 0x58, RZ ;  /* 0x0000005888b27810 */ /* 0x000fe20007ffe0ff */
[----:B------:R-:W-:Y:S01]  /*1890*/  IMAD R81, R0, R5, R81 ;  /* 0x0000000500517224 */ /* 0x000fe200078e0251 */
        /* <DEDUP_REMOVED lines=9> */
[----:B------:R-:W-:Y:S02]  /*1930*/  IADD3 R220, R136, 0x2c, RZ ;  /* 0x0000002c88dc7810 */ /* 0x000fe40007ffe0ff */
[----:B------:R-:W-:Y:S01]  /*1940*/  IABS R43, R176 ;  /* 0x000000b0002b7213 */ /* 0x000fe20000000000 */
[----:B------:R-:W-:Y:S01]  /*1950*/  IMAD R77, R0, R9, R77 ;  /* 0x00000009004d7224 */ /* 0x000fe200078e024d */
[----:B------:R-:W-:Y:S01]  /*1960*/  IADD3 R9, -R4, RZ, RZ ;  /* 0x000000ff04097210 */ /* 0x000fe20007ffe1ff */
[----:B------:R-:W-:Y:S01]  /*1970*/  IMAD.HI.U32 R4, R7, R73, RZ ;  /* 0x0000004907047227 */ /* 0x000fe200078e00ff */
[----:B------:R-:W-:-:S02]  /*1980*/  IABS R89, R220 ;  /* 0x000000dc00597213 */ /* 0x000fc40000000000 */
[C---:B------:R-:W-:Y:S01]  /*1990*/  IADD3 R179, R136.reuse, 0x57, RZ ;  /* 0x0000005788b37810 */ /* 0x040fe20007ffe0ff */
[----:B------:R-:W-:Y:S01]  /*19a0*/  IMAD.MOV R4, RZ, RZ, -R4 ;  /* 0x000000ffff047224 */ /* 0x000fe200078e0a04 */
[----:B------:R-:W-:Y:S01]  /*19b0*/  IADD3 R175, R136, 0x5b, RZ ;  /* 0x0000005b88af7810 */ /* 0x000fe20007ffe0ff */
[----:B------:R-:W-:Y:S01]  /*19c0*/  IMAD R78, R0, R5, R78 ;  /* 0x00000005004e7224 */ /* 0x000fe200078e024e */
[----:B------:R-:W-:Y:S01]  /*19d0*/  IADD3 R216, R136, 0x31, RZ ;  /* 0x0000003188d87810 */ /* 0x000fe20007ffe0ff */
[C---:B------:R-:W-:Y:S01]  /*19e0*/  IMAD.HI.U32 R5, R7.reuse, R76, RZ ;  /* 0x0000004c07057227 */ /* 0x040fe200078e00ff */
[----:B------:R-:W-:Y:S02]  /*19f0*/  IABS R46, R179 ;  /* 0x000000b3002e7213 */ /* 0x000fe40000000000 */
[----:B------:R-:W-:Y:S01]  /*1a00*/  IABS R42, R175 ;  /* 0x000000af002a7213 */ /* 0x000fe20000000000 */
[----:B------:R-:W-:Y:S01]  /*1a10*/  IMAD R73, R0, R4, R73 ;  /* 0x0000000400497224 */ /* 0x000fe200078e0249 */
[----:B------:R-:W-:Y:S01]  /*1a20*/  IABS R84, R216 ;  /* 0x000000d800547213 */ /* 0x000fe20000000000 */
[----:B------:R-:W-:Y:S01]  /*1a30*/  IMAD.HI.U32 R4, R7, R72, RZ ;  /* 0x0000004807047227 */ /* 0x000fe200078e00ff */
[----:B------:R-:W-:-:S02]  /*1a40*/  IADD3 R174, R136, 0x5c, RZ ;  /* 0x0000005c88ae7810 */ /* 0x000fc40007ffe0ff */
[C---:B------:R-:W-:Y:S01]  /*1a50*/  IADD3 R173, R136.reuse, 0x5d, RZ ;  /* 0x0000005d88ad7810 */ /* 0x040fe20007ffe0ff */
[----:B------:R-:W-:Y:S01]  /*1a60*/  IMAD.MOV R5, RZ, RZ, -R5 ;  /* 0x000000ffff057224 */ /* 0x000fe200078e0a05 */
[----:B------:R-:W-:Y:S01]  /*1a70*/  IADD3 R211, R136, 0x36, RZ ;  /* 0x0000003688d37810 */ /* 0x000fe20007ffe0ff */
[----:B------:R-:W-:Y:S01]  /*1a80*/  IMAD R75, R0, R9, R75 ;  /* 0x00000009004b7224 */ /* 0x000fe200078e024b */
[----:B------:R-:W-:Y:S01]  /*1a90*/  IADD3 R9, -R4, RZ, RZ ;  /* 0x000000ff04097210 */ /* 0x000fe20007ffe1ff */
[----:B------:R-:W-:Y:S01]  /*1aa0*/  IMAD R76, R0, R5, R76 ;  /* 0x00000005004c7224 */ /* 0x000fe200078e024c */
[----:B------:R-:W-:Y:S01]  /*1ab0*/  IABS R41, R174 ;  /* 0x000000ae00297213 */ /* 0x000fe20000000000 */
[C---:B------:R-:W-:Y:S01]  /*1ac0*/  IMAD.HI.U32 R5, R7.reuse, R71, RZ ;  /* 0x0000004707057227 */ /* 0x040fe200078e00ff */
[----:B------:R-:W-:Y:S02]  /*1ad0*/  IABS R40, R173 ;  /* 0x000000ad00287213 */ /* 0x000fe40000000000 */
[----:B------:R-:W-:Y:S01]  /*1ae0*/  IABS R79, R211 ;  /* 0x000000d3004f7213 */ /* 0x000fe20000000000 */
[----:B------:R-:W-:Y:S01]  /*1af0*/  IMAD.HI.U32 R4, R7, R70, RZ ;  /* 0x0000004607047227 */ /* 0x000fe200078e00ff */
[----:B------:R-:W-:-:S02]  /*1b00*/  IADD3 R171, R136, 0x5f, RZ ;  /* 0x0000005f88ab7810 */ /* 0x000fc40007ffe0ff */
[----:B------:R-:W-:Y:S01]  /*1b10*/  IADD3 R206, R136, 0x3b, RZ ;  /* 0x0000003b88ce7810 */ /* 0x000fe20007ffe0ff */
[----:B------:R-:W-:Y:S01]  /*1b20*/  IMAD R72, R0, R9, R72 ;  /* 0x0000000900487224 */ /* 0x000fe200078e0248 */
[----:B------:R-:W-:Y:S01]  /*1b30*/  IABS R38, R171 ;  /* 0x000000ab00267213 */ /* 0x000fe20000000000 */
[----:B------:R-:W-:Y:S01]  /*1b40*/  IMAD.MOV R5, RZ, RZ, -R5 ;  /* 0x000000ffff057224 */ /* 0x000fe200078e0a05 */
[C---:B------:R-:W-:Y:S01]  /*1b50*/  IADD3 R170, R136.reuse, 0x60, RZ ;  /* 0x0000006088aa7810 */ /* 0x040fe20007ffe0ff */
[----:B------:R-:W-:Y:S01]  /*1b60*/  IMAD.MOV R9, RZ, RZ, -R4 ;  /* 0x000000ffff097224 */ /* 0x000fe200078e0a04 */
[----:B------:R-:W-:Y:S01]  /*1b70*/  IABS R74, R206 ;  /* 0x000000ce004a7213 */ /* 0x000fe20000000000 */
[C---:B------:R-:W-:Y:S01]  /*1b80*/  IMAD.HI.U32 R4, R7.reuse, R68, RZ ;  /* 0x0000004407047227 */ /* 0x040fe200078e00ff */
[----:B------:R-:W-:Y:S02]  /*1b90*/  IABS R37, R170 ;  /* 0x000000aa00257213 */ /* 0x000fe40000000000 */
[----:B------:R-:W-:Y:S01]  /*1ba0*/  IADD3 R201, R136, 0x40, RZ ;  /* 0x0000004088c97810 */ /* 0x000fe20007ffe0ff */
[----:B------:R-:W-:Y:S01]  /*1bb0*/  IMAD R71, R0, R5, R71 ;  /* 0x0000000500477224 */ /* 0x000fe200078e0247 */
[----:B------:R-:W-:Y:S01]  /*1bc0*/  IADD3 R168, R136, 0x62, RZ ;  /* 0x0000006288a87810 */ /* 0x000fe20007ffe0ff */
[----:B------:R-:W-:Y:S01]  /*1bd0*/  IMAD.MOV R5, RZ, RZ, -R4 ;  /* 0x000000ffff057224 */ /* 0x000fe200078e0a04 */
        /* <DEDUP_REMOVED lines=20> */
[----:B------:R-:W-:Y:S01]  /*1d20*/  IMAD.HI.U32 R5, R7, R66, RZ ;  /* 0x0000004207057227 */ /* 0x000fe200078e00ff */
[----:B------:R-:W-:Y:S02]  /*1d30*/  IABS R32, R165 ;  /* 0x000000a500207213 */ /* 0x000fe40000000000 */
[----:B------:R-:W-:Y:S01]  /*1d40*/  IADD3 R163, R136, 0x67, RZ ;  /* 0x0000006788a37810 */ /* 0x000fe20007ffe0ff */
        /* <DEDUP_REMOVED lines=12> */
[----:B------:R-:W-:Y:S02]  /*1e10*/  IABS R54, R187 ;  /* 0x000000bb00367213 */ /* 0x000fe40000000000 */
[----:B------:R-:W-:Y:S01]  /*1e20*/  IADD3 R182, R136, 0x54, RZ ;  /* 0x0000005488b67810 */ /* 0x000fe20007ffe0ff */
[----:B------:R-:W-:Y:S01]  /*1e30*/  IMAD R129, R0, R6, R129 ;  /* 0x0000000600817224 */ /* 0x000fe200078e0281 */
[----:B------:R-:W-:Y:S01]  /*1e40*/  IADD3 R6, R136, 0x9, RZ ;  /* 0x0000000988067810 */ /* 0x000fe20007ffe0ff */
[----:B------:R-:W-:Y:S01]  /*1e50*/  IMAD.HI.U32 R5, R7, R61, RZ ;  /* 0x0000003d07057227 */ /* 0x000fe200078e00ff */
[----:B------:R-:W-:-:S02]  /*1e60*/  IABS R28, R161 ;  /* 0x000000a1001c7213 */ /* 0x000fc40000000000 */
[----:B------:R-:W-:Y:S01]  /*1e70*/  IABS R124, R6 ;  /* 0x00000006007c7213 */ /* 0x000fe20000000000 */
[----:B------:R-:W-:Y:S01]  /*1e80*/  IMAD R62, R0, R9, R62 ;  /* 0x00000009003e7224 */ /* 0x000fe200078e023e */
[----:B------:R-:W-:Y:S01]  /*1e90*/  IADD3 R9, -R4, RZ, RZ ;  /* 0x000000ff04097210 */ /* 0x000fe20007ffe1ff */
[----:B------:R-:W-:Y:S01]  /*1ea0*/  IMAD.MOV R5, RZ, RZ, -R5 ;  /* 0x000000ffff057224 */ /* 0x000fe200078e0a05 */
[----:B------:R2:W-:Y:S01]  /*1eb0*/  STL [R1+0x29ac], R6 ;  /* 0x0029ac0601007387 */ /* 0x0005e20000100800 */
[C---:B------:R-:W-:Y:S01]  /*1ec0*/  IMAD.HI.U32 R4, R7.reuse, R58, RZ ;  /* 0x0000003a07047227 */ /* 0x040fe200078e00ff */
[----:B------:R-:W-:Y:S02]  /*1ed0*/  IADD3 R160, R136, 0x6a, RZ ;  /* 0x0000006a88a07810 */ /* 0x000fe40007ffe0ff */
[----:B------:R-:W-:Y:S01]  /*1ee0*/  STL [R1+0x29b0], R252 ;  /* 0x0029b0fc01007387 */ /* 0x000fe20000100800 */
[----:B------:R-:W-:Y:S01]  /*1ef0*/  IMAD R61, R0, R5, R61 ;  /* 0x00000005003d7224 */ /* 0x000fe200078e023d */
[----:B------:R-:W-:Y:S01]  /*1f00*/  IABS R49, R182 ;  /* 0x000000b600317213 */ /* 0x000fe20000000000 */
[----:B------:R-:W-:Y:S01]  /*1f10*/  IMAD.MOV R5, RZ, RZ, -R4 ;  /* 0x000000ffff057224 */ /* 0x000fe200078e0a04 */
[----:B------:R3:W-:Y:S01]  /*1f20*/  STL [R1+0x29b4], R144 ;  /* 0x0029b49001007387 */ /* 0x0007e20000100800 */
[----:B------:R-:W-:Y:S01]  /*1f30*/  IMAD.HI.U32 R4, R7, R57, RZ ;  /* 0x0000003907047227 */ /* 0x000fe200078e00ff */
[----:B------:R-:W-:-:S02]  /*1f40*/  IABS R27, R160 ;  /* 0x000000a0001b7213 */ /* 0x000fc40000000000 */
[----:B------:R-:W-:Y:S01]  /*1f50*/  STL [R1+0x29b8], R251 ;  /* 0x0029b8fb01007387 */ /* 0x000fe20000100800 */
[C---:B--2---:R-:W-:Y:S01]  /*1f60*/  IMAD.HI.U32 R6, R7.reuse, R124, RZ ;  /* 0x0000007c07067227 */ /* 0x044fe200078e00ff */
[C---:B------:R-:W-:Y:S02]  /*1f70*/  IADD3 R158, R136.reuse, 0x6c, RZ ;  /* 0x0000006c889e7810 */ /* 0x040fe40007ffe0ff */
[----:B------:R-:W-:Y:S01]  /*1f80*/  STL [R1+0x29bc], R250 ;  /* 0x0029bcfa01007387 */ /* 0x000fe20000100800 */
[----:B------:R-:W-:Y:S01]  /*1f90*/  IMAD.MOV R11, RZ, RZ, -R6 ;  /* 0x000000ffff0b7224 */ /* 0x000fe200078e0a06 */
[----:B------:R-:W-:Y:S01]  /*1fa0*/  IADD3 R177, R136, 0x59, RZ ;  /* 0x0000005988b17810 */ /* 0x000fe20007ffe0ff */
[----:B------:R-:W-:Y:S01]  /*1fb0*/  IMAD R60, R0, R9, R60 ;  /* 0x00000009003c7224 */ /* 0x000fe200078e023c */
[----:B------:R-:W-:Y:S01]  /*1fc0*/  IADD3 R9, -R4, RZ, RZ ;  /* 0x000000ff04097210 */ /* 0x000fe20007ffe1ff */
[----:B------:R-:W-:Y:S01]  /*1fd0*/  IMAD.HI.U32 R6, R7, R119, RZ ;  /* 0x0000007707067227 */ /* 0x000fe200078e00ff */
[----:B------:R-:W-:Y:S01]  /*1fe0*/  STL [R1+0x29c0], R249 ;  /* 0x0029c0f901007387 */ /* 0x000fe20000100800 */
[----:B------:R-:W-:-:S02]  /*1ff0*/  IABS R25, R158 ;  /* 0x0000009e00197213 */ /* 0x000fc40000000000 */
[C---:B------:R-:W-:Y:S01]  /*2000*/  IMAD.HI.U32 R4, R7.reuse, R55, RZ ;  /* 0x0000003707047227 */ /* 0x040fe200078e00ff */
[----:B------:R-:W-:Y:S01]  /*2010*/  STL [R1+0x29c4], R248 ;  /* 0x0029c4f801007387 */ /* 0x000fe20000100800 */
[----:B------:R-:W-:Y:S02]  /*2020*/  IABS R44, R177 ;  /* 0x000000b1002c7213 */ /* 0x000fe40000000000 */
[----:B------:R-:W-:Y:S01]  /*2030*/  IMAD.MOV R6, RZ, RZ, -R6 ;  /* 0x000000ffff067224 */ /* 0x000fe200078e0a06 */
[----:B------:R-:W-:Y:S01]  /*2040*/  STL [R1+0x29c8], R247 ;  /* 0x0029c8f701007387 */ /* 0x000fe20000100800 */
[----:B------:R-:W-:Y:S01]  /*2050*/  IMAD R57, R0, R9, R57 ;  /* 0x0000000900397224 */ /* 0x000fe200078e0239 */
[C---:B------:R-:W-:Y:S01]  /*2060*/  IADD3 R156, R136.reuse, 0x6e, RZ ;  /* 0x0000006e889c7810 */ /* 0x040fe20007ffe0ff */
[----:B------:R-:W-:Y:S01]  /*2070*/  IMAD.MOV R9, RZ, RZ, -R4 ;  /* 0x000000ffff097224 */ /* 0x000fe200078e0a04 */
[----:B------:R-:W-:Y:S01]  /*2080*/  STL [R1+0x29cc], R246 ;  /* 0x0029ccf601007387 */ /* 0x000fe20000100800 */
[----:B------:R-:W-:Y:S01]  /*2090*/  IMAD.HI.U32 R4, R7, R53, RZ ;  /* 0x0000003507047227 */ /* 0x000fe200078e00ff */
[----:B------:R-:W-:-:S02]  /*20a0*/  IADD3 R172, R136, 0x5e, RZ ;  /* 0x0000005e88ac7810 */ /* 0x000fc40007ffe0ff */
[----:B------:R-:W-:Y:S01]  /*20b0*/  STL [R1+0x29d0], R245 ;  /* 0x0029d0f501007387 */ /* 0x000fe20000100800 */
[C---:B------:R-:W-:Y:S01]  /*20c0*/  IMAD R119, R0.reuse, R6, R119 ;  /* 0x0000000600777224 */ /* 0x040fe200078e0277 */
[----:B------:R-:W-:Y:S01]  /*20d0*/  IABS R23, R156 ;  /* 0x0000009c00177213 */ /* 0x000fe20000000000 */
[C---:B------:R-:W-:Y:S01]  /*20e0*/  IMAD.HI.U32 R6, R7.reuse, R114, RZ ;  /* 0x0000007207067227 */ /* 0x040fe200078e00ff */
[----:B------:R-:W-:Y:S01]  /*20f0*/  STL [R1+0x29d4], R244 ;  /* 0x0029d4f401007387 */ /* 0x000fe20000100800 */
[----:B------:R-:W-:Y:S02]  /*2100*/  IABS R39, R172 ;  /* 0x000000ac00277213 */ /* 0x000fe40000000000 */
[----:B------:R-:W-:Y:S01]  /*2110*/  IMAD R58, R0, R5, R58 ;  /* 0x00000005003a7224 */ /* 0x000fe200078e023a */
[----:B------:R-:W-:Y:S01]  /*2120*/  STL [R1+0x29d8], R243 ;  /* 0x0029d8f301007387 */ /* 0x000fe20000100800 */
[----:B------:R-:W-:Y:S01]  /*2130*/  IMAD.HI.U32 R5, R7, R56, RZ ;  /* 0x0000003807057227 */ /* 0x000fe200078e00ff */
[----:B------:R-:W-:-:S02]  /*2140*/  IADD3 R155, R136, 0x6f, RZ ;  /* 0x0000006f889b7810 */ /* 0x000fc40007ffe0ff */
[----:B------:R-:W-:Y:S01]  /*2150*/  STL [R1+0x29dc], R242 ;  /* 0x0029dcf201007387 */ /* 0x000fe20000100800 */
[----:B------:R-:W-:Y:S01]  /*2160*/  IMAD.MOV R4, RZ, RZ, -R4 ;  /* 0x000000ffff047224 */ /* 0x000fe200078e0a04 */
[----:B------:R-:W-:Y:S01]  /*2170*/  IADD3 R167, R136, 0x63, RZ ;  /* 0x0000006388a77810 */ /* 0x000fe20007ffe0ff */
[----:B------:R-:W-:Y:S01]  /*2180*/  IMAD R124, R0, R11, R124 ;  /* 0x0000000b007c7224 */ /* 0x000fe200078e027c */
[----:B------:R-:W-:Y:S01]  /*2190*/  IADD3 R11, -R6, RZ, RZ ;  /* 0x000000ff060b7210 */ /* 0x000fe20007ffe1ff */
[C---:B------:R-:W-:Y:S01]  /*21a0*/  IMAD.HI.U32 R6, R7.reuse, R109, RZ ;  /* 0x0000006d07067227 */ /* 0x040fe200078e00ff */
[----:B------:R-:W-:Y:S01]  /*21b0*/  STL [R1+0x29e0], R241 ;  /* 0x0029e0f101007387 */ /* 0x000fe20000100800 */
[----:B------:R-:W-:Y:S02]  /*21c0*/  IABS R22, R155 ;  /* 0x0000009b00167213 */ /* 0x000fe40000000000 */
[----:B------:R-:W-:Y:S01]  /*21d0*/  IMAD.MOV R5, RZ, RZ, -R5 ;  /* 0x000000ffff057224 */ /* 0x000fe200078e0a05 */
[----:B------:R-:W-:Y:S01]  /*21e0*/  STL [R1+0x29e4], R240 ;  /* 0x0029e4f001007387 */ /* 0x000fe20000100800 */
[----:B------:R-:W-:Y:S01]  /*21f0*/  IMAD R53, R0, R4, R53 ;  /* 0x0000000400357224 */ /* 0x000fe200078e0235 */
[----:B------:R-:W-:Y:S01]  /*2200*/  IADD3 R153, R136, 0x71, RZ ;  /* 0x0000007188997810 */ /* 0x000fe20007ffe0ff */
[----:B------:R-:W-:Y:S01]  /*2210*/  IMAD.HI.U32 R4, R7, R52, RZ ;  /* 0x0000003407047227 */ /* 0x000fe200078e00ff */
[----:B------:R-:W-:Y:S01]  /*2220*/  STL [R1+0x29e8], R239 ;  /* 0x0029e8ef01007387 */ /* 0x000fe20000100800 */
[----:B------:R-:W-:-:S02]  /*2230*/  IABS R34, R167 ;  /* 0x000000a700227213 */ /* 0x000fc40000000000 */
[----:B------:R-:W-:Y:S01]  /*2240*/  IMAD.MOV R6, RZ, RZ, -R6 ;  /* 0x000000ffff067224 */ /* 0x000fe200078e0a06 */
[----:B------:R-:W-:Y:S01]  /*2250*/  STL [R1+0x29ec], R238 ;  /* 0x0029ecee01007387 */ /* 0x000fe20000100800 */
[----:B------:R-:W-:Y:S01]  /*2260*/  IMAD R56, R0, R5, R56 ;  /* 0x0000000500387224 */ /* 0x000fe200078e0238 */
[----:B------:R-:W-:Y:S01]  /*2270*/  IADD3 R162, R136, 0x68, RZ ;  /* 0x0000006888a27810 */ /* 0x000fe20007ffe0ff */
[----:B------:R-:W-:Y:S01]  /*2280*/  IMAD R55, R0, R9, R55 ;  /* 0x0000000900377224 */ /* 0x000fe200078e0237 */
[----:B------:R-:W-:Y:S01]  /*2290*/  STL [R1+0x29f0], R237 ;  /* 0x0029f0ed01007387 */ /* 0x000fe20000100800 */
[----:B------:R-:W-:Y:S01]  /*22a0*/  IMAD.HI.U32 R5, R7, R51, RZ ;  /* 0x0000003307057227 */ /* 0x000fe200078e00ff */
[----:B------:R-:W-:Y:S02]  /*22b0*/  IADD3 R159, R136, 0x6b, RZ ;  /* 0x0000006b889f7810 */ /* 0x000fe40007ffe0ff */
[----:B------:R-:W-:Y:S01]  /*22c0*/  STL [R1+0x29f4], R236 ;  /* 0x0029f4ec01007387 */ /* 0x000fe20000100800 */
[----:B------:R-:W-:Y:S01]  /*22d0*/  IMAD.MOV R9, RZ, RZ, -R4 ;  /* 0x000000ffff097224 */ /* 0x000fe200078e0a04 */
[----:B------:R-:W-:Y:S01]  /*22e0*/  IADD3 R5, -R5, RZ, RZ ;  /* 0x000000ff05057210 */ /* 0x000fe20007ffe1ff */
[----:B------:R-:W-:Y:S01]  /*22f0*/  IMAD.HI.U32 R4, R7, R50, RZ ;  /* 0x0000003207047227 */ /* 0x000fe200078e00ff */
[----:B------:R-:W-:Y:S01]  /*2300*/  STL [R1+0x29f8], R235 ;  /* 0x0029f8eb01007387 */ /* 0x000fe20000100800 */
[----:B------:R-:W-:-:S02]  /*2310*/  IABS R20, R153 ;  /* 0x0000009900147213 */ /* 0x000fc40000000000 */
[----:B------:R-:W-:Y:S01]  /*2320*/  IMAD R109, R0, R6, R109 ;  /* 0x00000006006d7224 */ /* 0x000fe200078e026d */
[----:B------:R2:W-:Y:S01]  /*2330*/  STL [R1+0x29fc], R140 ;  /* 0x0029fc8c01007387 */ /* 0x0005e20000100800 */
[C---:B------:R-:W-:Y:S01]  /*2340*/  IMAD.HI.U32 R6, R7.reuse, R104, RZ ;  /* 0x0000006807067227 */ /* 0x040fe200078e00ff */
[----:B------:R-:W-:Y:S02]  /*2350*/  IADD3 R151, R136, 0x73, RZ ;  /* 0x0000007388977810 */ /* 0x000fe40007ffe0ff */
[----:B------:R-:W-:Y:S01]  /*2360*/  STL [R1+0x2a00], R234 ;  /* 0x002a00ea01007387 */ /* 0x000fe20000100800 */
[----:B------:R-:W-:Y:S01]  /*2370*/  IMAD R52, R0, R9, R52 ;  /* 0x0000000900347224 */ /* 0x000fe200078e0234 */
[----:B------:R-:W-:Y:S01]  /*2380*/  IABS R29, R162 ;  /* 0x000000a2001d7213 */ /* 0x000fe20000000000 */
[----:B------:R-:W-:Y:S01]  /*2390*/  IMAD.MOV R9, RZ, RZ, -R4 ;  /* 0x000000ffff097224 */ /* 0x000fe200078e0a04 */
[----:B------:R-:W-:Y:S01]  /*23a0*/  STL [R1+0x2a04], R233 ;  /* 0x002a04e901007387 */ /* 0x000fe20000100800 */
[----:B------:R-:W-:Y:S01]  /*23b0*/  IMAD.HI.U32 R4, R7, R48, RZ ;  /* 0x0000003007047227 */ /* 0x000fe200078e00ff */
[----:B------:R-:W-:-:S02]  /*23c0*/  IABS R26, R159 ;  /* 0x0000009f001a7213 */ /* 0x000fc40000000000 */
[----:B------:R-:W-:Y:S01]  /*23d0*/  STL [R1+0x2a08], R232 ;  /* 0x002a08e801007387 */ /* 0x000fe20000100800 */
[----:B------:R-:W-:Y:S01]  /*23e0*/  IMAD R114, R0, R11, R114 ;  /* 0x0000000b00727224 */ /* 0x000fe200078e0272 */
[----:B------:R-:W-:Y:S01]  /*23f0*/  IABS R18, R151 ;  /* 0x0000009700127213 */ /* 0x000fe20000000000 */
[----:B------:R-:W-:Y:S01]  /*2400*/  IMAD.MOV R11, RZ, RZ, -R6 ;  /* 0x000000ffff0b7224 */ /* 0x000fe200078e0a06 */
[----:B------:R-:W-:Y:S01]  /*2410*/  STL [R1+0x2a0c], R231 ;  /* 0x002a0ce701007387 */ /* 0x000fe20000100800 */
[C---:B------:R-:W-:Y:S01]  /*2420*/  IMAD.HI.U32 R6, R7.reuse, R99, RZ ;  /* 0x0000006307067227 */ /* 0x040fe200078e00ff */
[----:B------:R-:W-:Y:S02]  /*2430*/  IADD3 R157, R136, 0x6d, RZ ;  /* 0x0000006d889d7810 */ /* 0x000fe40007ffe0ff */
[----:B------:R-:W-:Y:S01]  /*2440*/  STL [R1+0x2a10], R230 ;  /* 0x002a10e601007387 */ /* 0x000fe20000100800 */
[----:B------:R-:W-:Y:S01]  /*2450*/  IMAD R51, R0, R5, R51 ;  /* 0x0000000500337224 */ /* 0x000fe200078e0233 */
[----:B------:R-:W-:Y:S01]  /*2460*/  IADD3 R5, -R4, RZ, RZ ;  /* 0x000000ff04057210 */ /* 0x000fe20007ffe1ff */
[C---:B------:R-:W-:Y:S01]  /*2470*/  IMAD.HI.U32 R4, R7.reuse, R47, RZ ;  /* 0x0000002f07047227 */ /* 0x040fe200078e00ff */
[----:B------:R-:W-:Y:S01]  /*2480*/  IADD3 R6, -R6, RZ, RZ ;  /* 0x000000ff06067210 */ /* 0x000fe20007ffe1ff */
[----:B------:R-:W-:Y:S01]  /*2490*/  STL [R1+0x2a14], R229 ;  /* 0x002a14e501007387 */ /* 0x000fe20000100800 */
[----:B------:R-:W-:Y:S01]  /*24a0*/  IADD3 R154, R136, 0x70, RZ ;  /* 0x00000070889a7810 */ /* 0x000fe20007ffe0ff */
[----:B------:R-:W-:Y:S01]  /*24b0*/  IMAD R50, R0, R9, R50 ;  /* 0x0000000900327224 */ /* 0x000fe200078e0232 */
[----:B------:R-:W-:Y:S01]  /*24c0*/  IABS R24, R157 ;  /* 0x0000009d00187213 */ /* 0x000fe20000000000 */
[----:B------:R-:W-:Y:S01]  /*24d0*/  IMAD.MOV R9, RZ, RZ, -R4 ;  /* 0x000000ffff097224 */ /* 0x000fe200078e0a04 */
[----:B------:R-:W-:Y:S01]  /*24e0*/  STL [R1+0x2a18], R228 ;  /* 0x002a18e401007387 */ /* 0x000fe20000100800 */
[----:B------:R-:W-:Y:S01]  /*24f0*/  IMAD.HI.U32 R4, R7, R45, RZ ;  /* 0x0000002d07047227 */ /* 0x000fe200078e00ff */
[----:B------:R-:W-:-:S02]  /*2500*/  IADD3 R150, R136, 0x74, RZ ;  /* 0x0000007488967810 */ /* 0x000fc40007ffe0ff */
[----:B------:R-:W-:Y:S01]  /*2510*/  STL [R1+0x2a1c], R227 ;  /* 0x002a1ce301007387 */ /* 0x000fe20000100800 */
[----:B------:R-:W-:Y:S01]  /*2520*/  IMAD R99, R0, R6, R99 ;  /* 0x0000000600637224 */ /* 0x000fe200078e0263 */
[----:B------:R-:W-:Y:S01]  /*2530*/  IABS R21, R154 ;  /* 0x0000009a00157213 */ /* 0x000fe20000000000 */
[C---:B------:R-:W-:Y:S01]  /*2540*/  IMAD.HI.U32 R6, R7.reuse, R94, RZ ;  /* 0x0000005e07067227 */ /* 0x040fe200078e00ff */
[----:B------:R-:W-:Y:S01]  /*2550*/  STL [R1+0x2a20], R226 ;  /* 0x002a20e201007387 */ /* 0x000fe20000100800 */
[----:B-1----:R-:W-:Y:S02]  /*2560*/  LOP3.LUT R135, R10, 0x3f, RZ, 0xc0, !PT ;  /* 0x0000003f0a877812 */ /* 0x002fe400078ec0ff */
[----:B------:R-:W-:Y:S01]  /*2570*/  IMAD R47, R0, R9, R47 ;  /* 0x00000009002f7224 */ /* 0x000fe200078e022f */
[----:B------:R-:W-:Y:S01]  /*2580*/  IADD3 R9, -R4, RZ, RZ ;  /* 0x000000ff04097210 */ /* 0x000fe20007ffe1ff */
[----:B------:R-:W-:Y:S01]  /*2590*/  IMAD R104, R0, R11, R104 ;  /* 0x0000000b00687224 */ /* 0x000fe200078e0268 */
[----:B------:R-:W-:Y:S01]  /*25a0*/  STL [R1+0x2a24], R225 ;  /* 0x002a24e101007387 */ /* 0x000fe20000100800 */
[----:B------:R-:W-:Y:S01]  /*25b0*/  IMAD.HI.U32 R4, R7, R43, RZ ;  /* 0x0000002b07047227 */ /* 0x000fe200078e00ff */
[----:B------:R-:W-:-:S02]  /*25c0*/  IADD3 R152, R136, 0x72, RZ ;  /* 0x0000007288987810 */ /* 0x000fc40007ffe0ff */
[----:B------:R-:W-:Y:S01]  /*25d0*/  STL [R1+0x2a28], R224 ;  /* 0x002a28e001007387 */ /* 0x000fe20000100800 */
[----:B------:R-:W-:Y:S02]  /*25e0*/  IMAD.MOV R11, RZ, RZ, -R6 ;  /* 0x000000ffff0b7224 */ /* 0x000fe400078e0a06 */
[----:B------:R-:W-:Y:S01]  /*25f0*/  IMAD R48, R0, R5, R48 ;  /* 0x0000000500307224 */ /* 0x000fe200078e0230 */
[----:B------:R-:W-:Y:S01]  /*2600*/  STL [R1+0x2a2c], R223 ;  /* 0x002a2cdf01007387 */ /* 0x000fe20000100800 */
[----:B------:R-:W-:Y:S01]  /*2610*/  IMAD.HI.U32 R6, R7, R89, RZ ;  /* 0x0000005907067227 */ /* 0x000fe200078e00ff */
[----:B------:R-:W-:Y:S02]  /*2620*/  IABS R17, R150 ;  /* 0x0000009600117213 */ /* 0x000fe40000000000 */
[----:B------:R-:W-:Y:S01]  /*2630*/  STL [R1+0x2a30], R222 ;  /* 0x002a30de01007387 */ /* 0x000fe20000100800 */
[----:B------:R-:W-:Y:S01]  /*2640*/  IMAD.MOV R4, RZ, RZ, -R4 ;  /* 0x000000ffff047224 */ /* 0x000fe200078e0a04 */
[----:B------:R-:W-:Y:S01]  /*2650*/  PRMT R143, R135, 0x6540, R2 ;  /* 0x00006540878f7816 */ /* 0x000fe20000000002 */
[----:B------:R-:W-:Y:S01]  /*2660*/  IMAD.MOV R6, RZ, RZ, -R6 ;  /* 0x000000ffff067224 */ /* 0x000fe200078e0a06 */
[----:B------:R-:W-:Y:S01]  /*2670*/  STL [R1+0x2a34], R221 ;  /* 0x002a34dd01007387 */ /* 0x000fe20000100800 */
[----:B------:R-:W-:Y:S01]  /*2680*/  IMAD.HI.U32 R5, R7, R46, RZ ;  /* 0x0000002e07057227 */ /* 0x000fe200078e00ff */
[----:B------:R-:W-:-:S02]  /*2690*/  IABS R19, R152 ;  /* 0x0000009800137213 */ /* 0x000fc40000000000 */
[----:B------:R-:W-:Y:S01]  /*26a0*/  STL [R1+0x2a38], R220 ;  /* 0x002a38dc01007387 */ /* 0x000fe20000100800 */
[C---:B------:R-:W-:Y:S02]  /*26b0*/  IMAD R43, R0.reuse, R4, R43 ;  /* 0x00000004002b7224 */ /* 0x040fe400078e022b */
[C---:B------:R-:W-:Y:S01]  /*26c0*/  IMAD.HI.U32 R4, R7.reuse, R42, RZ ;  /* 0x0000002a07047227 */ /* 0x040fe200078e00ff */
[----:B------:R-:W-:Y:S03]  /*26d0*/  STL [R1+0x2a3c], R219 ;  /* 0x002a3cdb01007387 */ /* 0x000fe60000100800 */
[----:B------:R-:W-:Y:S01]  /*26e0*/  IMAD R89, R0, R6, R89 ;  /* 0x0000000600597224 */ /* 0x000fe200078e0259 */
[----:B------:R-:W-:Y:S01]  /*26f0*/  STL [R1+0x2a40], R218 ;  /* 0x002a40da01007387 */ /* 0x000fe20000100800 */
[----:B------:R-:W-:-:S03]  /*2700*/  IMAD.HI.U32 R6, R7, R84, RZ ;  /* 0x0000005407067227 */ /* 0x000fc600078e00ff */
[----:B------:R1:W-:Y:S01]  /*2710*/  STL [R1+0x2a44], R139 ;  /* 0x002a448b01007387 */ /* 0x0003e20000100800 */
[----:B------:R-:W-:Y:S02]  /*2720*/  IMAD.MOV R5, RZ, RZ, -R5 ;  /* 0x000000ffff057224 */ /* 0x000fe400078e0a05 */
[----:B------:R-:W-:Y:S01]  /*2730*/  IMAD R45, R0, R9, R45 ;  /* 0x00000009002d7224 */ /* 0x000fe200078e022d */
[----:B------:R-:W-:Y:S01]  /*2740*/  IADD3 R9, -R4, RZ, RZ ;  /* 0x000000ff04097210 */ /* 0x000fe20007ffe1ff */
[----:B------:R-:W-:Y:S01]  /*2750*/  IMAD R94, R0, R11, R94 ;  /* 0x0000000b005e7224 */ /* 0x000fe200078e025e */
[----:B------:R-:W-:Y:S01]  /*2760*/  IADD3 R11, -R6, RZ, RZ ;  /* 0x000000ff060b7210 */ /* 0x000fe20007ffe1ff */
[----:B------:R-:W-:Y:S01]  /*2770*/  IMAD R46, R0, R5, R46 ;  /* 0x00000005002e7224 */ /* 0x000fe200078e022e */
[----:B------:R-:W-:Y:S01]  /*2780*/  STL [R1+0x2a48], R217 ;  /* 0x002a48d901007387 */ /* 0x000fe20000100800 */
[----:B------:R-:W-:-:S03]  /*2790*/  IMAD.HI.U32 R5, R7, R41, RZ ;  /* 0x0000002907057227 */ /* 0x000fc600078e00ff */
[----:B------:R-:W-:Y:S01]  /*27a0*/  STL [R1+0x2a4c], R216 ;  /* 0x002a4cd801007387 */ /* 0x000fe20000100800 */
[----:B------:R-:W-:-:S03]  /*27b0*/  IMAD.HI.U32 R4, R7, R40, RZ ;  /* 0x0000002807047227 */ /* 0x000fc600078e00ff */
[----:B------:R-:W-:Y:S01]  /*27c0*/  STL [R1+0x2a50], R215 ;  /* 0x002a50d701007387 */ /* 0x000fe20000100800 */
[----:B------:R-:W-:-:S03]  /*27d0*/  IMAD.HI.U32 R6, R7, R79, RZ ;  /* 0x0000004f07067227 */ /* 0x000fc600078e00ff */
[----:B------:R-:W-:Y:S01]  /*27e0*/  STL [R1+0x2a54], R214 ;  /* 0x002a54d601007387 */ /* 0x000fe20000100800 */
[----:B------:R-:W-:Y:S02]  /*27f0*/  IMAD R42, R0, R9, R42 ;  /* 0x00000009002a7224 */ /* 0x000fe400078e022a */
[----:B------:R-:W-:Y:S01]  /*2800*/  IMAD.MOV R5, RZ, RZ, -R5 ;  /* 0x000000ffff057224 */ /* 0x000fe200078e0a05 */
[----:B------:R-:W-:Y:S01]  /*2810*/  STL [R1+0x2a58], R213 ;  /* 0x002a58d501007387 */ /* 0x000fe20000100800 */
[----:B------:R-:W-:Y:S02]  /*2820*/  IMAD.MOV R9, RZ, RZ, -R4 ;  /* 0x000000ffff097224 */ /* 0x000fe400078e0a04 */
[----:B------:R-:W-:Y:S01]  /*2830*/  IMAD.MOV R6, RZ, RZ, -R6 ;  /* 0x000000ffff067224 */ /* 0x000fe200078e0a06 */
[----:B------:R-:W-:Y:S01]  /*2840*/  STL [R1+0x2a5c], R212 ;  /* 0x002a5cd401007387 */ /* 0x000fe20000100800 */
[----:B------:R-:W-:-:S03]  /*2850*/  IMAD.HI.U32 R4, R7, R38, RZ ;  /* 0x0000002607047227 */ /* 0x000fc600078e00ff */
[----:B------:R-:W-:Y:S01]  /*2860*/  STL [R1+0x2a60], R211 ;  /* 0x002a60d301007387 */ /* 0x000fe20000100800 */
[C---:B------:R-:W-:Y:S02]  /*2870*/  IMAD R41, R0.reuse, R5, R41 ;  /* 0x0000000500297224 */ /* 0x040fe400078e0229 */
[C---:B------:R-:W-:Y:S01]  /*2880*/  IMAD R79, R0.reuse, R6, R79 ;  /* 0x00000006004f7224 */ /* 0x040fe200078e024f */
[----:B------:R-:W-:Y:S01]  /*2890*/  STL [R1+0x2a64], R210 ;  /* 0x002a64d201007387 */ /* 0x000fe20000100800 */
[----:B------:R-:W-:Y:S02]  /*28a0*/  IMAD.MOV R5, RZ, RZ, -R4 ;  /* 0x000000ffff057224 */ /* 0x000fe400078e0a04 */
[C---:B------:R-:W-:Y:S01]  /*28b0*/  IMAD.HI.U32 R6, R7.reuse, R74, RZ ;  /* 0x0000004a07067227 */ /* 0x040fe200078e00ff */
[----:B------:R-:W-:Y:S03]  /*28c0*/  STL [R1+0x2a68], R209 ;  /* 0x002a68d101007387 */ /* 0x000fe60000100800 */
[----:B------:R-:W-:Y:S01]  /*28d0*/  IMAD.HI.U32 R4, R7, R37, RZ ;  /* 0x0000002507047227 */ /* 0x000fe200078e00ff */
[----:B------:R-:W-:Y:S03]  /*28e0*/  STL [R1+0x2a6c], R208 ;  /* 0x002a6cd001007387 */ /* 0x000fe60000100800 */
[C---:B------:R-:W-:Y:S01]  /*28f0*/  IMAD R84, R0.reuse, R11, R84 ;  /* 0x0000000b00547224 */ /* 0x040fe200078e0254 */
[----:B------:R-:W-:Y:S01]  /*2900*/  STL [R1+0x2a70], R207 ;  /* 0x002a70cf01007387 */ /* 0x000fe20000100800 */
[----:B------:R-:W-:-:S02]  /*2910*/  IMAD R40, R0, R9, R40 ;  /* 0x0000000900287224 */ /* 0x000fc400078e0228 */
[----:B------:R-:W-:Y:S01]  /*2920*/  IMAD.MOV R11, RZ, RZ, -R6 ;  /* 0x000000ffff0b7224 */ /* 0x000fe200078e0a06 */
[----:B------:R-:W-:Y:S01]  /*2930*/  STL [R1+0x2a74], R206 ;  /* 0x002a74ce01007387 */ /* 0x000fe20000100800 */
[----:B------:R-:W-:Y:S02]  /*2940*/  IMAD.MOV R9, RZ, RZ, -R4 ;  /* 0x000000ffff097224 */ /* 0x000fe400078e0a04 */
[C---:B------:R-:W-:Y:S01]  /*2950*/  IMAD.HI.U32 R6, R7.reuse, R69, RZ ;  /* 0x0000004507067227 */ /* 0x040fe200078e00ff */
[----:B------:R-:W-:Y:S03]  /*2960*/  STL [R1+0x2a78], R205 ;  /* 0x002a78cd01007387 */ /* 0x000fe60000100800 */
[----:B------:R-:W-:Y:S01]  /*2970*/  IMAD.HI.U32 R4, R7, R35, RZ ;  /* 0x0000002307047227 */ /* 0x000fe200078e00ff */
[----:B------:R-:W-:Y:S01]  /*2980*/  IADD3 R6, -R6, RZ, RZ ;  /* 0x000000ff06067210 */ /* 0x000fe20007ffe1ff */
[----:B------:R-:W-:Y:S02]  /*2990*/  STL [R1+0x2a7c], R204 ;  /* 0x002a7ccc01007387 */ /* 0x000fe40000100800 */
[----:B------:R-:W-:-:S02]  /*29a0*/  IMAD R37, R0, R9, R37 ;  /* 0x0000000900257224 */ /* 0x000fc400078e0225 */
[----:B------:R-:W-:Y:S01]  /*29b0*/  IMAD.MOV R9, RZ, RZ, -R4 ;  /* 0x000000ffff097224 */ /* 0x000fe200078e0a04 */
[----:B------:R-:W-:Y:S01]  /*29c0*/  STL [R1+0x2a80], R203 ;  /* 0x002a80cb01007387 */ /* 0x000fe20000100800 */
[----:B------:R-:W-:-:S03]  /*29d0*/  IMAD.HI.U32 R4, R7, R33, RZ ;  /* 0x0000002107047227 */ /* 0x000fc600078e00ff */
[----:B------:R-:W-:Y:S01]  /*29e0*/  STL [R1+0x2a84], R202 ;  /* 0x002a84ca01007387 */ /* 0x000fe20000100800 */
[----:B------:R-:W-:Y:S01]  /*29f0*/  IMAD R69, R0, R6, R69 ;  /* 0x0000000600457224 */ /* 0x000fe200078e0245 */
[----:B------:R-:W-:Y:S01]  /*2a00*/  IADD3 R4, -R4, RZ, RZ ;  /* 0x000000ff04047210 */ /* 0x000fe20007ffe1ff */
[----:B------:R-:W-:Y:S01]  /*2a10*/  IMAD R38, R0, R5, R38 ;  /* 0x0000000500267224 */ /* 0x000fe200078e0226 */
[----:B------:R-:W-:Y:S01]  /*2a20*/  STL [R1+0x2a88], R201 ;  /* 0x002a88c901007387 */ /* 0x000fe20000100800 */
[----:B------:R-:W-:-:S03]  /*2a30*/  IMAD.HI.U32 R6, R7, R64, RZ ;  /* 0x0000004007067227 */ /* 0x000fc600078e00ff */
[----:B------:R4:W-:Y:S01]  /*2a40*/  STL [R1+0x2a8c], R137 ;  /* 0x002a8c8901007387 */ /* 0x0009e20000100800 */
[----:B------:R-:W-:-:S03]  /*2a50*/  IMAD.HI.U32 R5, R7, R36, RZ ;  /* 0x0000002407057227 */ /* 0x000fc600078e00ff */
[----:B------:R-:W-:Y:S01]  /*2a60*/  STL [R1+0x2a90], R200 ;  /* 0x002a90c801007387 */ /* 0x000fe20000100800 */
[C---:B------:R-:W-:Y:S01]  /*2a70*/  IMAD R74, R0.reuse, R11, R74 ;  /* 0x0000000b004a7224 */ /* 0x040fe200078e024a */
[----:B------:R-:W-:Y:S01]  /*2a80*/  IADD3 R5, -R5, RZ, RZ ;  /* 0x000000ff05057210 */ /* 0x000fe20007ffe1ff */
[----:B------:R-:W-:Y:S01]  /*2a90*/  IMAD.MOV R11, RZ, RZ, -R6 ;  /* 0x000000ffff0b7224 */ /* 0x000fe200078e0a06 */
[----:B------:R-:W-:Y:S01]  /*2aa0*/  STL [R1+0x2a94], R199 ;  /* 0x002a94c701007387 */ /* 0x000fe20000100800 */
[C---:B------:R-:W-:Y:S02]  /*2ab0*/  IMAD R33, R0.reuse, R4, R33 ;  /* 0x0000000400217224 */ /* 0x040fe400078e0221 */
[C---:B------:R-:W-:Y:S01]  /*2ac0*/  IMAD.HI.U32 R6, R7.reuse, R59, RZ ;  /* 0x0000003b07067227 */ /* 0x040fe200078e00ff */
[----:B------:R-:W-:Y:S03]  /*2ad0*/  STL [R1+0x2a98], R198 ;  /* 0x002a98c601007387 */ /* 0x000fe60000100800 */
[----:B------:R-:W-:Y:S01]  /*2ae0*/  IMAD.HI.U32 R4, R7, R32, RZ ;  /* 0x0000002007047227 */ /* 0x000fe200078e00ff */
[----:B------:R-:W-:Y:S03]  /*2af0*/  STL [R1+0x2a9c], R197 ;  /* 0x002a9cc501007387 */ /* 0x000fe60000100800 */
[----:B------:R-:W-:Y:S01]  /*2b00*/  IMAD R35, R0, R9, R35 ;  /* 0x0000000900237224 */ /* 0x000fe200078e0223 */
[----:B------:R-:W-:Y:S01]  /*2b10*/  STL [R1+0x2aa0], R196 ;  /* 0x002aa0c401007387 */ /* 0x000fe20000100800 */
[----:B------:R-:W-:-:S02]  /*2b20*/  IMAD.MOV R6, RZ, RZ, -R6 ;  /* 0x000000ffff067224 */ /* 0x000fc400078e0a06 */
[----:B------:R-:W-:Y:S01]  /*2b30*/  IMAD.MOV R9, RZ, RZ, -R4 ;  /* 0x000000ffff097224 */ /* 0x000fe200078e0a04 */
[----:B------:R-:W-:Y:S01]  /*2b40*/  STL [R1+0x2aac], R195 ;  /* 0x002aacc301007387 */ /* 0x000fe20000100800 */
[C---:B------:R-:W-:Y:S02]  /*2b50*/  IMAD R36, R0.reuse, R5, R36 ;  /* 0x0000000500247224 */ /* 0x040fe400078e0224 */
[C---:B------:R-:W-:Y:S01]  /*2b60*/  IMAD.HI.U32 R4, R7.reuse, R30, RZ ;  /* 0x0000001e07047227 */ /* 0x040fe200078e00ff */
[----:B------:R-:W-:Y:S03]  /*2b70*/  STL [R1+0x2ab0], R194 ;  /* 0x002ab0c201007387 */ /* 0x000fe60000100800 */
[C---:B------:R-:W-:Y:S01]  /*2b80*/  IMAD.HI.U32 R5, R7.reuse, R31, RZ ;  /* 0x0000001f07057227 */ /* 0x040fe200078e00ff */
[----:B------:R-:W-:Y:S03]  /*2b90*/  STL [R1+0x2abc], R193 ;  /* 0x002abcc101007387 */ /* 0x000fe60000100800 */
[----:B------:R-:W-:Y:S01]  /*2ba0*/  IMAD R59, R0, R6, R59 ;  /* 0x00000006003b7224 */ /* 0x000fe200078e023b */
[----:B------:R-:W-:Y:S01]  /*2bb0*/  STL [R1+0x2ac8], R192 ;  /* 0x002ac8c001007387 */ /* 0x000fe20000100800 */
[----:B------:R-:W-:-:S03]  /*2bc0*/  IMAD.HI.U32 R6, R7, R54, RZ ;  /* 0x0000003607067227 */ /* 0x000fc600078e00ff */
[----:B------:R-:W-:Y:S01]  /*2bd0*/  STL [R1+0x2ae0], R191 ;  /* 0x002ae0bf01007387 */ /* 0x000fe20000100800 */
[----:B------:R-:W-:Y:S01]  /*2be0*/  IMAD R32, R0, R9, R32 ;  /* 0x0000000900207224 */ /* 0x000fe200078e0220 */
[----:B------:R-:W-:Y:S01]  /*2bf0*/  IADD3 R9, -R4, RZ, RZ ;  /* 0x000000ff04097210 */ /* 0x000fe20007ffe1ff */
        /* <DEDUP_REMOVED lines=9> */
[----:B------:R-:W-:Y:S01]  /*2c90*/  STL [R1+0x2b10], R187 ;  /* 0x002b10bb01007387 */ /* 0x000fe20000100800 */
[----:B------:R-:W-:Y:S02]  /*2ca0*/  IMAD.MOV R5, RZ, RZ, -R4 ;  /* 0x000000ffff057224 */ /* 0x000fe400078e0a04 */
[C---:B------:R-:W-:Y:S01]  /*2cb0*/  IMAD.HI.U32 R4, R7.reuse, R27, RZ ;  /* 0x0000001b07047227 */ /* 0x040fe200078e00ff */
[----:B------:R-:W-:Y:S03]  /*2cc0*/  STL [R1+0x2b0c], R186 ;  /* 0x002b0cba01007387 */ /* 0x000fe60000100800 */
[----:B------:R-:W-:Y:S01]  /*2cd0*/  IMAD.MOV R6, RZ, RZ, -R6 ;  /* 0x000000ffff067224 */ /* 0x000fe200078e0a06 */
[----:B------:R-:W-:Y:S01]  /*2ce0*/  STL [R1+0x2b20], R185 ;  /* 0x002b20b901007387 */ /* 0x000fe20000100800 */
        /* <DEDUP_REMOVED lines=8> */
[C---:B------:R-:W-:Y:S02]  /*2d70*/  IMAD R27, R0.reuse, R9, R27 ;  /* 0x00000009001b7224 */ /* 0x040fe400078e021b */
[----:B------:R-:W-:Y:S01]  /*2d80*/  IMAD R54, R0, R11, R54 ;  /* 0x0000000b00367224 */ /* 0x000fe200078e0236 */
[----:B------:R-:W-:Y:S01]  /*2d90*/  STL [R1+0x2b50], R181 ;  /* 0x002b50b501007387 */ /* 0x000fe20000100800 */
[----:B------:R-:W-:Y:S02]  /*2da0*/  IMAD.MOV R9, RZ, RZ, -R4 ;  /* 0x000000ffff097224 */ /* 0x000fe400078e0a04 */
[----:B------:R-:W-:Y:S01]  /*2db0*/  IMAD.MOV R11, RZ, RZ, -R6 ;  /* 0x000000ffff0b7224 */ /* 0x000fe200078e0a06 */
[----:B------:R-:W-:Y:S01]  /*2dc0*/  STL [R1+0x2b58], R180 ;  /* 0x002b58b401007387 */ /* 0x000fe20000100800 */
[----:B------:R-:W-:-:S03]  /*2dd0*/  IMAD.HI.U32 R4, R7, R23, RZ ;  /* 0x0000001707047227 */ /* 0x000fc600078e00ff */
[----:B------:R-:W-:Y:S01]  /*2de0*/  STL [R1+0x2b70], R179 ;  /* 0x002b70b301007387 */ /* 0x000fe20000100800 */
[----:B------:R-:W-:-:S03]  /*2df0*/  IMAD.HI.U32 R6, R7, R39, RZ ;  /* 0x0000002707067227 */ /* 0x000fc600078e00ff */
[----:B------:R-:W-:Y:S01]  /*2e00*/  STL [R1+0x2b6c], R178 ;  /* 0x002b6cb201007387 */ /* 0x000fe20000100800 */
[----:B------:R-:W-:Y:S01]  /*2e10*/  IMAD.MOV R4, RZ, RZ, -R4 ;  /* 0x000000ffff047224 */ /* 0x000fe200078e0a04 */
[----:B------:R-:W-:Y:S01]  /*2e20*/  IADD3 R6, -R6, RZ, RZ ;  /* 0x000000ff06067210 */ /* 0x000fe20007ffe1ff */
[C---:B------:R-:W-:Y:S01]  /*2e30*/  IMAD R25, R0.reuse, R9, R25 ;  /* 0x0000000900197224 */ /* 0x040fe200078e0219 */
[----:B------:R-:W-:Y:S01]  /*2e40*/  STL [R1+0x2b80], R177 ;  /* 0x002b80b101007387 */ /* 0x000fe20000100800 */
[C---:B------:R-:W-:Y:S02]  /*2e50*/  IMAD R23, R0.reuse, R4, R23 ;  /* 0x0000000400177224 */ /* 0x040fe400078e0217 */
[C---:B------:R-:W-:Y:S01]  /*2e60*/  IMAD.HI.U32 R4, R7.reuse, R22, RZ ;  /* 0x0000001607047227 */ /* 0x040fe200078e00ff */
[----:B------:R-:W-:Y:S03]  /*2e70*/  STL [R1+0x2b84], R176 ;  /* 0x002b84b001007387 */ /* 0x000fe60000100800 */
[----:B------:R-:W-:Y:S01]  /*2e80*/  IMAD R39, R0, R6, R39 ;  /* 0x0000000600277224 */ /* 0x000fe200078e0227 */
[----:B------:R-:W-:Y:S01]  /*2e90*/  STL [R1+0x2b7c], R175 ;  /* 0x002b7caf01007387 */ /* 0x000fe20000100800 */
[----:B------:R-:W-:-:S03]  /*2ea0*/  IMAD.HI.U32 R6, R7, R34, RZ ;  /* 0x0000002207067227 */ /* 0x000fc600078e00ff */
[----:B------:R-:W-:Y:S01]  /*2eb0*/  STL [R1+0x2b78], R174 ;  /* 0x002b78ae01007387 */ /* 0x000fe20000100800 */
[----:B------:R-:W-:Y:S02]  /*2ec0*/  IMAD.MOV R9, RZ, RZ, -R4 ;  /* 0x000000ffff097224 */ /* 0x000fe400078e0a04 */
[C---:B------:R-:W-:Y:S01]  /*2ed0*/  IMAD.HI.U32 R4, R7.reuse, R20, RZ ;  /* 0x0000001407047227 */ /* 0x040fe200078e00ff */
[----:B------:R-:W-:Y:S03]  /*2ee0*/  STL [R1+0x2b74], R173 ;  /* 0x002b74ad01007387 */ /* 0x000fe60000100800 */
[C---:B------:R-:W-:Y:S01]  /*2ef0*/  IMAD R44, R0.reuse, R11, R44 ;  /* 0x0000000b002c7224 */ /* 0x040fe200078e022c */
[----:B------:R-:W-:Y:S01]  /*2f00*/  STL [R1+0x2b68], R172 ;  /* 0x002b68ac01007387 */ /* 0x000fe20000100800 */
[----:B------:R-:W-:Y:S02]  /*2f10*/  IMAD.MOV R11, RZ, RZ, -R6 ;  /* 0x000000ffff0b7224 */ /* 0x000fe400078e0a06 */
[----:B------:R-:W-:Y:S01]  /*2f20*/  IMAD.HI.U32 R6, R7, R29, RZ ;  /* 0x0000001d07067227 */ /* 0x000fe200078e00ff */
[----:B------:R-:W-:Y:S03]  /*2f30*/  STL [R1+0x2b64], R171 ;  /* 0x002b64ab01007387 */ /* 0x000fe60000100800 */
[C---:B------:R-:W-:Y:S01]  /*2f40*/  IMAD R28, R0.reuse, R5, R28 ;  /* 0x00000005001c7224 */ /* 0x040fe200078e021c */
[----:B------:R-:W-:Y:S01]  /*2f50*/  STL [R1+0x2b60], R170 ;  /* 0x002b60aa01007387 */ /* 0x000fe20000100800 */
[----:B------:R-:W-:-:S02]  /*2f60*/  IMAD R22, R0, R9, R22 ;  /* 0x0000000900167224 */ /* 0x000fc400078e0216 */
[C---:B------:R-:W-:Y:S01]  /*2f70*/  IMAD.HI.U32 R5, R7.reuse, R26, RZ ;  /* 0x0000001a07057227 */ /* 0x040fe200078e00ff */
[----:B------:R-:W-:Y:S03]  /*2f80*/  STL [R1+0x2b5c], R169 ;  /* 0x002b5ca901007387 */ /* 0x000fe60000100800 */
[----:B------:R-:W-:Y:S01]  /*2f90*/  IMAD.MOV R9, RZ, RZ, -R4 ;  /* 0x000000ffff097224 */ /* 0x000fe200078e0a04 */
[----:B------:R-:W-:Y:S01]  /*2fa0*/  STL [R1+0x2b54], R168 ;  /* 0x002b54a801007387 */ /* 0x000fe20000100800 */
[----:B------:R-:W-:Y:S01]  /*2fb0*/  IMAD.HI.U32 R4, R7, R18, RZ ;  /* 0x0000001207047227 */ /* 0x000fe200078e00ff */
[----:B------:R-:W-:Y:S02]  /*2fc0*/  LOP3.LUT R141, R143, 0x80, RZ, 0xfc, !PT ;  /* 0x000000808f8d7812 */ /* 0x000fe400078efcff */
[----:B------:R-:W-:Y:S01]  /*2fd0*/  STL [R1+0x2b4c], R167 ;  /* 0x002b4ca701007387 */ /* 0x000fe20000100800 */
[----:B------:R-:W-:-:S02]  /*2fe0*/  IMAD.MOV R6, RZ, RZ, -R6 ;  /* 0x000000ffff067224 */ /* 0x000fc400078e0a06 */
        /* <DEDUP_REMOVED lines=8> */
[C---:B------:R-:W-:Y:S02]  /*3070*/  IMAD R26, R0.reuse, R5, R26 ;  /* 0x00000005001a7224 */ /* 0x040fe400078e021a */
[C---:B------:R-:W-:Y:S01]  /*3080*/  IMAD.HI.U32 R5, R7.reuse, R21, RZ ;  /* 0x0000001507057227 */ /* 0x040fe200078e00ff */
[----:B------:R-:W-:Y:S03]  /*3090*/  STL [R1+0x2b34], R163 ;  /* 0x002b34a301007387 */ /* 0x000fe60000100800 */
[C---:B------:R-:W-:Y:S01]  /*30a0*/  IMAD R18, R0.reuse, R9, R18 ;  /* 0x0000000900127224 */ /* 0x040fe200078e0212 */
[----:B------:R-:W-:Y:S01]  /*30b0*/  STL [R1+0x2b30], R162 ;  /* 0x002b30a201007387 */ /* 0x000fe20000100800 */
[----:B------:R-:W-:Y:S01]  /*30c0*/  IMAD R34, R0, R11, R34 ;  /* 0x0000000b00227224 */ /* 0x000fe200078e0222 */
[----:B------:R-:W-:Y:S01]  /*30d0*/  IADD3 R11, -R6, RZ, RZ ;  /* 0x000000ff060b7210 */ /* 0x000fe20007ffe1ff */
[----:B------:R-:W-:Y:S01]  /*30e0*/  IMAD.HI.U32 R9, R7, R17, RZ ;  /* 0x0000001107097227 */ /* 0x000fe200078e00ff */
[----:B------:R-:W-:Y:S01]  /*30f0*/  IADD3 R6, -R5, RZ, RZ ;  /* 0x000000ff05067210 */ /* 0x000fe20007ffe1ff */
[----:B------:R-:W-:Y:S02]  /*3100*/  STL [R1+0x2b2c], R161 ;  /* 0x002b2ca101007387 */ /* 0x000fe40000100800 */
[----:B------:R-:W-:Y:S01]  /*3110*/  IMAD.SHL.U32 R4, R2, 0x100, RZ ;  /* 0x0000010002047824 */ /* 0x000fe200078e00ff */
[----:B------:R-:W-:Y:S01]  /*3120*/  IABS R2, R141 ;  /* 0x0000008d00027213 */ /* 0x000fe20000000000 */
[----:B------:R-:W-:Y:S01]  /*3130*/  IMAD.HI.U32 R5, R7, R19, RZ ;  /* 0x0000001307057227 */ /* 0x000fe200078e00ff */
[----:B------:R-:W-:Y:S03]  /*3140*/  STL [R1+0x2b24], R160 ;  /* 0x002b24a001007387 */ /* 0x000fe60000100800 */
[----:B------:R-:W-:Y:S01]  /*3150*/  IMAD.MOV R9, RZ, RZ, -R9 ;  /* 0x000000ffff097224 */ /* 0x000fe200078e0a09 */
[----:B------:R-:W-:Y:S01]  /*3160*/  LOP3.LUT R142, R4, 0x40, R135, 0xfe, !PT ;  /* 0x00000040048e7812 */ /* 0x000fe200078efe87 */
[----:B------:R-:W-:Y:S01]  /*3170*/  IMAD.MOV R5, RZ, RZ, -R5 ;  /* 0x000000ffff057224 */ /* 0x000fe200078e0a05 */
[----:B------:R-:W-:Y:S01]  /*3180*/  STL [R1+0x2b1c], R159 ;  /* 0x002b1c9f01007387 */ /* 0x000fe20000100800 */
[----:B------:R-:W-:Y:S01]  /*3190*/  IABS R4, R143 ;  /* 0x0000008f00047213 */ /* 0x000fe20000000000 */
[----:B------:R-:W-:Y:S01]  /*31a0*/  IMAD R17, R0, R9, R17 ;  /* 0x0000000900117224 */ /* 0x000fe200078e0211 */
[----:B------:R-:W-:Y:S01]  /*31b0*/  LOP3.LUT R138, R143, 0xc0, RZ, 0xfc, !PT ;  /* 0x000000c08f8a7812 */ /* 0x000fe200078efcff */
[----:B------:R-:W-:Y:S01]  /*31c0*/  STL [R1+0x2b18], R158 ;  /* 0x002b189e01007387 */ /* 0x000fe20000100800 */
[----:B------:R-:W-:Y:S01]  /*31d0*/  IMAD.HI.U32 R9, R8, R2, RZ ;  /* 0x0000000208097227 */ /* 0x000fe200078e00ff */
[----:B------:R-:W-:-:S02]  /*31e0*/  IADD3 R147, R136, 0x77, RZ ;  /* 0x0000007788937810 */ /* 0x000fc40007ffe0ff */
[----:B------:R-:W-:Y:S01]  /*31f0*/  STL [R1+0x2b14], R157 ;  /* 0x002b149d01007387 */ /* 0x000fe20000100800 */
[C---:B------:R-:W-:Y:S01]  /*3200*/  IMAD R19, R0.reuse, R5, R19 ;  /* 0x0000000500137224 */ /* 0x040fe200078e0213 */
[----:B------:R-:W-:Y:S01]  /*3210*/  IABS R5, R142 ;  /* 0x0000008e00057213 */ /* 0x000fe20000000000 */
[C---:B------:R-:W-:Y:S01]  /*3220*/  IMAD R24, R0.reuse, R11, R24 ;  /* 0x0000000b00187224 */ /* 0x040fe200078e0218 */
[----:B------:R-:W-:Y:S01]  /*3230*/  STL [R1+0x2b08], R156 ;  /* 0x002b089c01007387 */ /* 0x000fe20000100800 */
[----:B------:R-:W-:Y:S01]  /*3240*/  IMAD R21, R0, R6, R21 ;  /* 0x0000000600157224 */ /* 0x000fe200078e0215 */
[----:B------:R-:W-:Y:S01]  /*3250*/  IABS R6, R138 ;  /* 0x0000008a00067213 */ /* 0x000fe20000000000 */
[C---:B------:R-:W-:Y:S01]  /*3260*/  IMAD.HI.U32 R11, R8.reuse, R4, RZ ;  /* 0x00000004080b7227 */ /* 0x040fe200078e00ff */
[----:B------:R-:W-:Y:S01]  /*3270*/  STL [R1+0x2b04], R155 ;  /* 0x002b049b01007387 */ /* 0x000fe20000100800 */
[----:B------:R-:W-:Y:S02]  /*3280*/  IABS R14, R147 ;  /* 0x00000093000e7213 */ /* 0x000fe40000000000 */
[----:B------:R-:W-:Y:S01]  /*3290*/  IMAD.MOV R9, RZ, RZ, -R9 ;  /* 0x000000ffff097224 */ /* 0x000fe200078e0a09 */
[----:B------:R-:W-:Y:S01]  /*32a0*/  STL [R1+0x2b00], R154 ;  /* 0x002b009a01007387 */ /* 0x000fe20000100800 */
[----:B------:R-:W-:-:S03]  /*32b0*/  IMAD.HI.U32 R10, R8, R5, RZ ;  /* 0x00000005080a7227 */ /* 0x000fc600078e00ff */
[----:B------:R-:W-:Y:S01]  /*32c0*/  STL [R1+0x2afc], R153 ;  /* 0x002afc9901007387 */ /* 0x000fe20000100800 */
[----:B------:R-:W-:-:S03]  /*32d0*/  IMAD R2, R3, R9, R2 ;  /* 0x0000000903027224 */ /* 0x000fc600078e0202 */
[----:B------:R-:W-:Y:S01]  /*32e0*/  STL [R1+0x2af4], R152 ;  /* 0x002af49801007387 */ /* 0x000fe20000100800 */
[----:B------:R-:W-:Y:S01]  /*32f0*/  IADD3 R11, -R11, RZ, RZ ;  /* 0x000000ff0b0b7210 */ /* 0x000fe20007ffe1ff */
[----:B------:R-:W-:Y:S02]  /*3300*/  IMAD.HI.U32 R8, R8, R6, RZ ;  /* 0x0000000608087227 */ /* 0x000fe400078e00ff */
[----:B------:R-:W-:Y:S01]  /*3310*/  STL [R1+0x2aec], R151 ;  /* 0x002aec9701007387 */ /* 0x000fe20000100800 */
[C---:B------:R-:W-:Y:S01]  /*3320*/  IADD3 R149, R136.reuse, 0x75, RZ ;  /* 0x0000007588957810 */ /* 0x040fe20007ffe0ff */
[----:B------:R-:W-:Y:S01]  /*3330*/  IMAD.HI.U32 R9, R7, R14, RZ ;  /* 0x0000000e07097227 */ /* 0x000fe200078e00ff */
[C---:B------:R-:W-:Y:S01]  /*3340*/  IADD3 R148, R136.reuse, 0x76, RZ ;  /* 0x0000007688947810 */ /* 0x040fe20007ffe0ff */
[----:B------:R-:W-:Y:S04]  /*3350*/  STL [R1+0x2ae8], R150 ;  /* 0x002ae89601007387 */ /* 0x000fe80000100800 */
[----:B------:R-:W2:Y:S01]  /*3360*/  LDL R12, [R1+0x2aa4] ;  /* 0x002aa400010c7983 */ /* 0x000ea20000100800 */
[----:B------:R-:W-:Y:S01]  /*3370*/  IMAD.MOV R10, RZ, RZ, -R10 ;  /* 0x000000ffff0a7224 */ /* 0x000fe200078e0a0a */
[----:B------:R-:W-:Y:S01]  /*3380*/  IADD3 R146, R136, 0x78, RZ ;  /* 0x0000007888927810 */ /* 0x000fe20007ffe0ff */
[----:B------:R-:W-:Y:S01]  /*3390*/  IMAD R4, R3, R11, R4 ;  /* 0x0000000b03047224 */ /* 0x000fe200078e0204 */
[----:B------:R-:W-:Y:S01]  /*33a0*/  STL [R1+0x1230], R143 ;  /* 0x0012308f01007387 */ /* 0x000fe20000100800 */
[----:B------:R-:W-:Y:S01]  /*33b0*/  IABS R15, R148 ;  /* 0x00000094000f7213 */ /* 0x000fe20000000000 */
[----:B------:R-:W-:-:S02]  /*33c0*/  IMAD.MOV R9, RZ, RZ, -R9 ;  /* 0x000000ffff097224 */ /* 0x000fc400078e0a09 */
[----:B------:R-:W-:Y:S01]  /*33d0*/  STL [R1+0x1238], R142 ;  /* 0x0012388e01007387 */ /* 0x000fe20000100800 */
[----:B------:R-:W-:-:S03]  /*33e0*/  IADD3 R8, -R8, RZ, RZ ;  /* 0x000000ff08087210 */ /* 0x000fc60007ffe1ff */
[----:B------:R-:W-:Y:S01]  /*33f0*/  STL [R1+0x123c], R141 ;  /* 0x00123c8d01007387 */ /* 0x000fe20000100800 */
[----:B------:R-:W-:-:S03]  /*3400*/  IABS R16, R149 ;  /* 0x0000009500107213 */ /* 0x000fc60000000000 */
[----:B------:R-:W-:Y:S01]  /*3410*/  STL [R1+0x1240], R138 ;  /* 0x0012408a01007387 */ /* 0x000fe20000100800 */
[----:B------:R-:W-:-:S03]  /*3420*/  IMAD R5, R3, R10, R5 ;  /* 0x0000000a03057224 */ /* 0x000fc600078e0205 */
[----:B------:R-:W-:Y:S01]  /*3430*/  STL [R1+0x2ae4], R149 ;  /* 0x002ae49501007387 */ /* 0x000fe20000100800 */
[----:B------:R-:W-:-:S03]  /*3440*/  IMAD.HI.U32 R10, R7, R15, RZ ;  /* 0x0000000f070a7227 */ /* 0x000fc600078e00ff */
[----:B------:R-:W2:Y:S01]  /*3450*/  LDL R11, [R1+0x299c] ;  /* 0x00299c00010b7983 */ /* 0x000ea20000100800 */
[C---:B------:R-:W-:Y:S01]  /*3460*/  IMAD R14, R0.reuse, R9, R14 ;  /* 0x00000009000e7224 */ /* 0x040fe200078e020e */
[----:B------:R-:W-:Y:S01]  /*3470*/  IABS R13, R146 ;  /* 0x00000092000d7213 */ /* 0x000fe20000000000 */
[----:B------:R-:W-:Y:S01]  /*3480*/  IMAD R6, R3, R8, R6 ;  /* 0x0000000803067224 */ /* 0x000fe200078e0206 */
[----:B------:R-:W-:Y:S01]  /*3490*/  STL [R1+0x2ad8], R148 ;  /* 0x002ad89401007387 */ /* 0x000fe20000100800 */
[----:B------:R-:W-:Y:S01]  /*34a0*/  IMAD.HI.U32 R8, R7, R16, RZ ;  /* 0x0000001007087227 */ /* 0x000fe200078e00ff */
[C---:B------:R-:W-:Y:S02]  /*34b0*/  ISETP.GT.U32.AND P0, PT, R3.reuse, R4, PT ;  /* 0x000000040300720c */ /* 0x040fe40003f04070 */
[----:B------:R-:W-:Y:S01]  /*34c0*/  STL [R1+0x2ad4], R147 ;  /* 0x002ad49301007387 */ /* 0x000fe20000100800 */
[----:B------:R-:W-:Y:S01]  /*34d0*/  IMAD.MOV R10, RZ, RZ, -R10 ;  /* 0x000000ffff0a7224 */ /* 0x000fe200078e0a0a */
[----:B------:R-:W-:Y:S01]  /*34e0*/  ISETP.GT.U32.AND P2, PT, R3, R5, PT ;  /* 0x000000050300720c */ /* 0x000fe20003f44070 */
[----:B------:R-:W-:Y:S01]  /*34f0*/  IMAD.MOV R8, RZ, RZ, -R8 ;  /* 0x000000ffff087224 */ /* 0x000fe200078e0a08 */
[----:B------:R-:W-:Y:S01]  /*3500*/  STL [R1+0x2ad0], R146 ;  /* 0x002ad09201007387 */ /* 0x000fe20000100800 */
[C---:B------:R-:W-:Y:S01]  /*3510*/  IMAD R15, R0.reuse, R10, R15 ;  /* 0x0000000a000f7224 */ /* 0x040fe200078e020f */
[C---:B------:R-:W-:Y:S01]  /*3520*/  ISETP.GT.U32.AND P4, PT, R0.reuse, R134, PT ;  /* 0x000000860000720c */ /* 0x040fe20003f84070 */
[----:B------:R-:W-:Y:S01]  /*3530*/  IMAD R16, R0, R8, R16 ;  /* 0x0000000800107224 */ /* 0x000fe200078e0210 */
[----:B------:R-:W2:Y:S01]  /*3540*/  LDL R9, [R1+0x2994] ;  /* 0x0029940001097983 */ /* 0x000ea20000100800 */
[----:B------:R-:W-:Y:S01]  /*3550*/  IMAD.HI.U32 R8, R7, R13, RZ ;  /* 0x0000000d07087227 */ /* 0x000fe200078e00ff */
[----:B------:R-:W-:-:S02]  /*3560*/  ISETP.GT.U32.AND P1, PT, R3, R6, PT ;  /* 0x000000060300720c */ /* 0x000fc40003f24070 */
[----:B------:R-:W3:Y:S01]  /*3570*/  LDL R10, [R1+0x2998] ;  /* 0x00299800010a7983 */ /* 0x000ee20000100800 */
[----:B------:R-:W-:Y:S01]  /*3580*/  IMAD.MOV R8, RZ, RZ, -R8 ;  /* 0x000000ffff087224 */ /* 0x000fe200078e0a08 */
[----:B------:R-:W-:Y:S01]  /*3590*/  @!P0 IADD3 R4, R4, -R3, RZ ;  /* 0x8000000304048210 */ /* 0x000fe20007ffe0ff */
[----:B------:R-:W-:Y:S01]  /*35a0*/  @!P2 IMAD.IADD R5, R5, 0x1, -R3 ;  /* 0x000000010505a824 */ /* 0x000fe200078e0a03 */
[C---:B------:R-:W-:Y:S01]  /*35b0*/  ISETP.GT.U32.AND P5, PT, R3.reuse, R2, PT ;  /* 0x000000020300720c */ /* 0x040fe20003fa4070 */
[C---:B------:R-:W-:Y:S01]  /*35c0*/  IMAD R13, R0.reuse, R8, R13 ;  /* 0x00000008000d7224 */ /* 0x040fe200078e020d */
[C---:B------:R-:W-:Y:S01]  /*35d0*/  ISETP.GT.U32.AND P3, PT, R3.reuse, R4, PT ;  /* 0x000000040300720c */ /* 0x040fe20003f64070 */
[----:B------:R-:W4:Y:S01]  /*35e0*/  LDL R8, [R1+0x2990] ;  /* 0x0029900001087983 */ /* 0x000f220000100800 */
[----:B------:R-:W-:Y:S02]  /*35f0*/  ISETP.GT.U32.AND P6, PT, R0, R133, PT ;  /* 0x000000850000720c */ /* 0x000fe40003fc4070 */
[----:B------:R-:W-:-:S02]  /*3600*/  ISETP.GT.U32.AND P0, PT, R3, R5, PT ;  /* 0x000000050300720c */ /* 0x000fc40003f04070 */
[----:B------:R-:W-:Y:S02]  /*3610*/  @!P4 IADD3 R134, R134, -R0, RZ ;  /* 0x800000008686c210 */ /* 0x000fe40007ffe0ff */
[----:B------:R-:W-:Y:S01]  /*3620*/  ISETP.GT.U32.AND P4, PT, R0, R131, PT ;  /* 0x000000830000720c */ /* 0x000fe20003f84070 */
[--C-:B------:R-:W-:Y:S02]  /*3630*/  @!P1 IMAD.IADD R6, R6, 0x1, -R3.reuse ;  /* 0x0000000106069824 */ /* 0x100fe400078e0a03 */
[----:B------:R-:W-:Y:S02]  /*3640*/  @!P5 IADD3 R2, R2, -R3, RZ ;  /* 0x800000030202d210 */ /* 0x000fe40007ffe0ff */
[----:B------:R-:W-:Y:S01]  /*3650*/  @!P3 IMAD.IADD R4, R4, 0x1, -R3 ;  /* 0x000000010404b824 */ /* 0x000fe200078e0a03 */
[C---:B------:R-:W-:Y:S01]  /*3660*/  ISETP.GT.U32.AND P3, PT, R0.reuse, R129, PT ;  /* 0x000000810000720c */ /* 0x040fe20003f64070 */
[----:B------:R-:W-:Y:S01]  /*3670*/  @!P6 IMAD.IADD R133, R133, 0x1, -R0 ;  /* 0x000000018585e824 */ /* 0x000fe200078e0a00 */
[----:B------:R-:W-:-:S02]  /*3680*/  ISETP.GT.U32.AND P6, PT, R0, R130, PT ;  /* 0x000000820000720c */ /* 0x000fc40003fc4070 */
[C---:B------:R-:W-:Y:S02]  /*3690*/  ISETP.GT.U32.AND P1, PT, R3.reuse, R2, PT ;  /* 0x000000020300720c */ /* 0x040fe40003f24070 */
[----:B------:R-:W-:Y:S01]  /*36a0*/  ISETP.GT.U32.AND P2, PT, R3, R6, PT ;  /* 0x000000060300720c */ /* 0x000fe20003f44070 */
[----:B------:R-:W-:Y:S01]  /*36b0*/  @!P4 IMAD.IADD R131, R131, 0x1, -R0 ;  /* 0x000000018383c824 */ /* 0x000fe200078e0a00 */
[----:B------:R-:W-:Y:S02]  /*36c0*/  @!P0 IADD3 R5, R5, -R3, RZ ;  /* 0x8000000305058210 */ /* 0x000fe40007ffe0ff */
[----:B------:R-:W-:-:S03]  /*36d0*/  ISETP.GT.U32.AND P0, PT, R0, R134, PT ;  /* 0x000000860000720c */ /* 0x000fc60003f04070 */
[----:B------:R-:W-:Y:S02]  /*36e0*/  @!P3 IADD3 R129, R129, -R0, RZ ;  /* 0x800000008181b210 */ /* 0x000fe40007ffe0ff */
[----:B------:R-:W-:Y:S01]  /*36f0*/  ISETP.GT.U32.AND P3, PT, R0, R131, PT ;  /* 0x000000830000720c */ /* 0x000fe20003f64070 */
[--C-:B------:R-:W-:Y:S01]  /*3700*/  @!P6 IMAD.IADD R130, R130, 0x1, -R0.reuse ;  /* 0x000000018282e824 */ /* 0x100fe200078e0a00 */
[----:B------:R-:W-:Y:S01]  /*3710*/  ISETP.GT.U32.AND P5, PT, R0, R132, PT ;  /* 0x000000840000720c */ /* 0x000fe20003fa4070 */
[--C-:B------:R-:W-:Y:S02]  /*3720*/  @!P1 IMAD.IADD R2, R2, 0x1, -R3.reuse ;  /* 0x0000000102029824 */ /* 0x100fe400078e0a03 */
[----:B------:R-:W-:Y:S02]  /*3730*/  @!P2 IMAD.IADD R6, R6, 0x1, -R3 ;  /* 0x000000010606a824 */ /* 0x000fe400078e0a03 */
[----:B------:R-:W4:Y:S01]  /*3740*/  LDL R3, [R1+0x227c] ;  /* 0x00227c0001037983 */ /* 0x000f220000100800 */
[----:B------:R-:W-:Y:S01]  /*3750*/  @!P0 IMAD.IADD R134, R134, 0x1, -R0 ;  /* 0x0000000186868824 */ /* 0x000fe200078e0a00 */
[----:B------:R-:W-:-:S04]  /*3760*/  ISETP.GT.U32.AND P0, PT, R0, R130, PT ;  /* 0x000000820000720c */ /* 0x000fc80003f04070 */
[-C--:B------:R-:W-:Y:S02]  /*3770*/  @!P3 IADD3 R131, R131, -R0.reuse, RZ ;  /* 0x800000008383b210 */ /* 0x080fe40007ffe0ff */
[----:B------:R-:W-:Y:S02]  /*3780*/  ISETP.GT.U32.AND P3, PT, R0, R125, PT ;  /* 0x0000007d0000720c */ /* 0x000fe40003f64070 */
[----:B------:R-:W-:-:S04]  /*3790*/  @!P5 IADD3 R132, R132, -R0, RZ ;  /* 0x800000008484d210 */ /* 0x000fc80007ffe0ff */
[----:B------:R-:W-:Y:S01]  /*37a0*/  ISETP.GT.U32.AND P4, PT, R0, R132, PT ;  /* 0x000000840000720c */ /* 0x000fe20003f84070 */
[--C-:B------:R-:W-:Y:S01]  /*37b0*/  @!P0 IMAD.IADD R130, R130, 0x1, -R0.reuse ;  /* 0x0000000182828824 */ /* 0x100fe200078e0a00 */
[----:B------:R-:W-:Y:S02]  /*37c0*/  ISETP.GT.U32.AND P1, PT, R0, R128, PT ;  /* 0x000000800000720c */ /* 0x000fe40003f24070 */
[----:B------:R-:W-:Y:S02]  /*37d0*/  IADD3 R145, R136, 0x79, RZ ;  /* 0x0000007988917810 */ /* 0x000fe40007ffe0ff */
[----:B------:R-:W-:Y:S02]  /*37e0*/  ISETP.GT.U32.AND P0, PT, R0, R124, PT ;  /* 0x0000007c0000720c */ /* 0x000fe40003f04070 */
[----:B------:R-:W-:Y:S01]  /*37f0*/  @!P3 IADD3 R125, R125, -R0, RZ ;  /* 0x800000007d7db210 */ /* 0x000fe20007ffe0ff */
[----:B------:R-:W-:Y:S04]  /*3800*/  STL [R1+0x2acc], R145 ;  /* 0x002acc9101007387 */ /* 0x000fe80000100800 */
[--C-:B------:R-:W-:Y:S01]  /*3810*/  @!P4 IMAD.IADD R132, R132, 0x1, -R0.reuse ;  /* 0x000000018484c824 */ /* 0x100fe200078e0a00 */
[----:B------:R-:W-:Y:S01]  /*3820*/  ISETP.GT.U32.AND P4, PT, R0, R126, PT ;  /* 0x0000007e0000720c */ /* 0x000fe20003f84070 */
[----:B------:R-:W-:Y:S01]  /*3830*/  @!P1 IMAD.IADD R128, R128, 0x1, -R0 ;  /* 0x0000000180809824 */ /* 0x000fe200078e0a00 */
[----:B------:R-:W-:-:S03]  /*3840*/  ISETP.GT.U32.AND P1, PT, R0, R129, PT ;  /* 0x000000810000720c */ /* 0x000fc60003f24070 */
[----:B------:R-:W-:-:S08]  /*3850*/  @!P0 IMAD.IADD R124, R124, 0x1, -R0 ;  /* 0x000000017c7c8824 */ /* 0x000fd000078e0a00 */
[--C-:B------:R-:W-:Y:S02]  /*3860*/  @!P4 IMAD.IADD R126, R126, 0x1, -R0.reuse ;  /* 0x000000017e7ec824 */ /* 0x100fe400078e0a00 */
[----:B------:R-:W-:Y:S01]  /*3870*/  @!P1 IMAD.IADD R129, R129, 0x1, -R0 ;  /* 0x0000000181819824 */ /* 0x000fe200078e0a00 */
[----:B------:R-:W-:-:S13]  /*3880*/  ISETP.GT.U32.AND P1, PT, R0, R123, PT ;  /* 0x0000007b0000720c */ /* 0x000fda0003f24070 */
[----:B------:R-:W-:Y:S01]  /*3890*/  @!P1 IMAD.IADD R123, R123, 0x1, -R0 ;  /* 0x000000017b7b9824 */ /* 0x000fe200078e0a00 */
[----:B--2---:R-:W-:Y:S02]  /*38a0*/  ISETP.GE.AND P3, PT, R9, RZ, PT ;  /* 0x000000ff0900720c */ /* 0x004fe40003f66270 */
[----:B------:R-:W2:Y:S01]  /*38b0*/  LDL R9, [R1+0x29a4] ;  /* 0x0029a40001097983 */ /* 0x000ea20000100800 */
[----:B---3--:R-:W-:-:S03]  /*38c0*/  ISETP.GE.AND P0, PT, R10, RZ, PT ;  /* 0x000000ff0a00720c */ /* 0x008fc60003f06270 */
[----:B------:R-:W3:Y:S01]  /*38d0*/  LDL R10, [R1+0x29a8] ;  /* 0x0029a800010a7983 */ /* 0x000ee20000100800 */
[----:B----4-:R-:W-:-:S03]  /*38e0*/  ISETP.GE.AND P4, PT, R8, RZ, PT ;  /* 0x000000ff0800720c */ /* 0x010fc60003f86270 */
[----:B------:R-:W4:Y:S01]  /*38f0*/  LDL R8, [R1+0x29a0] ;  /* 0x0029a00001087983 */ /* 0x000f220000100800 */
[----:B------:R-:W-:-:S03]  /*3900*/  ISETP.GE.AND P1, PT, R11, RZ, PT ;  /* 0x000000ff0b00720c */ /* 0x000fc60003f26270 */
[----:B------:R-:W4:Y:S01]  /*3910*/  LDL R11, [R1+0x29ac] ;  /* 0x0029ac00010b7983 */ /* 0x000f220000100800 */
[----:B------:R-:W-:Y:S02]  /*3920*/  ISETP.GT.U32.AND P5, PT, R0, R133, PT ;  /* 0x000000850000720c */ /* 0x000fe40003fa4070 */
[----:B------:R-:W-:Y:S02]  /*3930*/  ISETP.GE.AND P2, PT, R136, RZ, PT ;  /* 0x000000ff8800720c */ /* 0x000fe40003f46270 */
[----:B------:R-:W-:-:S09]  /*3940*/  ISETP.GT.U32.AND P6, PT, R0, R127, PT ;  /* 0x0000007f0000720c */ /* 0x000fd20003fc4070 */
[----:B------:R-:W-:Y:S02]  /*3950*/  @!P5 IADD3 R133, R133, -R0, RZ ;  /* 0x800000008585d210 */ /* 0x000fe40007ffe0ff */
[----:B------:R-:W-:Y:S01]  /*3960*/  ISETP.GT.U32.AND P5, PT, R0, R128, PT ;  /* 0x000000800000720c */ /* 0x000fe20003fa4070 */
[----:B------:R-:W-:Y:S01]  /*3970*/  @!P2 IMAD.MOV R134, RZ, RZ, -R134 ;  /* 0x000000ffff86a224 */ /* 0x000fe200078e0a86 */
[----:B------:R-:W-:Y:S01]  /*3980*/  ISETP.GE.AND P2, PT, R12, RZ, PT ;  /* 0x000000ff0c00720c */ /* 0x000fe20003f46270 */
[----:B------:R-:W-:Y:S01]  /*3990*/  @!P6 IMAD.IADD R127, R127, 0x1, -R0 ;  /* 0x000000017f7fe824 */ /* 0x000fe200078e0a00 */
[----:B------:R-:W-:Y:S02]  /*39a0*/  @!P0 IADD3 R129, -R129, RZ, RZ ;  /* 0x000000ff81818210 */ /* 0x000fe40007ffe1ff */
[----:B------:R-:W-:-:S07]  /*39b0*/  ISETP.GT.U32.AND P0, PT, R0, R123, PT ;  /* 0x0000007b0000720c */ /* 0x000fce0003f04070 */
[----:B------:R-:W-:Y:S02]  /*39c0*/  @!P5 IADD3 R128, R128, -R0, RZ ;  /* 0x800000008080d210 */ /* 0x000fe40007ffe0ff */
[----:B------:R-:W-:Y:S01]  /*39d0*/  ISETP.GE.AND P5, PT, R3, RZ, PT ;  /* 0x000000ff0300720c */ /* 0x000fe20003fa6270 */
[----:B------:R-:W-:Y:S01]  /*39e0*/  @!P2 IMAD.MOV R133, RZ, RZ, -R133 ;  /* 0x000000ffff85a224 */ /* 0x000fe200078e0a85 */
[C---:B------:R-:W-:Y:S01]  /*39f0*/  ISETP.GT.U32.AND P2, PT, R0.reuse, R127, PT ;  /* 0x0000007f0000720c */ /* 0x040fe20003f44070 */
[----:B------:R-:W-:Y:S01]  /*3a00*/  @!P1 IMAD.MOV R128, RZ, RZ, -R128 ;  /* 0x000000ffff809224 */ /* 0x000fe200078e0a80 */
[C---:B------:R-:W-:Y:S02]  /*3a10*/  ISETP.GT.U32.AND P1, PT, R0.reuse, R121, PT ;  /* 0x000000790000720c */ /* 0x040fe40003f24070 */
[----:B------:R-:W-:Y:S02]  /*3a20*/  ISETP.GT.U32.AND P6, PT, R0, R122, PT ;  /* 0x0000007a0000720c */ /* 0x000fe40003fc4070 */
[----:B------:R-:W-:-:S05]  /*3a30*/  @!P0 IADD3 R123, R123, -R0, RZ ;  /* 0x800000007b7b8210 */ /* 0x000fca0007ffe0ff */
[----:B------:R-:W-:Y:S02]  /*3a40*/  @!P5 IADD3 R132, -R132, RZ, RZ ;  /* 0x000000ff8484d210 */ /* 0x000fe40007ffe1ff */
[C---:B------:R-:W-:Y:S01]  /*3a50*/  ISETP.GT.U32.AND P5, PT, R0.reuse, R126, PT ;  /* 0x0000007e0000720c */ /* 0x040fe20003fa4070 */
[----:B------:R-:W-:Y:S01]  /*3a60*/  @!P2 IMAD.IADD R127, R127, 0x1, -R0 ;  /* 0x000000017f7fa824 */ /* 0x000fe200078e0a00 */
[C---:B------:R-:W-:Y:S01]  /*3a70*/  ISETP.GT.U32.AND P0, PT, R0.reuse, R116, PT ;  /* 0x000000740000720c */ /* 0x040fe20003f04070 */
[----:B------:R-:W-:Y:S01]  /*3a80*/  @!P3 IMAD.MOV R130, RZ, RZ, -R130 ;  /* 0x000000ffff82b224 */ /* 0x000fe200078e0a82 */
[C---:B------:R-:W-:Y:S01]  /*3a90*/  ISETP.GT.U32.AND P2, PT, R0.reuse, R120, PT ;  /* 0x000000780000720c */ /* 0x040fe20003f44070 */
[----:B------:R-:W-:Y:S01]  /*3aa0*/  @!P4 IMAD.MOV R131, RZ, RZ, -R131 ;  /* 0x000000ffff83c224 */ /* 0x000fe200078e0a83 */
[C---:B------:R-:W-:Y:S01]  /*3ab0*/  ISETP.GT.U32.AND P3, PT, R0.reuse, R124, PT ;  /* 0x0000007c0000720c */ /* 0x040fe20003f64070 */
[--C-:B------:R-:W-:Y:S01]  /*3ac0*/  @!P1 IMAD.IADD R121, R121, 0x1, -R0.reuse ;  /* 0x0000000179799824 */ /* 0x100fe200078e0a00 */
[----:B------:R-:W-:Y:S01]  /*3ad0*/  ISETP.GT.U32.AND P4, PT, R0, R125, PT ;  /* 0x0000007d0000720c */ /* 0x000fe20003f84070 */
[----:B------:R-:W-:-:S04]  /*3ae0*/  @!P6 IMAD.IADD R122, R122, 0x1, -R0 ;  /* 0x000000017a7ae824 */ /* 0x000fc800078e0a00 */
[----:B------:R-:W-:Y:S02]  /*3af0*/  @!P5 IADD3 R126, R126, -R0, RZ ;  /* 0x800000007e7ed210 */ /* 0x000fe40007ffe0ff */
[----:B------:R-:W-:Y:S01]  /*3b00*/  ISETP.GT.U32.AND P5, PT, R0, R119, PT ;  /* 0x000000770000720c */ /* 0x000fe20003fa4070 */
[--C-:B------:R-:W-:Y:S01]  /*3b10*/  @!P0 IMAD.IADD R116, R116, 0x1, -R0.reuse ;  /* 0x0000000174748824 */ /* 0x100fe200078e0a00 */
[----:B------:R-:W-:Y:S02]  /*3b20*/  ISETP.GT.U32.AND P6, PT, R0, R122, PT ;  /* 0x0000007a0000720c */ /* 0x000fe40003fc4070 */
[----:B------:R-:W-:Y:S02]  /*3b30*/  @!P2 IADD3 R120, R120, -R0, RZ ;  /* 0x800000007878a210 */ /* 0x000fe40007ffe0ff */
[----:B------:R-:W-:Y:S01]  /*3b40*/  ISETP.GT.U32.AND P0, PT, R0, R121, PT ;  /* 0x000000790000720c */ /* 0x000fe20003f04070 */
[--C-:B------:R-:W-:Y:S01]  /*3b50*/  @!P3 IMAD.IADD R124, R124, 0x1, -R0.reuse ;  /* 0x000000017c7cb824 */ /* 0x100fe200078e0a00 */
[C---:B------:R-:W-:Y:S01]  /*3b60*/  ISETP.GT.U32.AND P3, PT, R0.reuse, R117, PT ;  /* 0x000000750000720c */ /* 0x040fe20003f64070 */
[----:B------:R-:W-:Y:S01]  /*3b70*/  @!P4 IMAD.IADD R125, R125, 0x1, -R0 ;  /* 0x000000017d7dc824 */ /* 0x000fe200078e0a00 */
[----:B------:R-:W-:-:S03]  /*3b80*/  ISETP.GT.U32.AND P4, PT, R0, R118, PT ;  /* 0x000000760000720c */ /* 0x000fc60003f84070 */
[--C-:B------:R-:W-:Y:S02]  /*3b90*/  @!P5 IMAD.IADD R119, R119, 0x1, -R0.reuse ;  /* 0x000000017777d824 */ /* 0x100fe400078e0a00 */
[----:B------:R-:W-:-:S04]  /*3ba0*/  @!P6 IMAD.IADD R122, R122, 0x1, -R0 ;  /* 0x000000017a7ae824 */ /* 0x000fc800078e0a00 */
[--C-:B------:R-:W-:Y:S01]  /*3bb0*/  @!P0 IMAD.IADD R121, R121, 0x1, -R0.reuse ;  /* 0x0000000179798824 */ /* 0x100fe200078e0a00 */
[----:B------:R-:W-:Y:S02]  /*3bc0*/  ISETP.GT.U32.AND P0, PT, R0, R114, PT ;  /* 0x000000720000720c */ /* 0x000fe40003f04070 */
[----:B------:R-:W-:Y:S01]  /*3bd0*/  @!P3 IADD3 R117, R117, -R0, RZ ;  /* 0x800000007575b210 */ /* 0x000fe20007ffe0ff */
[----:B------:R-:W-:Y:S01]  /*3be0*/  @!P4 IMAD.IADD R118, R118, 0x1, -R0 ;  /* 0x000000017676c824 */ /* 0x000fe200078e0a00 */
[----:B------:R-:W-:Y:S02]  /*3bf0*/  ISETP.GE.AND P3, PT, R144, RZ, PT ;  /* 0x000000ff9000720c */ /* 0x000fe40003f66270 */
[----:B------:R-:W-:-:S07]  /*3c00*/  ISETP.GE.AND P4, PT, R252, RZ, PT ;  /* 0x000000fffc00720c */ /* 0x000fce0003f86270 */
[----:B------:R-:W-:Y:S02]  /*3c10*/  @!P0 IADD3 R114, R114, -R0, RZ ;  /* 0x8000000072728210 */ /* 0x000fe40007ffe0ff */
[----:B------:R-:W-:Y:S02]  /*3c20*/  ISETP.GE.AND P0, PT, R249, RZ, PT ;  /* 0x000000fff900720c */ /* 0x000fe40003f06270 */
[----:B------:R-:W-:Y:S01]  /*3c30*/  @!P3 IMAD.MOV R122, RZ, RZ, -R122 ;  /* 0x000000ffff7ab224 */ /* 0x000fe200078e0a7a */
[C---:B------:R-:W-:Y:S02]  /*3c40*/  ISETP.GT.U32.AND P3, PT, R0.reuse, R115, PT ;  /* 0x000000730000720c */ /* 0x040fe40003f64070 */
[----:B------:R-:W-:Y:S02]  /*3c50*/  @!P4 IADD3 R123, -R123, RZ, RZ ;  /* 0x000000ff7b7bc210 */ /* 0x000fe40007ffe1ff */
[----:B------:R-:W-:-:S09]  /*3c60*/  ISETP.GT.U32.AND P4, PT, R0, R117, PT ;  /* 0x000000750000720c */ /* 0x000fd20003f84070 */
[----:B------:R-:W-:Y:S01]  /*3c70*/  @!P3 IMAD.IADD R115, R115, 0x1, -R0 ;  /* 0x000000017373b824 */ /* 0x000fe200078e0a00 */
[----:B------:R-:W-:-:S03]  /*3c80*/  ISETP.GE.AND P3, PT, R250, RZ, PT ;  /* 0x000000fffa00720c */ /* 0x000fc60003f66270 */
[----:B------:R-:W-:Y:S02]  /*3c90*/  @!P4 IADD3 R117, R117, -R0, RZ ;  /* 0x800000007575c210 */ /* 0x000fe40007ffe0ff */
[----:B------:R-:W-:-:S13]  /*3ca0*/  ISETP.GT.U32.AND P4, PT, R0, R110, PT ;  /* 0x0000006e0000720c */ /* 0x000fda0003f84070 */
[----:B------:R-:W-:Y:S01]  /*3cb0*/  @!P4 IMAD.IADD R110, R110, 0x1, -R0 ;  /* 0x000000016e6ec824 */ /* 0x000fe200078e0a00 */
[----:B------:R-:W-:-:S13]  /*3cc0*/  ISETP.GT.U32.AND P4, PT, R0, R115, PT ;  /* 0x000000730000720c */ /* 0x000fda0003f84070 */
[----:B------:R-:W-:Y:S01]  /*3cd0*/  @!P4 IMAD.IADD R115, R115, 0x1, -R0 ;  /* 0x000000017373c824 */ /* 0x000fe200078e0a00 */
[----:B------:R-:W-:-:S13]  /*3ce0*/  ISETP.GE.AND P4, PT, R245, RZ, PT ;  /* 0x000000fff500720c */ /* 0x000fda0003f86270 */
[----:B------:R-:W-:Y:S02]  /*3cf0*/  @!P4 IADD3 R115, -R115, RZ, RZ ;  /* 0x000000ff7373c210 */ /* 0x000fe40007ffe1ff */
[----:B--2---:R-:W-:Y:S02]  /*3d00*/  ISETP.GE.AND P1, PT, R9, RZ, PT ;  /* 0x000000ff0900720c */ /* 0x004fe40003f26270 */
[----:B---3--:R-:W-:-:S11]  /*3d10*/  ISETP.GE.AND P2, PT, R10, RZ, PT ;  /* 0x000000ff0a00720c */ /* 0x008fd60003f46270 */
[----:B------:R-:W-:Y:S02]  /*3d20*/  @!P1 IADD3 R126, -R126, RZ, RZ ;  /* 0x000000ff7e7e9210 */ /* 0x000fe40007ffe1ff */
[----:B------:R-:W-:Y:S02]  /*3d30*/  ISETP.GT.U32.AND P1, PT, R0, R120, PT ;  /* 0x000000780000720c */ /* 0x000fe40003f24070 */
[----:B----4-:R-:W-:Y:S01]  /*3d40*/  ISETP.GE.AND P6, PT, R8, RZ, PT ;  /* 0x000000ff0800720c */ /* 0x010fe20003fc6270 */
[----:B------:R-:W-:Y:S01]  /*3d50*/  @!P2 IMAD.MOV R125, RZ, RZ, -R125 ;  /* 0x000000ffff7da224 */ /* 0x000fe200078e0a7d */
[----:B------:R-:W-:-:S09]  /*3d60*/  ISETP.GT.U32.AND P2, PT, R0, R119, PT ;  /* 0x000000770000720c */ /* 0x000fd20003f44070 */
[----:B------:R-:W-:Y:S02]  /*3d70*/  @!P1 IADD3 R120, R120, -R0, RZ ;  /* 0x8000000078789210 */ /* 0x000fe40007ffe0ff */
[C---:B------:R-:W-:Y:S01]  /*3d80*/  ISETP.GT.U32.AND P1, PT, R0.reuse, R113, PT ;  /* 0x000000710000720c */ /* 0x040fe20003f24070 */
[----:B------:R-:W-:Y:S01]  /*3d90*/  @!P6 IMAD.MOV R127, RZ, RZ, -R127 ;  /* 0x000000ffff7fe224 */ /* 0x000fe200078e0a7f */
[C---:B------:R-:W-:Y:S01]  /*3da0*/  ISETP.GT.U32.AND P6, PT, R0.reuse, R118, PT ;  /* 0x000000760000720c */ /* 0x040fe20003fc4070 */
[----:B------:R-:W-:Y:S01]  /*3db0*/  @!P2 IMAD.IADD R119, R119, 0x1, -R0 ;  /* 0x000000017777a824 */ /* 0x000fe200078e0a00 */
[----:B------:R-:W-:Y:S02]  /*3dc0*/  ISETP.GE.AND P5, PT, R11, RZ, PT ;  /* 0x000000ff0b00720c */ /* 0x000fe40003fa6270 */
[----:B------:R-:W-:-:S07]  /*3dd0*/  ISETP.GT.U32.AND P2, PT, R0, R112, PT ;  /* 0x000000700000720c */ /* 0x000fce0003f44070 */
[--C-:B------:R-:W-:Y:S01]  /*3de0*/  @!P1 IMAD.IADD R113, R113, 0x1, -R0.reuse ;  /* 0x0000000171719824 */ /* 0x100fe200078e0a00 */
[----:B------:R-:W-:Y:S01]  /*3df0*/  ISETP.GE.AND P1, PT, R248, RZ, PT ;  /* 0x000000fff800720c */ /* 0x000fe20003f26270 */
[----:B------:R-:W-:Y:S01]  /*3e00*/  @!P6 IMAD.IADD R118, R118, 0x1, -R0 ;  /* 0x000000017676e824 */ /* 0x000fe200078e0a00 */
[C---:B------:R-:W-:Y:S01]  /*3e10*/  ISETP.GT.U32.AND P6, PT, R0.reuse, R111, PT ;  /* 0x0000006f0000720c */ /* 0x040fe20003fc4070 */
[----:B------:R-:W-:Y:S01]  /*3e20*/  @!P0 IMAD.MOV R119, RZ, RZ, -R119 ;  /* 0x000000ffff778224 */ /* 0x000fe200078e0a77 */
[C---:B------:R-:W-:Y:S01]  /*3e30*/  ISETP.GT.U32.AND P0, PT, R0.reuse, R113, PT ;  /* 0x000000710000720c */ /* 0x040fe20003f04070 */
[----:B------:R-:W-:Y:S01]  /*3e40*/  @!P5 IMAD.MOV R124, RZ, RZ, -R124 ;  /* 0x000000ffff7cd224 */ /* 0x000fe200078e0a7c */
[----:B------:R-:W-:Y:S01]  /*3e50*/  ISETP.GT.U32.AND P5, PT, R0, R116, PT ;  /* 0x000000740000720c */ /* 0x000fe20003fa4070 */
[----:B------:R-:W-:Y:S01]  /*3e60*/  @!P2 IMAD.IADD R112, R112, 0x1, -R0 ;  /* 0x000000017070a824 */ /* 0x000fe200078e0a00 */
[----:B------:R-:W-:-:S05]  /*3e70*/  ISETP.GE.AND P2, PT, R247, RZ, PT ;  /* 0x000000fff700720c */ /* 0x000fca0003f46270 */
[----:B------:R-:W-:Y:S01]  /*3e80*/  @!P1 IMAD.MOV R118, RZ, RZ, -R118 ;  /* 0x000000ffff769224 */ /* 0x000fe200078e0a76 */
[C---:B------:R-:W-:Y:S02]  /*3e90*/  ISETP.GT.U32.AND P1, PT, R0.reuse, R112, PT ;  /* 0x000000700000720c */ /* 0x040fe40003f24070 */
[----:B------:R-:W-:Y:S01]  /*3ea0*/  @!P6 IADD3 R111, R111, -R0, RZ ;  /* 0x800000006f6fe210 */ /* 0x000fe20007ffe0ff */
[--C-:B------:R-:W-:Y:S01]  /*3eb0*/  @!P0 IMAD.IADD R113, R113, 0x1, -R0.reuse ;  /* 0x0000000171718824 */ /* 0x100fe200078e0a00 */
[----:B------:R-:W-:Y:S01]  /*3ec0*/  ISETP.GT.U32.AND P0, PT, R0, R107, PT ;  /* 0x0000006b0000720c */ /* 0x000fe20003f04070 */
[----:B------:R-:W-:Y:S01]  /*3ed0*/  @!P5 IMAD.IADD R116, R116, 0x1, -R0 ;  /* 0x000000017474d824 */ /* 0x000fe200078e0a00 */
[----:B------:R-:W-:Y:S02]  /*3ee0*/  ISETP.GE.AND P5, PT, R251, RZ, PT ;  /* 0x000000fffb00720c */ /* 0x000fe40003fa6270 */
[----:B------:R-:W-:Y:S02]  /*3ef0*/  @!P2 IADD3 R117, -R117, RZ, RZ ;  /* 0x000000ff7575a210 */ /* 0x000fe40007ffe1ff */
[----:B------:R-:W-:-:S02]  /*3f00*/  ISETP.GE.AND P6, PT, R246, RZ, PT ;  /* 0x000000fff600720c */ /* 0x000fc40003fc6270 */
[----:B------:R-:W-:Y:S02]  /*3f10*/  ISETP.GT.U32.AND P2, PT, R0, R111, PT ;  /* 0x0000006f0000720c */ /* 0x000fe40003f44070 */
[----:B------:R-:W-:Y:S02]  /*3f20*/  @!P3 IADD3 R120, -R120, RZ, RZ ;  /* 0x000000ff7878b210 */ /* 0x000fe40007ffe1ff */
[----:B------:R-:W-:Y:S01]  /*3f30*/  ISETP.GT.U32.AND P3, PT, R0, R114, PT ;  /* 0x000000720000720c */ /* 0x000fe20003f64070 */
[--C-:B------:R-:W-:Y:S01]  /*3f40*/  @!P1 IMAD.IADD R112, R112, 0x1, -R0.reuse ;  /* 0x0000000170709824 */ /* 0x100fe200078e0a00 */
[----:B------:R-:W-:Y:S01]  /*3f50*/  ISETP.GT.U32.AND P1, PT, R0, R106, PT ;  /* 0x0000006a0000720c */ /* 0x000fe20003f24070 */
[----:B------:R-:W-:Y:S01]  /*3f60*/  @!P0 IMAD.IADD R107, R107, 0x1, -R0 ;  /* 0x000000016b6b8824 */ /* 0x000fe200078e0a00 */
[----:B------:R-:W-:Y:S01]  /*3f70*/  ISETP.GE.AND P0, PT, R242, RZ, PT ;  /* 0x000000fff200720c */ /* 0x000fe20003f06270 */
[----:B------:R-:W-:Y:S01]  /*3f80*/  @!P5 IMAD.MOV R121, RZ, RZ, -R121 ;  /* 0x000000ffff79d224 */ /* 0x000fe200078e0a79 */
[C---:B------:R-:W-:Y:S01]  /*3f90*/  ISETP.GT.U32.AND P5, PT, R0.reuse, R110, PT ;  /* 0x0000006e0000720c */ /* 0x040fe20003fa4070 */
[----:B------:R-:W-:Y:S01]  /*3fa0*/  @!P6 IMAD.MOV R116, RZ, RZ, -R116 ;  /* 0x000000ffff74e224 */ /* 0x000fe200078e0a74 */
[----:B------:R-:W-:-:S02]  /*3fb0*/  ISETP.GT.U32.AND P6, PT, R0, R109, PT ;  /* 0x0000006d0000720c */ /* 0x000fc40003fc4070 */
[-C--:B------:R-:W-:Y:S02]  /*3fc0*/  @!P2 IADD3 R111, R111, -R0.reuse, RZ ;  /* 0x800000006f6fa210 */ /* 0x080fe40007ffe0ff */
[----:B------:R-:W-:Y:S02]  /*3fd0*/  ISETP.GT.U32.AND P2, PT, R0, R105, PT ;  /* 0x000000690000720c */ /* 0x000fe40003f44070 */
[----:B------:R-:W-:Y:S02]  /*3fe0*/  @!P3 IADD3 R114, R114, -R0, RZ ;  /* 0x800000007272b210 */ /* 0x000fe40007ffe0ff */
[----:B------:R-:W-:Y:S01]  /*3ff0*/  ISETP.GT.U32.AND P3, PT, R0, R108, PT ;  /* 0x0000006c0000720c */ /* 0x000fe20003f64070 */
[--C-:B------:R-:W-:Y:S01]  /*4000*/  @!P1 IMAD.IADD R106, R106, 0x1, -R0.reuse ;  /* 0x000000016a6a9824 */ /* 0x100fe200078e0a00 */
[----:B------:R-:W-:Y:S01]  /*4010*/  ISETP.GE.AND P1, PT, R241, RZ, PT ;  /* 0x000000fff100720c */ /* 0x000fe20003f26270 */
[--C-:B------:R-:W-:Y:S01]  /*4020*/  @!P5 IMAD.IADD R110, R110, 0x1, -R0.reuse ;  /* 0x000000016e6ed824 */ /* 0x100fe200078e0a00 */
[----:B------:R-:W-:Y:S01]  /*4030*/  @!P0 IADD3 R112, -R112, RZ, RZ ;  /* 0x000000ff70708210 */ /* 0x000fe20007ffe1ff */
[----:B------:R-:W-:Y:S01]  /*4040*/  @!P6 IMAD.IADD R109, R109, 0x1, -R0 ;  /* 0x000000016d6de824 */ /* 0x000fe200078e0a00 */
[----:B------:R-:W-:-:S02]  /*4050*/  ISETP.GT.U32.AND P0, PT, R0, R106, PT ;  /* 0x0000006a0000720c */ /* 0x000fc40003f04070 */
[----:B------:R-:W-:Y:S02]  /*4060*/  ISETP.GE.AND P5, PT, R244, RZ, PT ;  /* 0x000000fff400720c */ /* 0x000fe40003fa6270 */
[-C--:B------:R-:W-:Y:S02]  /*4070*/  @!P2 IADD3 R105, R105, -R0.reuse, RZ ;  /* 0x800000006969a210 */ /* 0x080fe40007ffe0ff */
[----:B------:R-:W-:Y:S02]  /*4080*/  ISETP.GE.AND P2, PT, R240, RZ, PT ;  /* 0x000000fff000720c */ /* 0x000fe40003f46270 */
[----:B------:R-:W-:Y:S02]  /*4090*/  @!P3 IADD3 R108, R108, -R0, RZ ;  /* 0x800000006c6cb210 */ /* 0x000fe40007ffe0ff */
[C---:B------:R-:W-:Y:S02]  /*40a0*/  ISETP.GT.U32.AND P6, PT, R0.reuse, R104, PT ;  /* 0x000000680000720c */ /* 0x040fe40003fc4070 */
[----:B------:R-:W-:Y:S01]  /*40b0*/  ISETP.GE.AND P3, PT, R243, RZ, PT ;  /* 0x000000fff300720c */ /* 0x000fe20003f66270 */
[----:B------:R-:W-:Y:S01]  /*40c0*/  @!P1 IMAD.MOV R111, RZ, RZ, -R111 ;  /* 0x000000ffff6f9224 */ /* 0x000fe200078e0a6f */
[----:B------:R-:W-:-:S02]  /*40d0*/  ISETP.GT.U32.AND P4, PT, R0, R109, PT ;  /* 0x0000006d0000720c */ /* 0x000fc40003f84070 */
[----:B------:R-:W-:Y:S01]  /*40e0*/  ISETP.GT.U32.AND P1, PT, R0, R105, PT ;  /* 0x000000690000720c */ /* 0x000fe20003f24070 */
[----:B------:R-:W-:Y:S01]  /*40f0*/  @!P5 IMAD.MOV R114, RZ, RZ, -R114 ;  /* 0x000000ffff72d224 */ /* 0x000fe200078e0a72 */
[----:B------:R-:W-:Y:S01]  /*4100*/  @!P0 IADD3 R106, R106, -R0, RZ ;  /* 0x800000006a6a8210 */ /* 0x000fe20007ffe0ff */
[----:B------:R-:W-:Y:S01]  /*4110*/  @!P2 IMAD.MOV R110, RZ, RZ, -R110 ;  /* 0x000000ffff6ea224 */ /* 0x000fe200078e0a6e */
[C---:B------:R-:W-:Y:S02]  /*4120*/  ISETP.GT.U32.AND P0, PT, R0.reuse, R99, PT ;  /* 0x000000630000720c */ /* 0x040fe40003f04070 */
[----:B------:R-:W-:Y:S01]  /*4130*/  ISETP.GT.U32.AND P5, PT, R0, R108, PT ;  /* 0x0000006c0000720c */ /* 0x000fe20003fa4070 */
[----:B------:R-:W-:Y:S01]  /*4140*/  @!P6 IMAD.IADD R104, R104, 0x1, -R0 ;  /* 0x000000016868e824 */ /* 0x000fe200078e0a00 */
[C---:B------:R-:W-:Y:S01]  /*4150*/  ISETP.GT.U32.AND P2, PT, R0.reuse, R103, PT ;  /* 0x000000670000720c */ /* 0x040fe20003f44070 */
[----:B------:R-:W-:Y:S01]  /*4160*/  @!P3 IMAD.MOV R113, RZ, RZ, -R113 ;  /* 0x000000ffff71b224 */ /* 0x000fe200078e0a71 */
[----:B------:R-:W-:-:S02]  /*4170*/  ISETP.GT.U32.AND P3, PT, R0, R107, PT ;  /* 0x0000006b0000720c */ /* 0x000fc40003f64070 */
[----:B------:R-:W-:Y:S01]  /*4180*/  @!P4 IADD3 R109, R109, -R0, RZ ;  /* 0x800000006d6dc210 */ /* 0x000fe20007ffe0ff */
[--C-:B------:R-:W-:Y:S01]  /*4190*/  @!P1 IMAD.IADD R105, R105, 0x1, -R0.reuse ;  /* 0x0000000169699824 */ /* 0x100fe200078e0a00 */
[C---:B------:R-:W-:Y:S02]  /*41a0*/  ISETP.GT.U32.AND P4, PT, R0.reuse, R102, PT ;  /* 0x000000660000720c */ /* 0x040fe40003f84070 */
[C---:B------:R-:W-:Y:S02]  /*41b0*/  ISETP.GT.U32.AND P1, PT, R0.reuse, R98, PT ;  /* 0x000000620000720c */ /* 0x040fe40003f24070 */
[----:B------:R-:W-:Y:S01]  /*41c0*/  ISETP.GT.U32.AND P6, PT, R0, R104, PT ;  /* 0x000000680000720c */ /* 0x000fe20003fc4070 */
[--C-:B------:R-:W-:Y:S01]  /*41d0*/  @!P0 IMAD.IADD R99, R99, 0x1, -R0.reuse ;  /* 0x0000000163638824 */ /* 0x100fe200078e0a00 */
[----:B------:R-:W-:Y:S01]  /*41e0*/  ISETP.GE.AND P0, PT, R140, RZ, PT ;  /* 0x000000ff8c00720c */ /* 0x000fe20003f06270 */
[--C-:B------:R-:W-:Y:S01]  /*41f0*/  @!P5 IMAD.IADD R108, R108, 0x1, -R0.reuse ;  /* 0x000000016c6cd824 */ /* 0x100fe200078e0a00 */
[----:B------:R-:W-:Y:S01]  /*4200*/  @!P2 IADD3 R103, R103, -R0, RZ ;  /* 0x800000006767a210 */ /* 0x000fe20007ffe0ff */
[----:B------:R-:W-:Y:S01]  /*4210*/  @!P3 IMAD.IADD R107, R107, 0x1, -R0 ;  /* 0x000000016b6bb824 */ /* 0x000fe200078e0a00 */
[----:B------:R-:W-:-:S02]  /*4220*/  ISETP.GT.U32.AND P5, PT, R0, R101, PT ;  /* 0x000000650000720c */ /* 0x000fc40003fa4070 */
[----:B------:R-:W-:Y:S01]  /*4230*/  ISETP.GE.AND P2, PT, R238, RZ, PT ;  /* 0x000000ffee00720c */ /* 0x000fe20003f46270 */
[--C-:B------:R-:W-:Y:S01]  /*4240*/  @!P4 IMAD.IADD R102, R102, 0x1, -R0.reuse ;  /* 0x000000016666c824 */ /* 0x100fe200078e0a00 */
[----:B------:R-:W-:Y:S01]  /*4250*/  ISETP.GT.U32.AND P3, PT, R0, R100, PT ;  /* 0x000000640000720c */ /* 0x000fe20003f64070 */
[--C-:B------:R-:W-:Y:S01]  /*4260*/  @!P1 IMAD.IADD R98, R98, 0x1, -R0.reuse ;  /* 0x0000000162629824 */ /* 0x100fe200078e0a00 */
[----:B------:R-:W-:Y:S01]  /*4270*/  ISETP.GE.AND P4, PT, R237, RZ, PT ;  /* 0x000000ffed00720c */ /* 0x000fe20003f86270 */
[----:B------:R-:W-:Y:S01]  /*4280*/  @!P6 IMAD.IADD R104, R104, 0x1, -R0 ;  /* 0x000000016868e824 */ /* 0x000fe200078e0a00 */
[C---:B------:R-:W-:Y:S02]  /*4290*/  ISETP.GT.U32.AND P1, PT, R0.reuse, R103, PT ;  /* 0x000000670000720c */ /* 0x040fe40003f24070 */
[----:B------:R-:W-:Y:S01]  /*42a0*/  ISETP.GE.AND P6, PT, R239, RZ, PT ;  /* 0x000000ffef00720c */ /* 0x000fe20003fc6270 */
[----:B------:R-:W-:Y:S01]  /*42b0*/  @!P0 IMAD.MOV R104, RZ, RZ, -R104 ;  /* 0x000000ffff688224 */ /* 0x000fe200078e0a68 */
[----:B------:R-:W-:Y:S01]  /*42c0*/  ISETP.GT.U32.AND P0, PT, R0, R97, PT ;  /* 0x000000610000720c */ /* 0x000fe20003f04070 */
[----:B------:R-:W-:-:S02]  /*42d0*/  @!P5 IMAD.IADD R101, R101, 0x1, -R0 ;  /* 0x000000016565d824 */ /* 0x000fc400078e0a00 */
[----:B------:R-:W-:Y:S01]  /*42e0*/  @!P2 IMAD.MOV R108, RZ, RZ, -R108 ;  /* 0x000000ffff6ca224 */ /* 0x000fe200078e0a6c */
[----:B------:R-:W-:Y:S02]  /*42f0*/  ISETP.GT.U32.AND P2, PT, R0, R102, PT ;  /* 0x000000660000720c */ /* 0x000fe40003f44070 */
[-C--:B------:R-:W-:Y:S01]  /*4300*/  @!P3 IADD3 R100, R100, -R0.reuse, RZ ;  /* 0x800000006464b210 */ /* 0x080fe20007ffe0ff */
[----:B------:R-:W-:Y:S01]  /*4310*/  @!P4 IMAD.MOV R107, RZ, RZ, -R107 ;  /* 0x000000ffff6bc224 */ /* 0x000fe200078e0a6b */
[----:B------:R-:W-:Y:S02]  /*4320*/  ISETP.GE.AND P3, PT, R235, RZ, PT ;  /* 0x000000ffeb00720c */ /* 0x000fe40003f66270 */
[----:B------:R-:W-:Y:S02]  /*4330*/  ISETP.GT.U32.AND P4, PT, R0, R101, PT ;  /* 0x000000650000720c */ /* 0x000fe40003f84070 */
[----:B------:R-:W-:Y:S02]  /*4340*/  @!P1 IADD3 R103, R103, -R0, RZ ;  /* 0x8000000067679210 */ /* 0x000fe40007ffe0ff */
[----:B------:R-:W-:-:S02]  /*4350*/  @!P6 IADD3 R109, -R109, RZ, RZ ;  /* 0x000000ff6d6de210 */ /* 0x000fc40007ffe1ff */
[C---:B------:R-:W-:Y:S02]  /*4360*/  ISETP.GT.U32.AND P1, PT, R0.reuse, R96, PT ;  /* 0x000000600000720c */ /* 0x040fe40003f24070 */
[----:B------:R-:W-:Y:S02]  /*4370*/  ISETP.GT.U32.AND P6, PT, R0, R100, PT ;  /* 0x000000640000720c */ /* 0x000fe40003fc4070 */
[----:B------:R-:W-:Y:S01]  /*4380*/  ISETP.GE.AND P5, PT, R236, RZ, PT ;  /* 0x000000ffec00720c */ /* 0x000fe20003fa6270 */
[--C-:B------:R-:W-:Y:S01]  /*4390*/  @!P2 IMAD.IADD R102, R102, 0x1, -R0.reuse ;  /* 0x000000016666a824 */ /* 0x100fe200078e0a00 */
[----:B------:R-:W-:Y:S02]  /*43a0*/  @!P0 IADD3 R97, R97, -R0, RZ ;  /* 0x8000000061618210 */ /* 0x000fe40007ffe0ff */
[----:B------:R-:W-:Y:S01]  /*43b0*/  ISETP.GE.AND P0, PT, R233, RZ, PT ;  /* 0x000000ffe900720c */ /* 0x000fe20003f06270 */
[----:B------:R-:W-:Y:S01]  /*43c0*/  @!P3 IMAD.MOV R105, RZ, RZ, -R105 ;  /* 0x000000ffff69b224 */ /* 0x000fe200078e0a69 */
[C---:B------:R-:W-:Y:S01]  /*43d0*/  ISETP.GT.U32.AND P2, PT, R0.reuse, R95, PT ;  /* 0x0000005f0000720c */ /* 0x040fe20003f44070 */
[--C-:B------:R-:W-:Y:S01]  /*43e0*/  @!P4 IMAD.IADD R101, R101, 0x1, -R0.reuse ;  /* 0x000000016565c824 */ /* 0x100fe200078e0a00 */
[----:B------:R-:W-:Y:S01]  /*43f0*/  ISETP.GT.U32.AND P3, PT, R0, R99, PT ;  /* 0x000000630000720c */ /* 0x000fe20003f64070 */
[----:B------:R-:W-:Y:S01]  /*4400*/  @!P1 IMAD.IADD R96, R96, 0x1, -R0 ;  /* 0x0000000160609824 */ /* 0x000fe200078e0a00 */
[----:B------:R-:W-:-:S02]  /*4410*/  ISETP.GT.U32.AND P4, PT, R0, R94, PT ;  /* 0x0000005e0000720c */ /* 0x000fc40003f84070 */
[----:B------:R-:W-:Y:S02]  /*4420*/  @!P6 IADD3 R100, R100, -R0, RZ ;  /* 0x800000006464e210 */ /* 0x000fe40007ffe0ff */
[----:B------:R-:W-:Y:S02]  /*4430*/  ISETP.GE.AND P1, PT, R232, RZ, PT ;  /* 0x000000ffe800720c */ /* 0x000fe40003f26270 */
[----:B------:R-:W-:Y:S02]  /*4440*/  ISETP.GT.U32.AND P6, PT, R0, R93, PT ;  /* 0x0000005d0000720c */ /* 0x000fe40003fc4070 */
[----:B------:R-:W-:Y:S02]  /*4450*/  @!P5 IADD3 R106, -R106, RZ, RZ ;  /* 0x000000ff6a6ad210 */ /* 0x000fe40007ffe1ff */
[C---:B------:R-:W-:Y:S01]  /*4460*/  ISETP.GT.U32.AND P5, PT, R0.reuse, R98, PT ;  /* 0x000000620000720c */ /* 0x040fe20003fa4070 */
[----:B------:R-:W-:Y:S01]  /*4470*/  @!P0 IMAD.MOV R102, RZ, RZ, -R102 ;  /* 0x000000ffff668224 */ /* 0x000fe200078e0a66 */
[C---:B------:R-:W-:Y:S01]  /*4480*/  ISETP.GT.U32.AND P0, PT, R0.reuse, R96, PT ;  /* 0x000000600000720c */ /* 0x040fe20003f04070 */
[--C-:B------:R-:W-:Y:S01]  /*4490*/  @!P2 IMAD.IADD R95, R95, 0x1, -R0.reuse ;  /* 0x000000015f5fa824 */ /* 0x100fe200078e0a00 */
[----:B------:R-:W-:Y:S01]  /*44a0*/  ISETP.GE.AND P2, PT, R231, RZ, PT ;  /* 0x000000ffe700720c */ /* 0x000fe20003f46270 */
[--C-:B------:R-:W-:Y:S01]  /*44b0*/  @!P3 IMAD.IADD R99, R99, 0x1, -R0.reuse ;  /* 0x000000016363b824 */ /* 0x100fe200078e0a00 */
[----:B------:R-:W-:Y:S01]  /*44c0*/  ISETP.GT.U32.AND P3, PT, R0, R92, PT ;  /* 0x0000005c0000720c */ /* 0x000fe20003f64070 */
[----:B------:R-:W-:Y:S01]  /*44d0*/  @!P1 IMAD.MOV R101, RZ, RZ, -R101 ;  /* 0x000000ffff659224 */ /* 0x000fe200078e0a65 */
[----:B------:R-:W-:Y:S01]  /*44e0*/  @!P4 IADD3 R94, R94, -R0, RZ ;  /* 0x800000005e5ec210 */ /* 0x000fe20007ffe0ff */
[----:B------:R-:W-:Y:S01]  /*44f0*/  @!P6 IMAD.IADD R93, R93, 0x1, -R0 ;  /* 0x000000015d5de824 */ /* 0x000fe200078e0a00 */
[----:B------:R-:W-:-:S02]  /*4500*/  ISETP.GE.AND P4, PT, R230, RZ, PT ;  /* 0x000000ffe600720c */ /* 0x000fc40003f86270 */
[----:B------:R-:W-:Y:S02]  /*4510*/  ISETP.GT.U32.AND P1, PT, R0, R95, PT ;  /* 0x0000005f0000720c */ /* 0x000fe40003f24070 */
[----:B------:R-:W-:Y:S01]  /*4520*/  ISETP.GE.AND P6, PT, R229, RZ, PT ;  /* 0x000000ffe500720c */ /* 0x000fe20003fc6270 */
[--C-:B------:R-:W-:Y:S01]  /*4530*/  @!P5 IMAD.IADD R98, R98, 0x1, -R0.reuse ;  /* 0x000000016262d824 */ /* 0x100fe200078e0a00 */
[----:B------:R-:W-:Y:S01]  /*4540*/  ISETP.GE.AND P5, PT, R234, RZ, PT ;  /* 0x000000ffea00720c */ /* 0x000fe20003fa6270 */
[--C-:B------:R-:W-:Y:S01]  /*4550*/  @!P0 IMAD.IADD R96, R96, 0x1, -R0.reuse ;  /* 0x0000000160608824 */ /* 0x100fe200078e0a00 */
[----:B------:R-:W-:Y:S02]  /*4560*/  @!P2 IADD3 R100, -R100, RZ, RZ ;  /* 0x000000ff6464a210 */ /* 0x000fe40007ffe1ff */
[----:B------:R-:W-:Y:S01]  /*4570*/  ISETP.GT.U32.AND P0, PT, R0, R90, PT ;  /* 0x0000005a0000720c */ /* 0x000fe20003f04070 */
[--C-:B------:R-:W-:Y:S01]  /*4580*/  @!P3 IMAD.IADD R92, R92, 0x1, -R0.reuse ;  /* 0x000000015c5cb824 */ /* 0x100fe200078e0a00 */
[C---:B------:R-:W-:Y:S01]  /*4590*/  ISETP.GT.U32.AND P2, PT, R0.reuse, R94, PT ;  /* 0x0000005e0000720c */ /* 0x040fe20003f44070 */
[----:B------:R-:W-:Y:S01]  /*45a0*/  @!P4 IMAD.MOV R99, RZ, RZ, -R99 ;  /* 0x000000ffff63c224 */ /* 0x000fe200078e0a63 */
[C---:B------:R-:W-:Y:S01]  /*45b0*/  ISETP.GT.U32.AND P3, PT, R0.reuse, R97, PT ;  /* 0x000000610000720c */ /* 0x040fe20003f64070 */
[----:B------:R-:W-:Y:S01]  /*45c0*/  @!P1 IMAD.IADD R95, R95, 0x1, -R0 ;  /* 0x000000015f5f9824 */ /* 0x000fe200078e0a00 */
[C---:B------:R-:W-:Y:S01]  /*45d0*/  ISETP.GT.U32.AND P4, PT, R0.reuse, R93, PT ;  /* 0x0000005d0000720c */ /* 0x040fe20003f84070 */
[----:B------:R-:W-:Y:S01]  /*45e0*/  @!P6 IMAD.MOV R98, RZ, RZ, -R98 ;  /* 0x000000ffff62e224 */ /* 0x000fe200078e0a62 */
[----:B------:R-:W-:-:S02]  /*45f0*/  ISETP.GT.U32.AND P1, PT, R0, R89, PT ;  /* 0x000000590000720c */ /* 0x000fc40003f24070 */
[C---:B------:R-:W-:Y:S02]  /*4600*/  ISETP.GT.U32.AND P6, PT, R0.reuse, R91, PT ;  /* 0x0000005b0000720c */ /* 0x040fe40003fc4070 */
[----:B------:R-:W-:Y:S02]  /*4610*/  @!P5 IADD3 R103, -R103, RZ, RZ ;  /* 0x000000ff6767d210 */ /* 0x000fe40007ffe1ff */
[----:B------:R-:W-:Y:S01]  /*4620*/  ISETP.GT.U32.AND P5, PT, R0, R92, PT ;  /* 0x0000005c0000720c */ /* 0x000fe20003fa4070 */
[----:B------:R-:W-:Y:S01]  /*4630*/  @!P0 IMAD.IADD R90, R90, 0x1, -R0 ;  /* 0x000000015a5a8824 */ /* 0x000fe200078e0a00 */
[----:B------:R-:W-:Y:S02]  /*4640*/  @!P2 IADD3 R94, R94, -R0, RZ ;  /* 0x800000005e5ea210 */ /* 0x000fe40007ffe0ff */
[----:B------:R-:W-:Y:S02]  /*4650*/  ISETP.GE.AND P0, PT, R226, RZ, PT ;  /* 0x000000ffe200720c */ /* 0x000fe40003f06270 */
[----:B------:R-:W-:-:S02]  /*4660*/  ISETP.GT.U32.AND P2, PT, R0, R88, PT ;  /* 0x000000580000720c */ /* 0x000fc40003f44070 */
[-C--:B------:R-:W-:Y:S01]  /*4670*/  @!P3 IADD3 R97, R97, -R0.reuse, RZ ;  /* 0x800000006161b210 */ /* 0x080fe20007ffe0ff */
[--C-:B------:R-:W-:Y:S01]  /*4680*/  @!P4 IMAD.IADD R93, R93, 0x1, -R0.reuse ;  /* 0x000000015d5dc824 */ /* 0x100fe200078e0a00 */
[----:B------:R-:W-:Y:S01]  /*4690*/  ISETP.GE.AND P3, PT, R228, RZ, PT ;  /* 0x000000ffe400720c */ /* 0x000fe20003f66270 */
[--C-:B------:R-:W-:Y:S01]  /*46a0*/  @!P1 IMAD.IADD R89, R89, 0x1, -R0.reuse ;  /* 0x0000000159599824 */ /* 0x100fe200078e0a00 */
[C---:B------:R-:W-:Y:S02]  /*46b0*/  ISETP.GT.U32.AND P4, PT, R0.reuse, R87, PT ;  /* 0x000000570000720c */ /* 0x040fe40003f84070 */
[----:B------:R-:W-:Y:S02]  /*46c0*/  @!P6 IADD3 R91, R91, -R0, RZ ;  /* 0x800000005b5be210 */ /* 0x000fe40007ffe0ff */
[----:B------:R-:W-:Y:S02]  /*46d0*/  ISETP.GE.AND P1, PT, R225, RZ, PT ;  /* 0x000000ffe100720c */ /* 0x000fe40003f26270 */
[----:B------:R-:W-:Y:S01]  /*46e0*/  ISETP.GT.U32.AND P6, PT, R0, R86, PT ;  /* 0x000000560000720c */ /* 0x000fe20003fc4070 */
[----:B------:R-:W-:Y:S01]  /*46f0*/  @!P5 IMAD.IADD R92, R92, 0x1, -R0 ;  /* 0x000000015c5cd824 */ /* 0x000fe200078e0a00 */
[----:B------:R-:W-:-:S02]  /*4700*/  ISETP.GE.AND P5, PT, R227, RZ, PT ;  /* 0x000000ffe300720c */ /* 0x000fc40003fa6270 */
[----:B------:R-:W-:Y:S02]  /*4710*/  @!P0 IADD3 R95, -R95, RZ, RZ ;  /* 0x000000ff5f5f8210 */ /* 0x000fe40007ffe1ff */
[----:B------:R-:W-:Y:S02]  /*4720*/  @!P2 IADD3 R88, R88, -R0, RZ ;  /* 0x800000005858a210 */ /* 0x000fe40007ffe0ff */
[----:B------:R-:W-:Y:S01]  /*4730*/  ISETP.GT.U32.AND P0, PT, R0, R89, PT ;  /* 0x000000590000720c */ /* 0x000fe20003f04070 */
[----:B------:R-:W-:Y:S01]  /*4740*/  @!P3 IMAD.MOV R97, RZ, RZ, -R97 ;  /* 0x000000ffff61b224 */ /* 0x000fe200078e0a61 */
[----:B------:R-:W-:Y:S01]  /*4750*/  ISETP.GE.AND P2, PT, R224, RZ, PT ;  /* 0x000000ffe000720c */ /* 0x000fe20003f46270 */
[----:B------:R-:W-:Y:S01]  /*4760*/  @!P4 IMAD.IADD R87, R87, 0x1, -R0 ;  /* 0x000000015757c824 */ /* 0x000fe200078e0a00 */
[----:B------:R-:W-:Y:S01]  /*4770*/  ISETP.GT.U32.AND P3, PT, R0, R91, PT ;  /* 0x0000005b0000720c */ /* 0x000fe20003f64070 */
[----:B------:R-:W-:Y:S01]  /*4780*/  @!P1 IMAD.MOV R94, RZ, RZ, -R94 ;  /* 0x000000ffff5e9224 */ /* 0x000fe200078e0a5e */
[----:B------:R-:W-:-:S02]  /*4790*/  ISETP.GE.AND P4, PT, R223, RZ, PT ;  /* 0x000000ffdf00720c */ /* 0x000fc40003f86270 */
[----:B------:R-:W-:Y:S02]  /*47a0*/  @!P6 IADD3 R86, R86, -R0, RZ ;  /* 0x800000005656e210 */ /* 0x000fe40007ffe0ff */
[C---:B------:R-:W-:Y:S01]  /*47b0*/  ISETP.GT.U32.AND P1, PT, R0.reuse, R88, PT ;  /* 0x000000580000720c */ /* 0x040fe20003f24070 */
[----:B------:R-:W-:Y:S01]  /*47c0*/  @!P5 IMAD.MOV R96, RZ, RZ, -R96 ;  /* 0x000000ffff60d224 */ /* 0x000fe200078e0a60 */
[C---:B------:R-:W-:Y:S02]  /*47d0*/  ISETP.GT.U32.AND P5, PT, R0.reuse, R90, PT ;  /* 0x0000005a0000720c */ /* 0x040fe40003fa4070 */
[C---:B------:R-:W-:Y:S01]  /*47e0*/  ISETP.GT.U32.AND P6, PT, R0.reuse, R86, PT ;  /* 0x000000560000720c */ /* 0x040fe20003fc4070 */
[----:B------:R-:W-:Y:S01]  /*47f0*/  @!P2 IMAD.MOV R93, RZ, RZ, -R93 ;  /* 0x000000ffff5da224 */ /* 0x000fe200078e0a5d */
[----:B------:R-:W-:Y:S02]  /*4800*/  @!P0 IADD3 R89, R89, -R0, RZ ;  /* 0x8000000059598210 */ /* 0x000fe40007ffe0ff */
[C---:B------:R-:W-:Y:S01]  /*4810*/  ISETP.GT.U32.AND P0, PT, R0.reuse, R82, PT ;  /* 0x000000520000720c */ /* 0x040fe20003f04070 */
[----:B------:R-:W-:Y:S01]  /*4820*/  @!P3 IMAD.IADD R91, R91, 0x1, -R0 ;  /* 0x000000015b5bb824 */ /* 0x000fe200078e0a00 */
[----:B------:R-:W-:-:S02]  /*4830*/  ISETP.GT.U32.AND P2, PT, R0, R87, PT ;  /* 0x000000570000720c */ /* 0x000fc40003f44070 */
[----:B------:R-:W-:Y:S01]  /*4840*/  ISETP.GT.U32.AND P3, PT, R0, R84, PT ;  /* 0x000000540000720c */ /* 0x000fe20003f64070 */
[--C-:B------:R-:W-:Y:S01]  /*4850*/  @!P1 IMAD.IADD R88, R88, 0x1, -R0.reuse ;  /* 0x0000000158589824 */ /* 0x100fe200078e0a00 */
[----:B------:R-:W-:Y:S02]  /*4860*/  @!P4 IADD3 R92, -R92, RZ, RZ ;  /* 0x000000ff5c5cc210 */ /* 0x000fe40007ffe1ff */
[C---:B------:R-:W-:Y:S02]  /*4870*/  ISETP.GT.U32.AND P4, PT, R0.reuse, R85, PT ;  /* 0x000000550000720c */ /* 0x040fe40003f84070 */
[----:B------:R-:W-:Y:S01]  /*4880*/  ISETP.GT.U32.AND P1, PT, R0, R81, PT ;  /* 0x000000510000720c */ /* 0x000fe20003f24070 */
[----:B------:R-:W-:Y:S01]  /*4890*/  @!P5 IMAD.IADD R90, R90, 0x1, -R0 ;  /* 0x000000015a5ad824 */ /* 0x000fe200078e0a00 */
[----:B------:R-:W-:Y:S02]  /*48a0*/  @!P6 IADD3 R86, R86, -R0, RZ ;  /* 0x800000005656e210 */ /* 0x000fe40007ffe0ff */
[----:B------:R-:W-:-:S02]  /*48b0*/  ISETP.GT.U32.AND P5, PT, R0, R83, PT ;  /* 0x000000530000720c */ /* 0x000fc40003fa4070 */
[----:B------:R-:W-:Y:S01]  /*48c0*/  ISETP.GE.AND P6, PT, R222, RZ, PT ;  /* 0x000000ffde00720c */ /* 0x000fe20003fc6270 */
[--C-:B------:R-:W-:Y:S01]  /*48d0*/  @!P0 IMAD.IADD R82, R82, 0x1, -R0.reuse ;  /* 0x0000000152528824 */ /* 0x100fe200078e0a00 */
[----:B------:R-:W-:Y:S01]  /*48e0*/  ISETP.GE.AND P0, PT, R218, RZ, PT ;  /* 0x000000ffda00720c */ /* 0x000fe20003f06270 */
[--C-:B------:R-:W-:Y:S01]  /*48f0*/  @!P2 IMAD.IADD R87, R87, 0x1, -R0.reuse ;  /* 0x000000015757a824 */ /* 0x100fe200078e0a00 */
[----:B------:R-:W-:Y:S01]  /*4900*/  ISETP.GT.U32.AND P2, PT, R0, R80, PT ;  /* 0x000000500000720c */ /* 0x000fe20003f44070 */
[--C-:B------:R-:W-:Y:S01]  /*4910*/  @!P3 IMAD.IADD R84, R84, 0x1, -R0.reuse ;  /* 0x000000015454b824 */ /* 0x100fe200078e0a00 */
[----:B------:R-:W-:Y:S01]  /*4920*/  ISETP.GE.AND P3, PT, R220, RZ, PT ;  /* 0x000000ffdc00720c */ /* 0x000fe20003f66270 */
[--C-:B------:R-:W-:Y:S01]  /*4930*/  @!P4 IMAD.IADD R85, R85, 0x1, -R0.reuse ;  /* 0x000000015555c824 */ /* 0x100fe200078e0a00 */
[----:B------:R-:W-:Y:S01]  /*4940*/  ISETP.GE.AND P4, PT, R221, RZ, PT ;  /* 0x000000ffdd00720c */ /* 0x000fe20003f86270 */
[----:B------:R-:W-:Y:S01]  /*4950*/  @!P1 IMAD.IADD R81, R81, 0x1, -R0 ;  /* 0x0000000151519824 */ /* 0x000fe200078e0a00 */
[----:B------:R-:W-:-:S02]  /*4960*/  ISETP.GE.AND P1, PT, R139, RZ, PT ;  /* 0x000000ff8b00720c */ /* 0x000fc40003f26270 */
[----:B------:R-:W-:Y:S01]  /*4970*/  @!P5 IADD3 R83, R83, -R0, RZ ;  /* 0x800000005353d210 */ /* 0x000fe20007ffe0ff */
[----:B------:R-:W-:Y:S01]  /*4980*/  @!P6 IMAD.MOV R91, RZ, RZ, -R91 ;  /* 0x000000ffff5be224 */ /* 0x000fe200078e0a5b */
[----:B------:R-:W-:Y:S02]  /*4990*/  ISETP.GE.AND P5, PT, R219, RZ, PT ;  /* 0x000000ffdb00720c */ /* 0x000fe40003fa6270 */
[----:B------:R-:W-:Y:S01]  /*49a0*/  ISETP.GT.U32.AND P6, PT, R0, R82, PT ;  /* 0x000000520000720c */ /* 0x000fe20003fc4070 */
[----:B------:R-:W-:Y:S01]  /*49b0*/  @!P0 IMAD.MOV R87, RZ, RZ, -R87 ;  /* 0x000000ffff578224 */ /* 0x000fe200078e0a57 */
[----:B------:R-:W-:Y:S02]  /*49c0*/  @!P2 IADD3 R80, R80, -R0, RZ ;  /* 0x800000005050a210 */ /* 0x000fe40007ffe0ff */
[C---:B------:R-:W-:Y:S02]  /*49d0*/  ISETP.GT.U32.AND P0, PT, R0.reuse, R81, PT ;  /* 0x000000510000720c */ /* 0x040fe40003f04070 */
[----:B------:R-:W-:-:S02]  /*49e0*/  ISETP.GT.U32.AND P2, PT, R0, R85, PT ;  /* 0x000000550000720c */ /* 0x000fc40003f44070 */
[----:B------:R-:W-:Y:S01]  /*49f0*/  @!P3 IADD3 R89, -R89, RZ, RZ ;  /* 0x000000ff5959b210 */ /* 0x000fe20007ffe1ff */
[----:B------:R-:W-:Y:S01]  /*4a00*/  @!P4 IMAD.MOV R90, RZ, RZ, -R90 ;  /* 0x000000ffff5ac224 */ /* 0x000fe200078e0a5a */
[C---:B------:R-:W-:Y:S02]  /*4a10*/  ISETP.GT.U32.AND P3, PT, R0.reuse, R83, PT ;  /* 0x000000530000720c */ /* 0x040fe40003f64070 */
[----:B------:R-:W-:Y:S02]  /*4a20*/  ISETP.GT.U32.AND P4, PT, R0, R84, PT ;  /* 0x000000540000720c */ /* 0x000fe40003f84070 */
[----:B------:R-:W-:Y:S02]  /*4a30*/  @!P1 IADD3 R86, -R86, RZ, RZ ;  /* 0x000000ff56569210 */ /* 0x000fe40007ffe1ff */
[C---:B------:R-:W-:Y:S01]  /*4a40*/  ISETP.GT.U32.AND P1, PT, R0.reuse, R79, PT ;  /* 0x0000004f0000720c */ /* 0x040fe20003f24070 */
[----:B------:R-:W-:Y:S01]  /*4a50*/  @!P5 IMAD.MOV R88, RZ, RZ, -R88 ;  /* 0x000000ffff58d224 */ /* 0x000fe200078e0a58 */
[----:B------:R-:W-:Y:S01]  /*4a60*/  ISETP.GT.U32.AND P5, PT, R0, R80, PT ;  /* 0x000000500000720c */ /* 0x000fe20003fa4070 */
[--C-:B------:R-:W-:Y:S01]  /*4a70*/  @!P6 IMAD.IADD R82, R82, 0x1, -R0.reuse ;  /* 0x000000015252e824 */ /* 0x100fe200078e0a00 */
[C---:B------:R-:W-:Y:S01]  /*4a80*/  ISETP.GT.U32.AND P6, PT, R0.reuse, R75, PT ;  /* 0x0000004b0000720c */ /* 0x040fe20003fc4070 */
[--C-:B------:R-:W-:Y:S01]  /*4a90*/  @!P0 IMAD.IADD R81, R81, 0x1, -R0.reuse ;  /* 0x0000000151518824 */ /* 0x100fe200078e0a00 */
[C---:B------:R-:W-:Y:S01]  /*4aa0*/  ISETP.GT.U32.AND P0, PT, R0.reuse, R74, PT ;  /* 0x0000004a0000720c */ /* 0x040fe20003f04070 */
[----:B------:R-:W-:Y:S01]  /*4ab0*/  @!P2 IMAD.IADD R85, R85, 0x1, -R0 ;  /* 0x000000015555a824 */ /* 0x000fe200078e0a00 */
[----:B------:R-:W-:-:S02]  /*4ac0*/  ISETP.GT.U32.AND P2, PT, R0, R78, PT ;  /* 0x0000004e0000720c */ /* 0x000fc40003f44070 */
[----:B------:R-:W-:Y:S01]  /*4ad0*/  @!P3 IADD3 R83, R83, -R0, RZ ;  /* 0x800000005353b210 */ /* 0x000fe20007ffe0ff */
[--C-:B------:R-:W-:Y:S01]  /*4ae0*/  @!P4 IMAD.IADD R84, R84, 0x1, -R0.reuse ;  /* 0x000000015454c824 */ /* 0x100fe200078e0a00 */
[C---:B------:R-:W-:Y:S01]  /*4af0*/  ISETP.GT.U32.AND P3, PT, R0.reuse, R76, PT ;  /* 0x0000004c0000720c */ /* 0x040fe20003f64070 */
[--C-:B------:R-:W-:Y:S01]  /*4b00*/  @!P1 IMAD.IADD R79, R79, 0x1, -R0.reuse ;  /* 0x000000014f4f9824 */ /* 0x100fe200078e0a00 */
[----:B------:R-:W-:Y:S02]  /*4b10*/  ISETP.GT.U32.AND P4, PT, R0, R77, PT ;  /* 0x0000004d0000720c */ /* 0x000fe40003f84070 */
[----:B------:R-:W-:Y:S01]  /*4b20*/  ISETP.GE.AND P1, PT, R216, RZ, PT ;  /* 0x000000ffd800720c */ /* 0x000fe20003f26270 */
[----:B------:R-:W-:Y:S01]  /*4b30*/  @!P6 IMAD.IADD R75, R75, 0x1, -R0 ;  /* 0x000000014b4be824 */ /* 0x000fe200078e0a00 */
[----:B------:R-:W-:Y:S02]  /*4b40*/  @!P5 IADD3 R80, R80, -R0, RZ ;  /* 0x800000005050d210 */ /* 0x000fe40007ffe0ff */
[----:B------:R-:W-:-:S02]  /*4b50*/  ISETP.GE.AND P5, PT, R217, RZ, PT ;  /* 0x000000ffd900720c */ /* 0x000fc40003fa6270 */
[----:B------:R-:W-:Y:S01]  /*4b60*/  ISETP.GE.AND P6, PT, R212, RZ, PT ;  /* 0x000000ffd400720c */ /* 0x000fe20003fc6270 */
[--C-:B------:R-:W-:Y:S01]  /*4b70*/  @!P2 IMAD.IADD R78, R78, 0x1, -R0.reuse ;  /* 0x000000014e4ea824 */ /* 0x100fe200078e0a00 */
[-C--:B------:R-:W-:Y:S02]  /*4b80*/  @!P0 IADD3 R74, R74, -R0.reuse, RZ ;  /* 0x800000004a4a8210 */ /* 0x080fe40007ffe0ff */
[----:B------:R-:W-:Y:S01]  /*4b90*/  ISETP.GT.U32.AND P0, PT, R0, R79, PT ;  /* 0x0000004f0000720c */ /* 0x000fe20003f04070 */
[----:B------:R-:W-:Y:S01]  /*4ba0*/  @!P3 IMAD.IADD R76, R76, 0x1, -R0 ;  /* 0x000000014c4cb824 */ /* 0x000fe200078e0a00 */
[----:B------:R-:W-:Y:S02]  /*4bb0*/  ISETP.GE.AND P2, PT, R215, RZ, PT ;  /* 0x000000ffd700720c */ /* 0x000fe40003f46270 */
[----:B------:R-:W-:Y:S01]  /*4bc0*/  ISETP.GE.AND P3, PT, R213, RZ, PT ;  /* 0x000000ffd500720c */ /* 0x000fe20003f66270 */
[----:B------:R-:W-:Y:S01]  /*4bd0*/  @!P1 IMAD.MOV R84, RZ, RZ, -R84 ;  /* 0x000000ffff549224 */ /* 0x000fe200078e0a54 */
[----:B------:R-:W-:-:S02]  /*4be0*/  @!P4 IADD3 R77, R77, -R0, RZ ;  /* 0x800000004d4dc210 */ /* 0x000fc40007ffe0ff */
[----:B------:R-:W-:Y:S02]  /*4bf0*/  ISETP.GE.AND P4, PT, R214, RZ, PT ;  /* 0x000000ffd600720c */ /* 0x000fe40003f86270 */
[----:B------:R-:W-:Y:S01]  /*4c00*/  ISETP.GT.U32.AND P1, PT, R0, R78, PT ;  /* 0x0000004e0000720c */ /* 0x000fe20003f24070 */
[----:B------:R-:W-:Y:S01]  /*4c10*/  @!P5 IMAD.MOV R85, RZ, RZ, -R85 ;  /* 0x000000ffff55d224 */ /* 0x000fe200078e0a55 */
[----:B------:R-:W-:Y:S02]  /*4c20*/  @!P6 IADD3 R80, -R80, RZ, RZ ;  /* 0x000000ff5050e210 */ /* 0x000fe40007ffe1ff */
[C---:B------:R-:W-:Y:S02]  /*4c30*/  ISETP.GT.U32.AND P5, PT, R0.reuse, R74, PT ;  /* 0x0000004a0000720c */ /* 0x040fe40003fa4070 */
[----:B------:R-:W-:Y:S01]  /*4c40*/  ISETP.GT.U32.AND P6, PT, R0, R73, PT ;  /* 0x000000490000720c */ /* 0x000fe20003fc4070 */
[----:B------:R-:W-:Y:S01]  /*4c50*/  @!P0 IMAD.IADD R79, R79, 0x1, -R0 ;  /* 0x000000014f4f8824 */ /* 0x000fe200078e0a00 */
[----:B------:R-:W-:-:S02]  /*4c60*/  @!P2 IADD3 R83, -R83, RZ, RZ ;  /* 0x000000ff5353a210 */ /* 0x000fc40007ffe1ff */
[----:B------:R-:W-:Y:S01]  /*4c70*/  ISETP.GE.AND P0, PT, R211, RZ, PT ;  /* 0x000000ffd300720c */ /* 0x000fe20003f06270 */
[----:B------:R-:W-:Y:S01]  /*4c80*/  @!P3 IMAD.MOV R81, RZ, RZ, -R81 ;  /* 0x000000ffff51b224 */ /* 0x000fe200078e0a51 */
[C---:B------:R-:W-:Y:S01]  /*4c90*/  ISETP.GT.U32.AND P2, PT, R0.reuse, R77, PT ;  /* 0x0000004d0000720c */ /* 0x040fe20003f44070 */
[----:B------:R-:W-:Y:S01]  /*4ca0*/  @!P4 IMAD.MOV R82, RZ, RZ, -R82 ;  /* 0x000000ffff52c224 */ /* 0x000fe200078e0a52 */
[----:B------:R-:W-:Y:S01]  /*4cb0*/  ISETP.GT.U32.AND P3, PT, R0, R75, PT ;  /* 0x0000004b0000720c */ /* 0x000fe20003f64070 */
[--C-:B------:R-:W-:Y:S01]  /*4cc0*/  @!P1 IMAD.IADD R78, R78, 0x1, -R0.reuse ;  /* 0x000000014e4e9824 */ /* 0x100fe200078e0a00 */
[C---:B------:R-:W-:Y:S02]  /*4cd0*/  ISETP.GT.U32.AND P4, PT, R0.reuse, R76, PT ;  /* 0x0000004c0000720c */ /* 0x040fe40003f84070 */
[----:B------:R-:W-:Y:S01]  /*4ce0*/  ISETP.GT.U32.AND P1, PT, R0, R72, PT ;  /* 0x000000480000720c */ /* 0x000fe20003f24070 */
[----:B------:R-:W-:Y:S01]  /*4cf0*/  @!P6 IMAD.IADD R73, R73, 0x1, -R0 ;  /* 0x000000014949e824 */ /* 0x000fe200078e0a00 */
[----:B------:R-:W-:-:S02]  /*4d00*/  @!P5 IADD3 R74, R74, -R0, RZ ;  /* 0x800000004a4ad210 */ /* 0x000fc40007ffe0ff */
[----:B------:R-:W-:Y:S01]  /*4d10*/  ISETP.GE.AND P5, PT, R210, RZ, PT ;  /* 0x000000ffd200720c */ /* 0x000fe20003fa6270 */
[----:B------:R-:W-:Y:S01]  /*4d20*/  @!P0 IMAD.MOV R79, RZ, RZ, -R79 ;  /* 0x000000ffff4f8224 */ /* 0x000fe200078e0a4f */
[C---:B------:R-:W-:Y:S02]  /*4d30*/  ISETP.GT.U32.AND P0, PT, R0.reuse, R73, PT ;  /* 0x000000490000720c */ /* 0x040fe40003f04070 */
[----:B------:R-:W-:Y:S01]  /*4d40*/  @!P2 IADD3 R77, R77, -R0, RZ ;  /* 0x800000004d4da210 */ /* 0x000fe20007ffe0ff */
[--C-:B------:R-:W-:Y:S01]  /*4d50*/  @!P3 IMAD.IADD R75, R75, 0x1, -R0.reuse ;  /* 0x000000014b4bb824 */ /* 0x100fe200078e0a00 */
[----:B------:R-:W-:Y:S01]  /*4d60*/  ISETP.GT.U32.AND P2, PT, R0, R71, PT ;  /* 0x000000470000720c */ /* 0x000fe20003f44070 */
[--C-:B------:R-:W-:Y:S01]  /*4d70*/  @!P4 IMAD.IADD R76, R76, 0x1, -R0.reuse ;  /* 0x000000014c4cc824 */ /* 0x100fe200078e0a00 */
[----:B------:R-:W-:Y:S01]  /*4d80*/  ISETP.GT.U32.AND P3, PT, R0, R69, PT ;  /* 0x000000450000720c */ /* 0x000fe20003f64070 */
[----:B------:R-:W-:Y:S01]  /*4d90*/  @!P1 IMAD.IADD R72, R72, 0x1, -R0 ;  /* 0x0000000148489824 */ /* 0x000fe200078e0a00 */
[----:B------:R-:W-:-:S02]  /*4da0*/  ISETP.GT.U32.AND P4, PT, R0, R70, PT ;  /* 0x000000460000720c */ /* 0x000fc40003f84070 */
[----:B------:R-:W-:Y:S02]  /*4db0*/  ISETP.GT.U32.AND P6, PT, R0, R68, PT ;  /* 0x000000440000720c */ /* 0x000fe40003fc4070 */
[----:B------:R-:W-:Y:S02]  /*4dc0*/  ISETP.GE.AND P1, PT, R209, RZ, PT ;  /* 0x000000ffd100720c */ /* 0x000fe40003f26270 */
[----:B------:R-:W-:Y:S02]  /*4dd0*/  @!P5 IADD3 R78, -R78, RZ, RZ ;  /* 0x000000ff4e4ed210 */ /* 0x000fe40007ffe1ff */
[C---:B------:R-:W-:Y:S01]  /*4de0*/  ISETP.GT.U32.AND P5, PT, R0.reuse, R72, PT ;  /* 0x000000480000720c */ /* 0x040fe20003fa4070 */
[--C-:B------:R-:W-:Y:S01]  /*4df0*/  @!P0 IMAD.IADD R73, R73, 0x1, -R0.reuse ;  /* 0x0000000149498824 */ /* 0x100fe200078e0a00 */
[----:B------:R-:W-:Y:S02]  /*4e00*/  @!P2 IADD3 R71, R71, -R0, RZ ;  /* 0x800000004747a210 */ /* 0x000fe40007ffe0ff */
[----:B------:R-:W-:Y:S01]  /*4e10*/  ISETP.GT.U32.AND P0, PT, R0, R66, PT ;  /* 0x000000420000720c */ /* 0x000fe20003f04070 */
[--C-:B------:R-:W-:Y:S01]  /*4e20*/  @!P3 IMAD.IADD R69, R69, 0x1, -R0.reuse ;  /* 0x000000014545b824 */ /* 0x100fe200078e0a00 */
[----:B------:R-:W-:Y:S01]  /*4e30*/  ISETP.GE.AND P2, PT, R208, RZ, PT ;  /* 0x000000ffd000720c */ /* 0x000fe20003f46270 */
[--C-:B------:R-:W-:Y:S01]  /*4e40*/  @!P4 IMAD.IADD R70, R70, 0x1, -R0.reuse ;  /* 0x000000014646c824 */ /* 0x100fe200078e0a00 */
[----:B------:R-:W-:Y:S01]  /*4e50*/  ISETP.GE.AND P3, PT, R206, RZ, PT ;  /* 0x000000ffce00720c */ /* 0x000fe20003f66270 */
[----:B------:R-:W-:Y:S01]  /*4e60*/  @!P6 IMAD.IADD R68, R68, 0x1, -R0 ;  /* 0x000000014444e824 */ /* 0x000fe200078e0a00 */
[----:B------:R-:W-:Y:S01]  /*4e70*/  ISETP.GE.AND P4, PT, R207, RZ, PT ;  /* 0x000000ffcf00720c */ /* 0x000fe20003f86270 */
[----:B------:R-:W-:Y:S01]  /*4e80*/  @!P1 IMAD.MOV R77, RZ, RZ, -R77 ;  /* 0x000000ffff4d9224 */ /* 0x000fe200078e0a4d */
[----:B------:R-:W-:-:S02]  /*4e90*/  ISETP.GT.U32.AND P1, PT, R0, R71, PT ;  /* 0x000000470000720c */ /* 0x000fc40003f24070 */
[----:B------:R-:W-:Y:S02]  /*4ea0*/  @!P5 IADD3 R72, R72, -R0, RZ ;  /* 0x800000004848d210 */ /* 0x000fe40007ffe0ff */
[C---:B------:R-:W-:Y:S02]  /*4eb0*/  ISETP.GT.U32.AND P5, PT, R0.reuse, R65, PT ;  /* 0x000000410000720c */ /* 0x040fe40003fa4070 */
[----:B------:R-:W-:Y:S01]  /*4ec0*/  ISETP.GT.U32.AND P6, PT, R0, R68, PT ;  /* 0x000000440000720c */ /* 0x000fe20003fc4070 */
[----:B------:R-:W-:Y:S01]  /*4ed0*/  @!P2 IMAD.MOV R76, RZ, RZ, -R76 ;  /* 0x000000ffff4ca224 */ /* 0x000fe200078e0a4c */
[----:B------:R-:W-:Y:S02]  /*4ee0*/  @!P0 IADD3 R66, R66, -R0, RZ ;  /* 0x8000000042428210 */ /* 0x000fe40007ffe0ff */
[----:B------:R-:W-:Y:S01]  /*4ef0*/  ISETP.GE.AND P0, PT, R203, RZ, PT ;  /* 0x000000ffcb00720c */ /* 0x000fe20003f06270 */
[----:B------:R-:W-:Y:S01]  /*4f00*/  @!P3 IMAD.MOV R74, RZ, RZ, -R74 ;  /* 0x000000ffff4ab224 */ /* 0x000fe200078e0a4a */
[----:B------:R-:W-:-:S02]  /*4f10*/  ISETP.GT.U32.AND P2, PT, R0, R70, PT ;  /* 0x000000460000720c */ /* 0x000fc40003f44070 */
[C---:B------:R-:W-:Y:S02]  /*4f20*/  ISETP.GT.U32.AND P3, PT, R0.reuse, R67, PT ;  /* 0x000000430000720c */ /* 0x040fe40003f64070 */
[----:B------:R-:W-:Y:S01]  /*4f30*/  @!P4 IADD3 R75, -R75, RZ, RZ ;  /* 0x000000ff4b4bc210 */ /* 0x000fe20007ffe1ff */
[--C-:B------:R-:W-:Y:S01]  /*4f40*/  @!P1 IMAD.IADD R71, R71, 0x1, -R0.reuse ;  /* 0x0000000147479824 */ /* 0x100fe200078e0a00 */
[C---:B------:R-:W-:Y:S02]  /*4f50*/  ISETP.GT.U32.AND P4, PT, R0.reuse, R69, PT ;  /* 0x000000450000720c */ /* 0x040fe40003f84070 */
[----:B------:R-:W-:Y:S01]  /*4f60*/  ISETP.GT.U32.AND P1, PT, R0, R64, PT ;  /* 0x000000400000720c */ /* 0x000fe20003f24070 */
[--C-:B------:R-:W-:Y:S02]  /*4f70*/  @!P5 IMAD.IADD R65, R65, 0x1, -R0.reuse ;  /* 0x000000014141d824 */ /* 0x100fe400078e0a00 */
[--C-:B------:R-:W-:Y:S01]  /*4f80*/  @!P6 IMAD.IADD R68, R68, 0x1, -R0.reuse ;  /* 0x000000014444e824 */ /* 0x100fe200078e0a00 */
[----:B------:R-:W-:Y:S01]  /*4f90*/  ISETP.GE.AND P6, PT, R205, RZ, PT ;  /* 0x000000ffcd00720c */ /* 0x000fe20003fc6270 */
[----:B------:R-:W-:Y:S01]  /*4fa0*/  @!P0 IMAD.MOV R71, RZ, RZ, -R71 ;  /* 0x000000ffff478224 */ /* 0x000fe200078e0a47 */
[----:B------:R-:W-:Y:S01]  /*4fb0*/  ISETP.GT.U32.AND P0, PT, R0, R65, PT ;  /* 0x000000410000720c */ /* 0x000fe20003f04070 */
[--C-:B------:R-:W-:Y:S01]  /*4fc0*/  @!P2 IMAD.IADD R70, R70, 0x1, -R0.reuse ;  /* 0x000000014646a824 */ /* 0x100fe200078e0a00 */
[----:B------:R-:W-:Y:S01]  /*4fd0*/  ISETP.GT.U32.AND P2, PT, R0, R63, PT ;  /* 0x0000003f0000720c */ /* 0x000fe20003f44070 */
[----:B------:R-:W-:Y:S01]  /*4fe0*/  @!P3 IMAD.IADD R67, R67, 0x1, -R0 ;  /* 0x000000014343b824 */ /* 0x000fe200078e0a00 */
[----:B------:R-:W-:-:S02]  /*4ff0*/  ISETP.GE.AND P3, PT, R204, RZ, PT ;  /* 0x000000ffcc00720c */ /* 0x000fc40003f66270 */
[----:B------:R-:W-:Y:S01]  /*5000*/  @!P4 IADD3 R69, R69, -R0, RZ ;  /* 0x800000004545c210 */ /* 0x000fe20007ffe0ff */
[--C-:B------:R-:W-:Y:S01]  /*5010*/  @!P1 IMAD.IADD R64, R64, 0x1, -R0.reuse ;  /* 0x0000000140409824 */ /* 0x100fe200078e0a00 */
[C---:B------:R-:W-:Y:S02]  /*5020*/  ISETP.GT.U32.AND P4, PT, R0.reuse, R62, PT ;  /* 0x0000003e0000720c */ /* 0x040fe40003f84070 */
[----:B------:R-:W-:Y:S01]  /*5030*/  ISETP.GE.AND P1, PT, R201, RZ, PT ;  /* 0x000000ffc900720c */ /* 0x000fe20003f26270 */
[----:B------:R-:W-:Y:S01]  /*5040*/  @!P6 IMAD.MOV R73, RZ, RZ, -R73 ;  /* 0x000000ffff49e224 */ /* 0x000fe200078e0a49 */
[C---:B------:R-:W-:Y:S01]  /*5050*/  ISETP.GT.U32.AND P6, PT, R0.reuse, R64, PT ;  /* 0x000000400000720c */ /* 0x040fe20003fc4070 */
[----:B------:R-:W-:Y:S01]  /*5060*/  @!P0 IMAD.IADD R65, R65, 0x1, -R0 ;  /* 0x0000000141418824 */ /* 0x000fe200078e0a00 */
[----:B------:R-:W-:Y:S02]  /*5070*/  ISETP.GT.U32.AND P0, PT, R0, R58, PT ;  /* 0x0000003a0000720c */ /* 0x000fe40003f04070 */
[----:B------:R-:W-:-:S02]  /*5080*/  @!P2 IADD3 R63, R63, -R0, RZ ;  /* 0x800000003f3fa210 */ /* 0x000fc40007ffe0ff */
[----:B------:R-:W-:Y:S02]  /*5090*/  ISETP.GE.AND P2, PT, R137, RZ, PT ;  /* 0x000000ff8900720c */ /* 0x000fe40003f46270 */
[----:B------:R-:W-:Y:S01]  /*50a0*/  @!P3 IADD3 R72, -R72, RZ, RZ ;  /* 0x000000ff4848b210 */ /* 0x000fe20007ffe1ff */
[--C-:B------:R-:W-:Y:S01]  /*50b0*/  @!P4 IMAD.IADD R62, R62, 0x1, -R0.reuse ;  /* 0x000000013e3ec824 */ /* 0x100fe200078e0a00 */
[----:B------:R-:W-:Y:S02]  /*50c0*/  ISETP.GT.U32.AND P3, PT, R0, R66, PT ;  /* 0x000000420000720c */ /* 0x000fe40003f64070 */
[----:B------:R-:W-:Y:S02]  /*50d0*/  ISETP.GE.AND P5, PT, R202, RZ, PT ;  /* 0x000000ffca00720c */ /* 0x000fe40003fa6270 */
[----:B------:R-:W-:Y:S02]  /*50e0*/  ISETP.GT.U32.AND P4, PT, R0, R67, PT ;  /* 0x000000430000720c */ /* 0x000fe40003f84070 */
[----:B------:R-:W-:Y:S01]  /*50f0*/  @!P1 IADD3 R69, -R69, RZ, RZ ;  /* 0x000000ff45459210 */ /* 0x000fe20007ffe1ff */
[----:B------:R-:W-:Y:S01]  /*5100*/  @!P6 IMAD.IADD R64, R64, 0x1, -R0 ;  /* 0x000000014040e824 */ /* 0x000fe200078e0a00 */
[----:B------:R-:W-:-:S02]  /*5110*/  ISETP.GT.U32.AND P1, PT, R0, R63, PT ;  /* 0x0000003f0000720c */ /* 0x000fc40003f24070 */
[----:B------:R-:W-:Y:S01]  /*5120*/  ISETP.GT.U32.AND P6, PT, R0, R57, PT ;  /* 0x000000390000720c */ /* 0x000fe20003fc4070 */
[----:B------:R-:W-:Y:S01]  /*5130*/  @!P0 IMAD.IADD R58, R58, 0x1, -R0 ;  /* 0x000000013a3a8824 */ /* 0x000fe200078e0a00 */
[----:B------:R-:W-:Y:S01]  /*5140*/  ISETP.GE.AND P0, PT, R196, RZ, PT ;  /* 0x000000ffc400720c */ /* 0x000fe20003f06270 */
[----:B------:R-:W-:Y:S01]  /*5150*/  @!P2 IMAD.MOV R68, RZ, RZ, -R68 ;  /* 0x000000ffff44a224 */ /* 0x000fe200078e0a44 */
[----:B------:R-:W-:Y:S02]  /*5160*/  ISETP.GT.U32.AND P2, PT, R0, R61, PT ;  /* 0x0000003d0000720c */ /* 0x000fe40003f44070 */
[----:B------:R-:W-:Y:S01]  /*5170*/  @!P3 IADD3 R66, R66, -R0, RZ ;  /* 0x800000004242b210 */ /* 0x000fe20007ffe0ff */
[----:B------:R-:W-:Y:S01]  /*5180*/  @!P5 IMAD.MOV R70, RZ, RZ, -R70 ;  /* 0x000000ffff46d224 */ /* 0x000fe200078e0a46 */
[C---:B------:R-:W-:Y:S01]  /*5190*/  ISETP.GT.U32.AND P3, PT, R0.reuse, R59, PT ;  /* 0x0000003b0000720c */ /* 0x040fe20003f64070 */
[----:B------:R-:W-:Y:S01]  /*51a0*/  @!P4 IMAD.IADD R67, R67, 0x1, -R0 ;  /* 0x000000014343c824 */ /* 0x000fe200078e0a00 */
[----:B------:R-:W-:-:S02]  /*51b0*/  ISETP.GT.U32.AND P5, PT, R0, R62, PT ;  /* 0x0000003e0000720c */ /* 0x000fc40003fa4070 */
[C---:B------:R-:W-:Y:S02]  /*51c0*/  ISETP.GT.U32.AND P4, PT, R0.reuse, R60, PT ;  /* 0x0000003c0000720c */ /* 0x040fe40003f84070 */
[----:B------:R-:W-:Y:S02]  /*51d0*/  @!P1 IADD3 R63, R63, -R0, RZ ;  /* 0x800000003f3f9210 */ /* 0x000fe40007ffe0ff */
[C---:B------:R-:W-:Y:S02]  /*51e0*/  ISETP.GT.U32.AND P1, PT, R0.reuse, R56, PT ;  /* 0x000000380000720c */ /* 0x040fe40003f24070 */
[----:B------:R-:W-:Y:S01]  /*51f0*/  @!P6 IADD3 R57, R57, -R0, RZ ;  /* 0x800000003939e210 */ /* 0x000fe20007ffe0ff */
[--C-:B------:R-:W-:Y:S01]  /*5200*/  @!P2 IMAD.IADD R61, R61, 0x1, -R0.reuse ;  /* 0x000000013d3da824 */ /* 0x100fe200078e0a00 */
[----:B------:R-:W-:Y:S02]  /*5210*/  @!P0 IADD3 R63, -R63, RZ, RZ ;  /* 0x000000ff3f3f8210 */ /* 0x000fe40007ffe1ff */
[----:B------:R-:W-:Y:S01]  /*5220*/  ISETP.GT.U32.AND P0, PT, R0, R57, PT ;  /* 0x000000390000720c */ /* 0x000fe20003f04070 */
[--C-:B------:R-:W-:Y:S01]  /*5230*/  @!P3 IMAD.IADD R59, R59, 0x1, -R0.reuse ;  /* 0x000000013b3bb824 */ /* 0x100fe200078e0a00 */
[----:B------:R-:W-:Y:S01]  /*5240*/  ISETP.GE.AND P2, PT, R199, RZ, PT ;  /* 0x000000ffc700720c */ /* 0x000fe20003f46270 */
[----:B------:R-:W-:Y:S01]  /*5250*/  @!P5 IMAD.IADD R62, R62, 0x1, -R0 ;  /* 0x000000013e3ed824 */ /* 0x000fe200078e0a00 */
[----:B------:R-:W-:-:S02]  /*5260*/  ISETP.GE.AND P3, PT, R197, RZ, PT ;  /* 0x000000ffc500720c */ /* 0x000fc40003f66270 */
[-C--:B------:R-:W-:Y:S02]  /*5270*/  @!P4 IADD3 R60, R60, -R0.reuse, RZ ;  /* 0x800000003c3cc210 */ /* 0x080fe40007ffe0ff */
[----:B------:R-:W-:Y:S02]  /*5280*/  ISETP.GE.AND P5, PT, R200, RZ, PT ;  /* 0x000000ffc800720c */ /* 0x000fe40003fa6270 */
[----:B------:R-:W-:Y:S02]  /*5290*/  ISETP.GE.AND P4, PT, R198, RZ, PT ;  /* 0x000000ffc600720c */ /* 0x000fe40003f86270 */
[----:B------:R-:W-:Y:S01]  /*52a0*/  ISETP.GE.AND P6, PT, R195, RZ, PT ;  /* 0x000000ffc300720c */ /* 0x000fe20003fc6270 */
[----:B------:R-:W-:Y:S01]  /*52b0*/  @!P1 IMAD.IADD R56, R56, 0x1, -R0 ;  /* 0x0000000138389824 */ /* 0x000fe200078e0a00 */
[----:B------:R-:W-:Y:S02]  /*52c0*/  ISETP.GT.U32.AND P1, PT, R0, R61, PT ;  /* 0x0000003d0000720c */ /* 0x000fe40003f24070 */
[----:B------:R-:W-:-:S02]  /*52d0*/  @!P0 IADD3 R57, R57, -R0, RZ ;  /* 0x8000000039398210 */ /* 0x000fc40007ffe0ff */
[----:B------:R-:W-:Y:S02]  /*52e0*/  @!P2 IADD3 R66, -R66, RZ, RZ ;  /* 0x000000ff4242a210 */ /* 0x000fe40007ffe1ff */
[C---:B------:R-:W-:Y:S01]  /*52f0*/  ISETP.GT.U32.AND P0, PT, R0.reuse, R51, PT ;  /* 0x000000330000720c */ /* 0x040fe20003f04070 */
[----:B------:R-:W-:Y:S01]  /*5300*/  @!P3 IMAD.MOV R64, RZ, RZ, -R64 ;  /* 0x000000ffff40b224 */ /* 0x000fe200078e0a40 */
[C---:B------:R-:W-:Y:S01]  /*5310*/  ISETP.GT.U32.AND P2, PT, R0.reuse, R60, PT ;  /* 0x0000003c0000720c */ /* 0x040fe20003f44070 */
[----:B------:R-:W-:Y:S01]  /*5320*/  @!P5 IMAD.MOV R67, RZ, RZ, -R67 ;  /* 0x000000ffff43d224 */ /* 0x000fe200078e0a43 */
[C---:B------:R-:W-:Y:S01]  /*5330*/  ISETP.GT.U32.AND P3, PT, R0.reuse, R58, PT ;  /* 0x0000003a0000720c */ /* 0x040fe20003f64070 */
[----:B------:R-:W-:Y:S01]  /*5340*/  @!P4 IMAD.MOV R65, RZ, RZ, -R65 ;  /* 0x000000ffff41c224 */ /* 0x000fe200078e0a41 */
[C---:B------:R-:W-:Y:S01]  /*5350*/  ISETP.GT.U32.AND P4, PT, R0.reuse, R59, PT ;  /* 0x0000003b0000720c */ /* 0x040fe20003f84070 */
[----:B------:R-:W-:Y:S01]  /*5360*/  @!P6 IMAD.MOV R62, RZ, RZ, -R62 ;  /* 0x000000ffff3ee224 */ /* 0x000fe200078e0a3e */
[----:B------:R-:W-:-:S02]  /*5370*/  ISETP.GT.U32.AND P5, PT, R0, R56, PT ;  /* 0x000000380000720c */ /* 0x000fc40003fa4070 */
[----:B------:R-:W-:Y:S01]  /*5380*/  ISETP.GT.U32.AND P6, PT, R0, R55, PT ;  /* 0x000000370000720c */ /* 0x000fe20003fc4070 */
[--C-:B------:R-:W-:Y:S01]  /*5390*/  @!P1 IMAD.IADD R61, R61, 0x1, -R0.reuse ;  /* 0x000000013d3d9824 */ /* 0x100fe200078e0a00 */
[----:B------:R-:W-:Y:S02]  /*53a0*/  ISETP.GE.AND P1, PT, R194, RZ, PT ;  /* 0x000000ffc200720c */ /* 0x000fe40003f26270 */
[-C--:B------:R-:W-:Y:S02]  /*53b0*/  @!P0 IADD3 R51, R51, -R0.reuse, RZ ;  /* 0x8000000033338210 */ /* 0x080fe40007ffe0ff */
[----:B------:R-:W-:Y:S02]  /*53c0*/  @!P2 IADD3 R60, R60, -R0, RZ ;  /* 0x800000003c3ca210 */ /* 0x000fe40007ffe0ff */
[----:B------:R-:W-:Y:S01]  /*53d0*/  ISETP.GE.AND P0, PT, R189, RZ, PT ;  /* 0x000000ffbd00720c */ /* 0x000fe20003f06270 */
[--C-:B------:R-:W-:Y:S01]  /*53e0*/  @!P3 IMAD.IADD R58, R58, 0x1, -R0.reuse ;  /* 0x000000013a3ab824 */ /* 0x100fe200078e0a00 */
[C---:B------:R-:W-:Y:S01]  /*53f0*/  ISETP.GT.U32.AND P2, PT, R0.reuse, R54, PT ;  /* 0x000000360000720c */ /* 0x040fe20003f44070 */
[--C-:B------:R-:W-:Y:S01]  /*5400*/  @!P4 IMAD.IADD R59, R59, 0x1, -R0.reuse ;  /* 0x000000013b3bc824 */ /* 0x100fe200078e0a00 */
[----:B------:R-:W-:Y:S01]  /*5410*/  ISETP.GT.U32.AND P3, PT, R0, R52, PT ;  /* 0x000000340000720c */ /* 0x000fe20003f64070 */
[--C-:B------:R-:W-:Y:S01]  /*5420*/  @!P5 IMAD.IADD R56, R56, 0x1, -R0.reuse ;  /* 0x000000013838d824 */ /* 0x100fe200078e0a00 */
[----:B------:R-:W-:Y:S01]  /*5430*/  ISETP.GT.U32.AND P4, PT, R0, R53, PT ;  /* 0x000000350000720c */ /* 0x000fe20003f84070 */
[----:B------:R-:W-:Y:S01]  /*5440*/  @!P6 IMAD.IADD R55, R55, 0x1, -R0 ;  /* 0x000000013737e824 */ /* 0x000fe200078e0a00 */
[----:B------:R-:W-:-:S02]  /*5450*/  ISETP.GE.AND P5, PT, R193, RZ, PT ;  /* 0x000000ffc100720c */ /* 0x000fc40003fa6270 */
[----:B------:R-:W-:Y:S02]  /*5460*/  @!P1 IADD3 R61, -R61, RZ, RZ ;  /* 0x000000ff3d3d9210 */ /* 0x000fe40007ffe1ff */
[C---:B------:R-:W-:Y:S01]  /*5470*/  ISETP.GT.U32.AND P1, PT, R0.reuse, R55, PT ;  /* 0x000000370000720c */ /* 0x040fe20003f24070 */
[----:B------:R-:W-:Y:S01]  /*5480*/  @!P0 IMAD.MOV R56, RZ, RZ, -R56 ;  /* 0x000000ffff388224 */ /* 0x000fe200078e0a38 */
[----:B------:R-:W-:Y:S02]  /*5490*/  ISETP.GT.U32.AND P0, PT, R0, R49, PT ;  /* 0x000000310000720c */ /* 0x000fe40003f04070 */
[----:B------:R-:W-:Y:S01]  /*54a0*/  @!P2 IADD3 R54, R54, -R0, RZ ;  /* 0x800000003636a210 */ /* 0x000fe20007ffe0ff */
[--C-:B------:R-:W-:Y:S01]  /*54b0*/  @!P3 IMAD.IADD R52, R52, 0x1, -R0.reuse ;  /* 0x000000013434b824 */ /* 0x100fe200078e0a00 */
[----:B------:R-:W-:Y:S02]  /*54c0*/  ISETP.GT.U32.AND P6, PT, R0, R50, PT ;  /* 0x000000320000720c */ /* 0x000fe40003fc4070 */
[----:B------:R-:W-:Y:S01]  /*54d0*/  ISETP.GE.AND P2, PT, R192, RZ, PT ;  /* 0x000000ffc000720c */ /* 0x000fe20003f46270 */
[----:B------:R-:W-:Y:S01]  /*54e0*/  @!P4 IMAD.IADD R53, R53, 0x1, -R0 ;  /* 0x000000013535c824 */ /* 0x000fe200078e0a00 */
[----:B------:R-:W-:Y:S01]  /*54f0*/  ISETP.GE.AND P3, PT, R190, RZ, PT ;  /* 0x000000ffbe00720c */ /* 0x000fe20003f66270 */
[----:B------:R-:W-:Y:S01]  /*5500*/  @!P5 IMAD.MOV R60, RZ, RZ, -R60 ;  /* 0x000000ffff3cd224 */ /* 0x000fe200078e0a3c */
[----:B------:R-:W-:-:S02]  /*5510*/  ISETP.GE.AND P4, PT, R191, RZ, PT ;  /* 0x000000ffbf00720c */ /* 0x000fc40003f86270 */
[C---:B------:R-:W-:Y:S02]  /*5520*/  ISETP.GT.U32.AND P5, PT, R0.reuse, R54, PT ;  /* 0x000000360000720c */ /* 0x040fe40003fa4070 */
[----:B------:R-:W-:Y:S02]  /*5530*/  @!P1 IADD3 R55, R55, -R0, RZ ;  /* 0x8000000037379210 */ /* 0x000fe40007ffe0ff */
[----:B------:R-:W-:Y:S01]  /*5540*/  ISETP.GT.U32.AND P1, PT, R0, R48, PT ;  /* 0x000000300000720c */ /* 0x000fe20003f24070 */
[----:B------:R-:W-:Y:S01]  /*5550*/  @!P6 IMAD.IADD R50, R50, 0x1, -R0 ;  /* 0x000000013232e824 */ /* 0x000fe200078e0a00 */
[----:B------:R-:W-:Y:S01]  /*5560*/  @!P0 IADD3 R49, R49, -R0, RZ ;  /* 0x8000000031318210 */ /* 0x000fe20007ffe0ff */
[----:B------:R-:W-:Y:S01]  /*5570*/  @!P2 IMAD.MOV R59, RZ, RZ, -R59 ;  /* 0x000000ffff3ba224 */ /* 0x000fe200078e0a3b */
[----:B------:R-:W-:Y:S01]  /*5580*/  ISETP.GE.AND P0, PT, R187, RZ, PT ;  /* 0x000000ffbb00720c */ /* 0x000fe20003f06270 */
[----:B------:R-:W-:Y:S01]  /*5590*/  @!P3 IMAD.MOV R57, RZ, RZ, -R57 ;  /* 0x000000ffff39b224 */ /* 0x000fe200078e0a39 */
[----:B------:R-:W-:-:S02]  /*55a0*/  ISETP.GT.U32.AND P2, PT, R0, R53, PT ;  /* 0x000000350000720c */ /* 0x000fc40003f44070 */
[----:B------:R-:W-:Y:S01]  /*55b0*/  ISETP.GT.U32.AND P3, PT, R0, R51, PT ;  /* 0x000000330000720c */ /* 0x000fe20003f64070 */
[--C-:B------:R-:W-:Y:S01]  /*55c0*/  @!P5 IMAD.IADD R54, R54, 0x1, -R0.reuse ;  /* 0x000000013636d824 */ /* 0x100fe200078e0a00 */
[----:B------:R-:W-:Y:S02]  /*55d0*/  @!P4 IADD3 R58, -R58, RZ, RZ ;  /* 0x000000ff3a3ac210 */ /* 0x000fe40007ffe1ff */
[C---:B------:R-:W-:Y:S02]  /*55e0*/  ISETP.GT.U32.AND P4, PT, R0.reuse, R52, PT ;  /* 0x000000340000720c */ /* 0x040fe40003f84070 */
[C---:B------:R-:W-:Y:S02]  /*55f0*/  ISETP.GT.U32.AND P6, PT, R0.reuse, R50, PT ;  /* 0x000000320000720c */ /* 0x040fe40003fc4070 */
[----:B------:R-:W-:Y:S01]  /*5600*/  ISETP.GT.U32.AND P5, PT, R0, R47, PT ;  /* 0x0000002f0000720c */ /* 0x000fe20003fa4070 */
[----:B------:R-:W-:Y:S01]  /*5610*/  @!P1 IMAD.IADD R48, R48, 0x1, -R0 ;  /* 0x0000000130309824 */ /* 0x000fe200078e0a00 */
[----:B------:R-:W-:Y:S01]  /*5620*/  ISETP.GE.AND P1, PT, R186, RZ, PT ;  /* 0x000000ffba00720c */ /* 0x000fe20003f26270 */
[----:B------:R-:W-:-:S02]  /*5630*/  @!P0 IMAD.MOV R54, RZ, RZ, -R54 ;  /* 0x000000ffff368224 */ /* 0x000fc400078e0a36 */
[--C-:B------:R-:W-:Y:S01]  /*5640*/  @!P2 IMAD.IADD R53, R53, 0x1, -R0.reuse ;  /* 0x000000013535a824 */ /* 0x100fe200078e0a00 */
[C---:B------:R-:W-:Y:S01]  /*5650*/  ISETP.GT.U32.AND P0, PT, R0.reuse, R48, PT ;  /* 0x000000300000720c */ /* 0x040fe20003f04070 */
[--C-:B------:R-:W-:Y:S01]  /*5660*/  @!P3 IMAD.IADD R51, R51, 0x1, -R0.reuse ;  /* 0x000000013333b824 */ /* 0x100fe200078e0a00 */
[C---:B------:R-:W-:Y:S02]  /*5670*/  ISETP.GT.U32.AND P2, PT, R0.reuse, R46, PT ;  /* 0x0000002e0000720c */ /* 0x040fe40003f44070 */
[----:B------:R-:W-:Y:S01]  /*5680*/  ISETP.GT.U32.AND P3, PT, R0, R44, PT ;  /* 0x0000002c0000720c */ /* 0x000fe20003f64070 */
[--C-:B------:R-:W-:Y:S01]  /*5690*/  @!P6 IMAD.IADD R50, R50, 0x1, -R0.reuse ;  /* 0x000000013232e824 */ /* 0x100fe200078e0a00 */
[----:B------:R-:W-:Y:S01]  /*56a0*/  @!P4 IADD3 R52, R52, -R0, RZ ;  /* 0x800000003434c210 */ /* 0x000fe20007ffe0ff */
[----:B------:R-:W-:Y:S01]  /*56b0*/  @!P5 IMAD.IADD R47, R47, 0x1, -R0 ;  /* 0x000000012f2fd824 */ /* 0x000fe200078e0a00 */
[----:B------:R-:W-:Y:S02]  /*56c0*/  ISETP.GT.U32.AND P4, PT, R0, R45, PT ;  /* 0x0000002d0000720c */ /* 0x000fe40003f84070 */
[----:B------:R-:W-:Y:S01]  /*56d0*/  ISETP.GE.AND P6, PT, R188, RZ, PT ;  /* 0x000000ffbc00720c */ /* 0x000fe20003fc6270 */
[----:B------:R-:W-:Y:S01]  /*56e0*/  @!P1 IMAD.MOV R53, RZ, RZ, -R53 ;  /* 0x000000ffff359224 */ /* 0x000fe200078e0a35 */
[----:B------:R-:W-:-:S02]  /*56f0*/  ISETP.GE.AND P5, PT, R185, RZ, PT ;  /* 0x000000ffb900720c */ /* 0x000fc40003fa6270 */
[----:B------:R-:W-:Y:S01]  /*5700*/  ISETP.GT.U32.AND P1, PT, R0, R47, PT ;  /* 0x0000002f0000720c */ /* 0x000fe20003f24070 */
[--C-:B------:R-:W-:Y:S01]  /*5710*/  @!P0 IMAD.IADD R48, R48, 0x1, -R0.reuse ;  /* 0x0000000130308824 */ /* 0x100fe200078e0a00 */
[----:B------:R-:W-:Y:S02]  /*5720*/  @!P2 IADD3 R46, R46, -R0, RZ ;  /* 0x800000002e2ea210 */ /* 0x000fe40007ffe0ff */
[----:B------:R-:W-:Y:S01]  /*5730*/  ISETP.GT.U32.AND P0, PT, R0, R41, PT ;  /* 0x000000290000720c */ /* 0x000fe20003f04070 */
[--C-:B------:R-:W-:Y:S01]  /*5740*/  @!P3 IMAD.IADD R44, R44, 0x1, -R0.reuse ;  /* 0x000000012c2cb824 */ /* 0x100fe200078e0a00 */
[----:B------:R-:W-:Y:S01]  /*5750*/  ISETP.GE.AND P2, PT, R184, RZ, PT ;  /* 0x000000ffb800720c */ /* 0x000fe20003f46270 */
[----:B------:R-:W-:Y:S01]  /*5760*/  @!P4 IMAD.IADD R45, R45, 0x1, -R0 ;  /* 0x000000012d2dc824 */ /* 0x000fe200078e0a00 */
[----:B------:R-:W-:Y:S02]  /*5770*/  ISETP.GT.U32.AND P3, PT, R0, R49, PT ;  /* 0x000000310000720c */ /* 0x000fe40003f64070 */
[----:B------:R-:W-:-:S02]  /*5780*/  @!P6 IADD3 R55, -R55, RZ, RZ ;  /* 0x000000ff3737e210 */ /* 0x000fc40007ffe1ff */
[----:B------:R-:W-:Y:S02]  /*5790*/  ISETP.GE.AND P4, PT, R183, RZ, PT ;  /* 0x000000ffb700720c */ /* 0x000fe40003f86270 */
[----:B------:R-:W-:Y:S02]  /*57a0*/  ISETP.GT.U32.AND P6, PT, R0, R46, PT ;  /* 0x0000002e0000720c */ /* 0x000fe40003fc4070 */
[----:B------:R-:W-:Y:S01]  /*57b0*/  @!P5 IADD3 R52, -R52, RZ, RZ ;  /* 0x000000ff3434d210 */ /* 0x000fe20007ffe1ff */
[--C-:B------:R-:W-:Y:S01]  /*57c0*/  @!P1 IMAD.IADD R47, R47, 0x1, -R0.reuse ;  /* 0x000000012f2f9824 */ /* 0x100fe200078e0a00 */
[C---:B------:R-:W-:Y:S02]  /*57d0*/  ISETP.GT.U32.AND P5, PT, R0.reuse, R44, PT ;  /* 0x0000002c0000720c */ /* 0x040fe40003fa4070 */
[C---:B------:R-:W-:Y:S01]  /*57e0*/  ISETP.GT.U32.AND P1, PT, R0.reuse, R40, PT ;  /* 0x000000280000720c */ /* 0x040fe20003f24070 */
[----:B------:R-:W-:Y:S01]  /*57f0*/  @!P0 IMAD.IADD R41, R41, 0x1, -R0 ;  /* 0x0000000129298824 */ /* 0x000fe200078e0a00 */
[----:B------:R-:W-:Y:S01]  /*5800*/  ISETP.GE.AND P0, PT, R179, RZ, PT ;  /* 0x000000ffb300720c */ /* 0x000fe20003f06270 */
[----:B------:R-:W-:Y:S01]  /*5810*/  @!P2 IMAD.MOV R51, RZ, RZ, -R51 ;  /* 0x000000ffff33a224 */ /* 0x000fe200078e0a33 */
[----:B------:R-:W-:-:S02]  /*5820*/  ISETP.GT.U32.AND P2, PT, R0, R45, PT ;  /* 0x0000002d0000720c */ /* 0x000fc40003f44070 */
[----:B------:R-:W-:Y:S01]  /*5830*/  @!P3 IADD3 R49, R49, -R0, RZ ;  /* 0x800000003131b210 */ /* 0x000fe20007ffe0ff */
[----:B------:R-:W-:Y:S01]  /*5840*/  @!P4 IMAD.MOV R50, RZ, RZ, -R50 ;  /* 0x000000ffff32c224 */ /* 0x000fe200078e0a32 */
[----:B------:R-:W-:Y:S02]  /*5850*/  ISETP.GT.U32.AND P3, PT, R0, R42, PT ;  /* 0x0000002a0000720c */ /* 0x000fe40003f64070 */
[----:B------:R-:W-:Y:S01]  /*5860*/  @!P6 IADD3 R46, R46, -R0, RZ ;  /* 0x800000002e2ee210 */ /* 0x000fe20007ffe0ff */
[----:B------:R-:W-:Y:S01]  /*5870*/  @!P5 IMAD.IADD R44, R44, 0x1, -R0 ;  /* 0x000000012c2cd824 */ /* 0x000fe200078e0a00 */
[C---:B------:R-:W-:Y:S02]  /*5880*/  ISETP.GT.U32.AND P4, PT, R0.reuse, R43, PT ;  /* 0x0000002b0000720c */ /* 0x040fe40003f84070 */
[----:B------:R-:W-:Y:S02]  /*5890*/  ISETP.GT.U32.AND P6, PT, R0, R39, PT ;  /* 0x000000270000720c */ /* 0x000fe40003fc4070 */
[----:B------:R-:W-:-:S02]  /*58a0*/  ISETP.GE.AND P5, PT, R182, RZ, PT ;  /* 0x000000ffb600720c */ /* 0x000fc40003fa6270 */
[----:B------:R-:W-:Y:S02]  /*58b0*/  @!P1 IADD3 R40, R40, -R0, RZ ;  /* 0x8000000028289210 */ /* 0x000fe40007ffe0ff */
[----:B------:R-:W-:Y:S01]  /*58c0*/  ISETP.GE.AND P1, PT, R178, RZ, PT ;  /* 0x000000ffb200720c */ /* 0x000fe20003f26270 */
[--C-:B------:R-:W-:Y:S01]  /*58d0*/  @!P2 IMAD.IADD R45, R45, 0x1, -R0.reuse ;  /* 0x000000012d2da824 */ /* 0x100fe200078e0a00 */
[----:B------:R-:W-:Y:S02]  /*58e0*/  @!P0 IADD3 R46, -R46, RZ, RZ ;  /* 0x000000ff2e2e8210 */ /* 0x000fe40007ffe1ff */
[----:B------:R-:W-:Y:S01]  /*58f0*/  ISETP.GT.U32.AND P0, PT, R0, R40, PT ;  /* 0x000000280000720c */ /* 0x000fe20003f04070 */
[--C-:B------:R-:W-:Y:S01]  /*5900*/  @!P3 IMAD.IADD R42, R42, 0x1, -R0.reuse ;  /* 0x000000012a2ab824 */ /* 0x100fe200078e0a00 */
[----:B------:R-:W-:Y:S01]  /*5910*/  ISETP.GT.U32.AND P2, PT, R0, R38, PT ;  /* 0x000000260000720c */ /* 0x000fe20003f44070 */
[----:B------:R-:W-:Y:S01]  /*5920*/  @!P6 IMAD.IADD R39, R39, 0x1, -R0 ;  /* 0x000000012727e824 */ /* 0x000fe200078e0a00 */
[----:B------:R-:W-:-:S02]  /*5930*/  ISETP.GE.AND P3, PT, R180, RZ, PT ;  /* 0x000000ffb400720c */ /* 0x000fc40003f66270 */
[----:B------:R-:W-:Y:S02]  /*5940*/  @!P4 IADD3 R43, R43, -R0, RZ ;  /* 0x800000002b2bc210 */ /* 0x000fe40007ffe0ff */
[----:B------:R-:W-:Y:S02]  /*5950*/  ISETP.GE.AND P4, PT, R181, RZ, PT ;  /* 0x000000ffb500720c */ /* 0x000fe40003f86270 */
[----:B------:R-:W-:Y:S01]  /*5960*/  @!P5 IADD3 R49, -R49, RZ, RZ ;  /* 0x000000ff3131d210 */ /* 0x000fe20007ffe1ff */
[----:B------:R-:W-:Y:S01]  /*5970*/  @!P1 IMAD.MOV R45, RZ, RZ, -R45 ;  /* 0x000000ffff2d9224 */ /* 0x000fe200078e0a2d */
[C---:B------:R-:W-:Y:S02]  /*5980*/  ISETP.GT.U32.AND P5, PT, R0.reuse, R42, PT ;  /* 0x0000002a0000720c */ /* 0x040fe40003fa4070 */
[----:B------:R-:W-:Y:S02]  /*5990*/  ISETP.GE.AND P6, PT, R177, RZ, PT ;  /* 0x000000ffb100720c */ /* 0x000fe40003fc6270 */
[----:B------:R-:W-:Y:S01]  /*59a0*/  ISETP.GT.U32.AND P1, PT, R0, R39, PT ;  /* 0x000000270000720c */ /* 0x000fe20003f24070 */
[----:B------:R-:W-:Y:S01]  /*59b0*/  @!P2 IMAD.IADD R38, R38, 0x1, -R0 ;  /* 0x000000012626a824 */ /* 0x000fe200078e0a00 */
[----:B------:R-:W-:-:S02]  /*59c0*/  @!P0 IADD3 R40, R40, -R0, RZ ;  /* 0x8000000028288210 */ /* 0x000fc40007ffe0ff */
[C---:B------:R-:W-:Y:S01]  /*59d0*/  ISETP.GT.U32.AND P0, PT, R0.reuse, R34, PT ;  /* 0x000000220000720c */ /* 0x040fe20003f04070 */
[----:B------:R-:W-:Y:S01]  /*59e0*/  @!P3 IMAD.MOV R47, RZ, RZ, -R47 ;  /* 0x000000ffff2fb224 */ /* 0x000fe200078e0a2f */
[C---:B------:R-:W-:Y:S01]  /*59f0*/  ISETP.GT.U32.AND P3, PT, R0.reuse, R41, PT ;  /* 0x000000290000720c */ /* 0x040fe20003f64070 */
[----:B------:R-:W-:Y:S01]  /*5a00*/  @!P4 IMAD.MOV R48, RZ, RZ, -R48 ;  /* 0x000000ffff30c224 */ /* 0x000fe200078e0a30 */
[----:B------:R-:W-:Y:S01]  /*5a10*/  ISETP.GT.U32.AND P2, PT, R0, R43, PT ;  /* 0x0000002b0000720c */ /* 0x000fe20003f44070 */
[----:B------:R-:W-:Y:S01]  /*5a20*/  @!P5 IMAD.IADD R42, R42, 0x1, -R0 ;  /* 0x000000012a2ad824 */ /* 0x000fe200078e0a00 */
[C---:B------:R-:W-:Y:S01]  /*5a30*/  ISETP.GT.U32.AND P4, PT, R0.reuse, R38, PT ;  /* 0x000000260000720c */ /* 0x040fe20003f84070 */
[----:B------:R-:W-:Y:S01]  /*5a40*/  @!P6 IMAD.MOV R44, RZ, RZ, -R44 ;  /* 0x000000ffff2ce224 */ /* 0x000fe200078e0a2c */
[C---:B------:R-:W-:Y:S01]  /*5a50*/  ISETP.GT.U32.AND P5, PT, R0.reuse, R36, PT ;  /* 0x000000240000720c */ /* 0x040fe20003fa4070 */
[----:B------:R-:W-:Y:S01]  /*5a60*/  @!P1 IMAD.IADD R39, R39, 0x1, -R0 ;  /* 0x0000000127279824 */ /* 0x000fe200078e0a00 */
[----:B------:R-:W-:-:S02]  /*5a70*/  ISETP.GT.U32.AND P6, PT, R0, R37, PT ;  /* 0x000000250000720c */ /* 0x000fc40003fc4070 */
[----:B------:R-:W-:Y:S02]  /*5a80*/  ISETP.GT.U32.AND P1, PT, R0, R33, PT ;  /* 0x000000210000720c */ /* 0x000fe40003f24070 */
[-C--:B------:R-:W-:Y:S02]  /*5a90*/  @!P0 IADD3 R34, R34, -R0.reuse, RZ ;  /* 0x8000000022228210 */ /* 0x080fe40007ffe0ff */
[----:B------:R-:W-:Y:S01]  /*5aa0*/  ISETP.GE.AND P0, PT, R172, RZ, PT ;  /* 0x000000ffac00720c */ /* 0x000fe20003f06270 */
[--C-:B------:R-:W-:Y:S01]  /*5ab0*/  @!P3 IMAD.IADD R41, R41, 0x1, -R0.reuse ;  /* 0x000000012929b824 */ /* 0x100fe200078e0a00 */
[----:B------:R-:W-:Y:S01]  /*5ac0*/  ISETP.GT.U32.AND P3, PT, R0, R35, PT ;  /* 0x000000230000720c */ /* 0x000fe20003f64070 */
[--C-:B------:R-:W-:Y:S01]  /*5ad0*/  @!P4 IMAD.IADD R38, R38, 0x1, -R0.reuse ;  /* 0x000000012626c824 */ /* 0x100fe200078e0a00 */
[----:B------:R-:W-:Y:S01]  /*5ae0*/  @!P2 IADD3 R43, R43, -R0, RZ ;  /* 0x800000002b2ba210 */ /* 0x000fe20007ffe0ff */
[----:B------:R-:W-:Y:S01]  /*5af0*/  @!P5 IMAD.IADD R36, R36, 0x1, -R0 ;  /* 0x000000012424d824 */ /* 0x000fe200078e0a00 */
[----:B------:R-:W-:-:S02]  /*5b00*/  ISETP.GE.AND P2, PT, R176, RZ, PT ;  /* 0x000000ffb000720c */ /* 0x000fc40003f46270 */
[----:B------:R-:W-:Y:S01]  /*5b10*/  ISETP.GE.AND P4, PT, R175, RZ, PT ;  /* 0x000000ffaf00720c */ /* 0x000fe20003f86270 */
[--C-:B------:R-:W-:Y:S01]  /*5b20*/  @!P1 IMAD.IADD R33, R33, 0x1, -R0.reuse ;  /* 0x0000000121219824 */ /* 0x100fe200078e0a00 */
[----:B------:R-:W-:Y:S02]  /*5b30*/  @!P6 IADD3 R37, R37, -R0, RZ ;  /* 0x800000002525e210 */ /* 0x000fe40007ffe0ff */
[----:B------:R-:W-:Y:S02]  /*5b40*/  ISETP.GE.AND P5, PT, R174, RZ, PT ;  /* 0x000000ffae00720c */ /* 0x000fe40003fa6270 */
[C---:B------:R-:W-:Y:S02]  /*5b50*/  ISETP.GT.U32.AND P6, PT, R0.reuse, R32, PT ;  /* 0x000000200000720c */ /* 0x040fe40003fc4070 */
[----:B------:R-:W-:Y:S01]  /*5b60*/  ISETP.GE.AND P1, PT, R171, RZ, PT ;  /* 0x000000ffab00720c */ /* 0x000fe20003f26270 */
[----:B------:R-:W-:Y:S01]  /*5b70*/  @!P0 IMAD.MOV R39, RZ, RZ, -R39 ;  /* 0x000000ffff278224 */ /* 0x000fe200078e0a27 */
[C---:B------:R-:W-:Y:S01]  /*5b80*/  ISETP.GT.U32.AND P0, PT, R0.reuse, R33, PT ;  /* 0x000000210000720c */ /* 0x040fe20003f04070 */
[----:B------:R-:W-:Y:S01]  /*5b90*/  @!P3 IMAD.IADD R35, R35, 0x1, -R0 ;  /* 0x000000012323b824 */ /* 0x000fe200078e0a00 */
[----:B------:R-:W-:Y:S01]  /*5ba0*/  ISETP.GE.AND P3, PT, R173, RZ, PT ;  /* 0x000000ffad00720c */ /* 0x000fe20003f66270 */
[----:B------:R-:W-:Y:S01]  /*5bb0*/  @!P2 IMAD.MOV R43, RZ, RZ, -R43 ;  /* 0x000000ffff2ba224 */ /* 0x000fe200078e0a2b */
[C---:B------:R-:W-:Y:S01]  /*5bc0*/  ISETP.GT.U32.AND P2, PT, R0.reuse, R37, PT ;  /* 0x000000250000720c */ /* 0x040fe20003f44070 */
[----:B------:R-:W-:Y:S01]  /*5bd0*/  @!P4 IMAD.MOV R42, RZ, RZ, -R42 ;  /* 0x000000ffff2ac224 */ /* 0x000fe200078e0a2a */
[----:B------:R-:W-:-:S02]  /*5be0*/  ISETP.GT.U32.AND P4, PT, R0, R36, PT ;  /* 0x000000240000720c */ /* 0x000fc40003f84070 */
[----:B------:R-:W-:Y:S02]  /*5bf0*/  @!P5 IADD3 R41, -R41, RZ, RZ ;  /* 0x000000ff2929d210 */ /* 0x000fe40007ffe1ff */
[----:B------:R-:W-:Y:S02]  /*5c00*/  @!P6 IADD3 R32, R32, -R0, RZ ;  /* 0x800000002020e210 */ /* 0x000fe40007ffe0ff */
[----:B------:R-:W-:Y:S02]  /*5c10*/  ISETP.GT.U32.AND P5, PT, R0, R35, PT ;  /* 0x000000230000720c */ /* 0x000fe40003fa4070 */
[----:B------:R-:W-:Y:S02]  /*5c20*/  @!P1 IADD3 R38, -R38, RZ, RZ ;  /* 0x000000ff26269210 */ /* 0x000fe40007ffe1ff */
[C---:B------:R-:W-:Y:S02]  /*5c30*/  ISETP.GT.U32.AND P1, PT, R0.reuse, R31, PT ;  /* 0x0000001f0000720c */ /* 0x040fe40003f24070 */
[C---:B------:R-:W-:Y:S01]  /*5c40*/  ISETP.GT.U32.AND P6, PT, R0.reuse, R32, PT ;  /* 0x000000200000720c */ /* 0x040fe20003fc4070 */
[----:B------:R-:W-:Y:S01]  /*5c50*/  @!P0 IMAD.IADD R33, R33, 0x1, -R0 ;  /* 0x0000000121218824 */ /* 0x000fe200078e0a00 */
[C---:B------:R-:W-:Y:S01]  /*5c60*/  ISETP.GT.U32.AND P0, PT, R0.reuse, R26, PT ;  /* 0x0000001a0000720c */ /* 0x040fe20003f04070 */
[----:B------:R-:W-:Y:S01]  /*5c70*/  @!P3 IMAD.MOV R40, RZ, RZ, -R40 ;  /* 0x000000ffff28b224 */ /* 0x000fe200078e0a28 */
[C---:B------:R-:W-:Y:S01]  /*5c80*/  ISETP.GT.U32.AND P3, PT, R0.reuse, R34, PT ;  /* 0x000000220000720c */ /* 0x040fe20003f64070 */
[--C-:B------:R-:W-:Y:S01]  /*5c90*/  @!P2 IMAD.IADD R37, R37, 0x1, -R0.reuse ;  /* 0x000000012525a824 */ /* 0x100fe200078e0a00 */
[----:B------:R-:W-:Y:S01]  /*5ca0*/  ISETP.GT.U32.AND P2, PT, R0, R30, PT ;  /* 0x0000001e0000720c */ /* 0x000fe20003f44070 */
[----:B------:R-:W-:Y:S01]  /*5cb0*/  @!P4 IMAD.IADD R36, R36, 0x1, -R0 ;  /* 0x000000012424c824 */ /* 0x000fe200078e0a00 */
[----:B------:R-:W-:-:S02]  /*5cc0*/  ISETP.GT.U32.AND P4, PT, R0, R29, PT ;  /* 0x0000001d0000720c */ /* 0x000fc40003f84070 */
[----:B------:R-:W-:Y:S01]  /*5cd0*/  @!P5 IADD3 R35, R35, -R0, RZ ;  /* 0x800000002323d210 */ /* 0x000fe20007ffe0ff */
[----:B------:R-:W-:Y:S01]  /*5ce0*/  @!P1 IMAD.IADD R31, R31, 0x1, -R0 ;  /* 0x000000011f1f9824 */ /* 0x000fe200078e0a00 */
[----:B------:R-:W-:Y:S02]  /*5cf0*/  ISETP.GT.U32.AND P5, PT, R0, R28, PT ;  /* 0x0000001c0000720c */ /* 0x000fe40003fa4070 */
[----:B------:R-:W-:Y:S02]  /*5d00*/  ISETP.GE.AND P1, PT, R169, RZ, PT ;  /* 0x000000ffa900720c */ /* 0x000fe40003f26270 */
[-C--:B------:R-:W-:Y:S02]  /*5d10*/  @!P6 IADD3 R32, R32, -R0.reuse, RZ ;  /* 0x800000002020e210 */ /* 0x080fe40007ffe0ff */
[----:B------:R-:W-:Y:S02]  /*5d20*/  ISETP.GE.AND P6, PT, R170, RZ, PT ;  /* 0x000000ffaa00720c */ /* 0x000fe40003fc6270 */
[----:B------:R-:W-:-:S02]  /*5d30*/  @!P0 IADD3 R26, R26, -R0, RZ ;  /* 0x800000001a1a8210 */ /* 0x000fc40007ffe0ff */
[----:B------:R-:W-:Y:S01]  /*5d40*/  ISETP.GT.U32.AND P0, PT, R0, R31, PT ;  /* 0x0000001f0000720c */ /* 0x000fe20003f04070 */
[--C-:B------:R-:W-:Y:S01]  /*5d50*/  @!P3 IMAD.IADD R34, R34, 0x1, -R0.reuse ;  /* 0x000000012222b824 */ /* 0x100fe200078e0a00 */
[----:B------:R-:W-:Y:S01]  /*5d60*/  ISETP.GT.U32.AND P3, PT, R0, R27, PT ;  /* 0x0000001b0000720c */ /* 0x000fe20003f64070 */
[--C-:B------:R-:W-:Y:S01]  /*5d70*/  @!P2 IMAD.IADD R30, R30, 0x1, -R0.reuse ;  /* 0x000000011e1ea824 */ /* 0x100fe200078e0a00 */
[----:B------:R-:W-:Y:S01]  /*5d80*/  @!P4 IADD3 R29, R29, -R0, RZ ;  /* 0x800000001d1dc210 */ /* 0x000fe20007ffe0ff */
[----:B------:R-:W-:Y:S01]  /*5d90*/  @!P5 IMAD.IADD R28, R28, 0x1, -R0 ;  /* 0x000000011c1cd824 */ /* 0x000fe200078e0a00 */
[----:B------:R-:W-:Y:S02]  /*5da0*/  ISETP.GE.AND P2, PT, R168, RZ, PT ;  /* 0x000000ffa800720c */ /* 0x000fe40003f46270 */
[----:B------:R-:W-:Y:S01]  /*5db0*/  ISETP.GE.AND P4, PT, R167, RZ, PT ;  /* 0x000000ffa700720c */ /* 0x000fe20003f86270 */
[----:B------:R-:W-:Y:S01]  /*5dc0*/  @!P1 IMAD.MOV R36, RZ, RZ, -R36 ;  /* 0x000000ffff249224 */ /* 0x000fe200078e0a24 */
[----:B------:R-:W-:Y:S01]  /*5dd0*/  ISETP.GE.AND P5, PT, R166, RZ, PT ;  /* 0x000000ffa600720c */ /* 0x000fe20003fa6270 */
[----:B------:R-:W-:Y:S01]  /*5de0*/  @!P6 IMAD.MOV R37, RZ, RZ, -R37 ;  /* 0x000000ffff25e224 */ /* 0x000fe200078e0a25 */
[----:B------:R-:W-:-:S02]  /*5df0*/  ISETP.GT.U32.AND P1, PT, R0, R30, PT ;  /* 0x0000001e0000720c */ /* 0x000fc40003f24070 */
[C---:B------:R-:W-:Y:S01]  /*5e00*/  ISETP.GT.U32.AND P6, PT, R0.reuse, R26, PT ;  /* 0x0000001a0000720c */ /* 0x040fe20003fc4070 */
[--C-:B------:R-:W-:Y:S01]  /*5e10*/  @!P0 IMAD.IADD R31, R31, 0x1, -R0.reuse ;  /* 0x000000011f1f8824 */ /* 0x100fe200078e0a00 */
[C---:B------:R-:W-:Y:S01]  /*5e20*/  ISETP.GT.U32.AND P0, PT, R0.reuse, R24, PT ;  /* 0x000000180000720c */ /* 0x040fe20003f04070 */
[----:B------:R-:W-:Y:S01]  /*5e30*/  @!P3 IMAD.IADD R27, R27, 0x1, -R0 ;  /* 0x000000011b1bb824 */ /* 0x000fe200078e0a00 */
[----:B------:R-:W-:Y:S02]  /*5e40*/  ISETP.GE.AND P3, PT, R165, RZ, PT ;  /* 0x000000ffa500720c */ /* 0x000fe40003f66270 */
[----:B------:R-:W-:Y:S01]  /*5e50*/  @!P2 IADD3 R35, -R35, RZ, RZ ;  /* 0x000000ff2323a210 */ /* 0x000fe20007ffe1ff */
[----:B------:R-:W-:Y:S01]  /*5e60*/  @!P4 IMAD.MOV R34, RZ, RZ, -R34 ;  /* 0x000000ffff22c224 */ /* 0x000fe200078e0a22 */
[C---:B------:R-:W-:Y:S01]  /*5e70*/  ISETP.GT.U32.AND P2, PT, R0.reuse, R29, PT ;  /* 0x0000001d0000720c */ /* 0x040fe20003f44070 */
[----:B------:R-:W-:Y:S01]  /*5e80*/  @!P5 IMAD.MOV R33, RZ, RZ, -R33 ;  /* 0x000000ffff21d224 */ /* 0x000fe200078e0a21 */
[----:B------:R-:W-:-:S02]  /*5e90*/  ISETP.GT.U32.AND P4, PT, R0, R28, PT ;  /* 0x0000001c0000720c */ /* 0x000fc40003f84070 */
[----:B------:R-:W-:Y:S02]  /*5ea0*/  ISETP.GT.U32.AND P5, PT, R0, R27, PT ;  /* 0x0000001b0000720c */ /* 0x000fe40003fa4070 */
[-C--:B------:R-:W-:Y:S01]  /*5eb0*/  @!P1 IADD3 R30, R30, -R0.reuse, RZ ;  /* 0x800000001e1e9210 */ /* 0x080fe20007ffe0ff */
[----:B------:R-:W-:Y:S01]  /*5ec0*/  @!P6 IMAD.IADD R26, R26, 0x1, -R0 ;  /* 0x000000011a1ae824 */ /* 0x000fe200078e0a00 */
[----:B------:R-:W-:Y:S02]  /*5ed0*/  ISETP.GT.U32.AND P1, PT, R0, R23, PT ;  /* 0x000000170000720c */ /* 0x000fe40003f24070 */
[----:B------:R-:W-:Y:S02]  /*5ee0*/  ISETP.GE.AND P6, PT, R164, RZ, PT ;  /* 0x000000ffa400720c */ /* 0x000fe40003fc6270 */
        /* <DEDUP_REMOVED lines=8> */
[----:B------:R-:W-:Y:S01]  /*5f70*/  @!P5 IADD3 R27, R27, -R0, RZ ;  /* 0x800000001b1bd210 */ /* 0x000fe20007ffe0ff */
[--C-:B------:R-:W-:Y:S01]  /*5f80*/  @!P1 IMAD.IADD R23, R23, 0x1, -R0.reuse ;  /* 0x0000000117179824 */ /* 0x100fe200078e0a00 */
[C---:B------:R-:W-:Y:S01]  /*5f90*/  ISETP.GT.U32.AND P5, PT, R0.reuse, R20, PT ;  /* 0x000000140000720c */ /* 0x040fe20003fa4070 */
[----:B------:R-:W-:Y:S01]  /*5fa0*/  @!P6 IMAD.MOV R31, RZ, RZ, -R31 ;  /* 0x000000ffff1fe224 */ /* 0x000fe200078e0a1f */
[----:B------:R-:W-:Y:S02]  /*5fb0*/  ISETP.GE.AND P1, PT, R161, RZ, PT ;  /* 0x000000ffa100720c */ /* 0x000fe40003f26270 */
[C---:B------:R-:W-:Y:S01]  /*5fc0*/  ISETP.GT.U32.AND P6, PT, R0.reuse, R24, PT ;  /* 0x000000180000720c */ /* 0x040fe20003fc4070 */
[----:B------:R-:W-:Y:S01]  /*5fd0*/  @!P0 IMAD.MOV R29, RZ, RZ, -R29 ;  /* 0x000000ffff1d8224 */ /* 0x000fe200078e0a1d */
[----:B------:R-:W-:Y:S01]  /*5fe0*/  ISETP.GT.U32.AND P0, PT, R0, R23, PT ;  /* 0x000000170000720c */ /* 0x000fe20003f04070 */
[--C-:B------:R-:W-:Y:S01]  /*5ff0*/  @!P3 IMAD.IADD R25, R25, 0x1, -R0.reuse ;  /* 0x000000011919b824 */ /* 0x100fe200078e0a00 */
[----:B------:R-:W-:Y:S01]  /*6000*/  ISETP.GE.AND P3, PT, R163, RZ, PT ;  /* 0x000000ffa300720c */ /* 0x000fe20003f66270 */
[----:B------:R-:W-:Y:S01]  /*6010*/  @!P2 IMAD.IADD R22, R22, 0x1, -R0 ;  /* 0x000000011616a824 */ /* 0x000fe200078e0a00 */
[----:B------:R-:W-:-:S02]  /*6020*/  @!P4 IADD3 R21, R21, -R0, RZ ;  /* 0x800000001515c210 */ /* 0x000fc40007ffe0ff */
[----:B------:R-:W-:Y:S01]  /*6030*/  ISETP.GE.AND P4, PT, R159, RZ, PT ;  /* 0x000000ff9f00720c */ /* 0x000fe20003f86270 */
[----:B------:R-:W-:Y:S01]  /*6040*/  @!P5 IMAD.IADD R20, R20, 0x1, -R0 ;  /* 0x000000011414d824 */ /* 0x000fe200078e0a00 */
[----:B------:R-:W-:Y:S01]  /*6050*/  ISETP.GE.AND P2, PT, R160, RZ, PT ;  /* 0x000000ffa000720c */ /* 0x000fe20003f46270 */
[----:B------:R-:W-:Y:S01]  /*6060*/  @!P1 IMAD.MOV R28, RZ, RZ, -R28 ;  /* 0x000000ffff1c9224 */ /* 0x000fe200078e0a1c */
[C---:B------:R-:W-:Y:S02]  /*6070*/  ISETP.GT.U32.AND P5, PT, R0.reuse, R25, PT ;  /* 0x000000190000720c */ /* 0x040fe40003fa4070 */
[----:B------:R-:W-:Y:S02]  /*6080*/  ISETP.GT.U32.AND P1, PT, R0, R22, PT ;  /* 0x000000160000720c */ /* 0x000fe40003f24070 */
[----:B------:R-:W-:Y:S02]  /*6090*/  @!P6 IADD3 R24, R24, -R0, RZ ;  /* 0x800000001818e210 */ /* 0x000fe40007ffe0ff */
[C---:B------:R-:W-:Y:S01]  /*60a0*/  ISETP.GT.U32.AND P6, PT, R0.reuse, R17, PT ;  /* 0x000000110000720c */ /* 0x040fe20003fc4070 */
[----:B------:R-:W-:Y:S01]  /*60b0*/  @!P0 IMAD.IADD R23, R23, 0x1, -R0 ;  /* 0x0000000117178824 */ /* 0x000fe200078e0a00 */
[----:B------:R-:W-:Y:S01]  /*60c0*/  ISETP.GT.U32.AND P0, PT, R0, R16, PT ;  /* 0x000000100000720c */ /* 0x000fe20003f04070 */
[----:B------:R-:W-:Y:S01]  /*60d0*/  @!P4 IMAD.MOV R26, RZ, RZ, -R26 ;  /* 0x000000ffff1ac224 */ /* 0x000fe200078e0a1a */
[----:B------:R-:W-:-:S02]  /*60e0*/  @!P3 IADD3 R30, -R30, RZ, RZ ;  /* 0x000000ff1e1eb210 */ /* 0x000fc40007ffe1ff */
[C---:B------:R-:W-:Y:S01]  /*60f0*/  ISETP.GT.U32.AND P3, PT, R0.reuse, R20, PT ;  /* 0x000000140000720c */ /* 0x040fe20003f64070 */
[--C-:B------:R-:W-:Y:S01]  /*6100*/  @!P5 IMAD.IADD R25, R25, 0x1, -R0.reuse ;  /* 0x000000011919d824 */ /* 0x100fe200078e0a00 */
[----:B------:R-:W-:Y:S02]  /*6110*/  @!P2 IADD3 R27, -R27, RZ, RZ ;  /* 0x000000ff1b1ba210 */ /* 0x000fe40007ffe1ff */
[C---:B------:R-:W-:Y:S02]  /*6120*/  ISETP.GT.U32.AND P4, PT, R0.reuse, R19, PT ;  /* 0x000000130000720c */ /* 0x040fe40003f84070 */
[----:B------:R-:W-:Y:S01]  /*6130*/  ISETP.GT.U32.AND P2, PT, R0, R21, PT ;  /* 0x000000150000720c */ /* 0x000fe20003f44070 */
[--C-:B------:R-:W-:Y:S01]  /*6140*/  @!P1 IMAD.IADD R22, R22, 0x1, -R0.reuse ;  /* 0x0000000116169824 */ /* 0x100fe200078e0a00 */
[C---:B------:R-:W-:Y:S01]  /*6150*/  ISETP.GT.U32.AND P5, PT, R0.reuse, R18, PT ;  /* 0x000000120000720c */ /* 0x040fe20003fa4070 */
[----:B------:R-:W-:Y:S01]  /*6160*/  @!P6 IMAD.IADD R17, R17, 0x1, -R0 ;  /* 0x000000011111e824 */ /* 0x000fe200078e0a00 */
[----:B------:R-:W-:-:S02]  /*6170*/  ISETP.GT.U32.AND P1, PT, R0, R15, PT ;  /* 0x0000000f0000720c */ /* 0x000fc40003f24070 */
[----:B------:R-:W-:Y:S02]  /*6180*/  IABS R12, R145 ;  /* 0x00000091000c7213 */ /* 0x000fe40000000000 */
[----:B------:R-:W-:Y:S01]  /*6190*/  ISETP.GE.AND P6, PT, R154, RZ, PT ;  /* 0x000000ff9a00720c */ /* 0x000fe20003fc6270 */
[----:B------:R-:W-:Y:S01]  /*61a0*/  @!P0 IMAD.IADD R16, R16, 0x1, -R0 ;  /* 0x0000000110108824 */ /* 0x000fe200078e0a00 */
[----:B------:R-:W-:Y:S01]  /*61b0*/  ISETP.GE.AND P0, PT, R153, RZ, PT ;  /* 0x000000ff9900720c */ /* 0x000fe20003f06270 */
[----:B------:R-:W-:Y:S01]  /*61c0*/  IMAD.HI.U32 R3, R7, R12, RZ ;  /* 0x0000000c07037227 */ /* 0x000fe200078e00ff */
[----:B------:R-:W-:-:S03]  /*61d0*/  IADD3 R144, R136, 0x7a, RZ ;  /* 0x0000007a88907810 */ /* 0x000fc60007ffe0ff */
[--C-:B------:R-:W-:Y:S01]  /*61e0*/  @!P3 IMAD.IADD R20, R20, 0x1, -R0.reuse ;  /* 0x000000011414b824 */ /* 0x100fe200078e0a00 */
[----:B------:R-:W-:Y:S01]  /*61f0*/  ISETP.GE.AND P3, PT, R157, RZ, PT ;  /* 0x000000ff9d00720c */ /* 0x000fe20003f66270 */
[----:B------:R-:W-:Y:S01]  /*6200*/  @!P4 IMAD.IADD R19, R19, 0x1, -R0 ;  /* 0x000000011313c824 */ /* 0x000fe200078e0a00 */
[-C--:B------:R-:W-:Y:S02]  /*6210*/  @!P2 IADD3 R21, R21, -R0.reuse, RZ ;  /* 0x800000001515a210 */ /* 0x080fe40007ffe0ff */
[----:B------:R-:W-:Y:S02]  /*6220*/  @!P5 IADD3 R18, R18, -R0, RZ ;  /* 0x800000001212d210 */ /* 0x000fe40007ffe0ff */
[----:B------:R-:W-:Y:S02]  /*6230*/  IADD3 R3, -R3, RZ, RZ ;  /* 0x000000ff03037210 */ /* 0x000fe40007ffe1ff */
[----:B------:R-:W-:Y:S02]  /*6240*/  ISETP.GE.AND P2, PT, R158, RZ, PT ;  /* 0x000000ff9e00720c */ /* 0x000fe40003f46270 */
[----:B------:R-:W-:-:S02]  /*6250*/  ISETP.GE.AND P5, PT, R155, RZ, PT ;  /* 0x000000ff9b00720c */ /* 0x000fc40003fa6270 */
[----:B------:R-:W-:Y:S02]  /*6260*/  IABS R11, R144 ;  /* 0x00000090000b7213 */ /* 0x000fe40000000000 */
[----:B------:R-:W-:Y:S01]  /*6270*/  @!P1 IADD3 R15, R15, -R0, RZ ;  /* 0x800000000f0f9210 */ /* 0x000fe20007ffe0ff */
[----:B------:R-:W-:Y:S01]  /*6280*/  @!P6 IMAD.MOV R21, RZ, RZ, -R21 ;  /* 0x000000ffff15e224 */ /* 0x000fe200078e0a15 */
[C---:B------:R-:W-:Y:S01]  /*6290*/  ISETP.GT.U32.AND P1, PT, R0.reuse, R19, PT ;  /* 0x000000130000720c */ /* 0x040fe20003f24070 */
[C---:B------:R-:W-:Y:S01]  /*62a0*/  IMAD R12, R0.reuse, R3, R12 ;  /* 0x00000003000c7224 */ /* 0x040fe200078e020c */
[----:B------:R-:W-:Y:S01]  /*62b0*/  ISETP.GT.U32.AND P6, PT, R0, R14, PT ;  /* 0x0000000e0000720c */ /* 0x000fe20003fc4070 */
[----:B------:R-:W-:Y:S01]  /*62c0*/  IMAD.HI.U32 R3, R7, R11, RZ ;  /* 0x0000000b07037227 */ /* 0x000fe200078e00ff */
[----:B------:R-:W-:Y:S02]  /*62d0*/  IADD3 R140, R136, 0x7b, RZ ;  /* 0x0000007b888c7810 */ /* 0x000fe40007ffe0ff */
[----:B------:R-:W-:-:S02]  /*62e0*/  @!P0 IADD3 R20, -R20, RZ, RZ ;  /* 0x000000ff14148210 */ /* 0x000fc40007ffe1ff */
[----:B------:R-:W-:Y:S01]  /*62f0*/  ISETP.GT.U32.AND P0, PT, R0, R13, PT ;  /* 0x0000000d0000720c */ /* 0x000fe20003f04070 */
[----:B------:R-:W-:Y:S01]  /*6300*/  IMAD.MOV R3, RZ, RZ, -R3 ;  /* 0x000000ffff037224 */ /* 0x000fe200078e0a03 */
[----:B------:R-:W-:Y:S01]  /*6310*/  IABS R10, R140 ;  /* 0x0000008c000a7213 */ /* 0x000fe20000000000 */
[----:B------:R-:W-:Y:S01]  /*6320*/  @!P3 IMAD.MOV R24, RZ, RZ, -R24 ;  /* 0x000000ffff18b224 */ /* 0x000fe200078e0a18 */
[----:B------:R-:W-:Y:S02]  /*6330*/  ISETP.GE.AND P4, PT, R156, RZ, PT ;  /* 0x000000ff9c00720c */ /* 0x000fe40003f86270 */
[C---:B------:R-:W-:Y:S01]  /*6340*/  ISETP.GT.U32.AND P3, PT, R0.reuse, R17, PT ;  /* 0x000000110000720c */ /* 0x040fe20003f64070 */
[----:B------:R-:W-:Y:S01]  /*6350*/  @!P2 IMAD.MOV R25, RZ, RZ, -R25 ;  /* 0x000000ffff19a224 */ /* 0x000fe200078e0a19 */
[C---:B------:R-:W-:Y:S01]  /*6360*/  ISETP.GT.U32.AND P2, PT, R0.reuse, R18, PT ;  /* 0x000000120000720c */ /* 0x040fe20003f44070 */
[----:B------:R-:W-:Y:S01]  /*6370*/  @!P5 IMAD.MOV R22, RZ, RZ, -R22 ;  /* 0x000000ffff16d224 */ /* 0x000fe200078e0a16 */
[C---:B------:R-:W-:Y:S01]  /*6380*/  ISETP.GT.U32.AND P5, PT, R0.reuse, R16, PT ;  /* 0x000000100000720c */ /* 0x040fe20003fa4070 */
[----:B------:R-:W-:Y:S01]  /*6390*/  IMAD R11, R0, R3, R11 ;  /* 0x00000003000b7224 */ /* 0x000fe200078e020b */
[----:B-1----:R-:W-:Y:S01]  /*63a0*/  IADD3 R139, R136, 0x7c, RZ ;  /* 0x0000007c888b7810 */ /* 0x002fe20007ffe0ff */
[----:B------:R-:W-:Y:S01]  /*63b0*/  IMAD.HI.U32 R3, R7, R10, RZ ;  /* 0x0000000a07037227 */ /* 0x000fe200078e00ff */
[----:B------:R-:W-:-:S03]  /*63c0*/  @!P6 IADD3 R14, R14, -R0, RZ ;  /* 0x800000000e0ee210 */ /* 0x000fc60007ffe0ff */
[--C-:B------:R-:W-:Y:S01]  /*63d0*/  @!P1 IMAD.IADD R19, R19, 0x1, -R0.reuse ;  /* 0x0000000113139824 */ /* 0x100fe200078e0a00 */
[----:B------:R-:W-:Y:S01]  /*63e0*/  ISETP.GE.AND P1, PT, R152, RZ, PT ;  /* 0x000000ff9800720c */ /* 0x000fe20003f26270 */
[----:B------:R-:W-:Y:S01]  /*63f0*/  IMAD.MOV R3, RZ, RZ, -R3 ;  /* 0x000000ffff037224 */ /* 0x000fe200078e0a03 */
[----:B------:R-:W-:Y:S01]  /*6400*/  IABS R9, R139 ;  /* 0x0000008b00097213 */ /* 0x000fe20000000000 */
[----:B------:R-:W-:Y:S01]  /*6410*/  @!P0 IMAD.IADD R13, R13, 0x1, -R0 ;  /* 0x000000010d0d8824 */ /* 0x000fe200078e0a00 */
[C---:B------:R-:W-:Y:S01]  /*6420*/  ISETP.GT.U32.AND P0, PT, R0.reuse, R14, PT ;  /* 0x0000000e0000720c */ /* 0x040fe20003f04070 */
[C---:B------:R-:W-:Y:S01]  /*6430*/  IMAD R10, R0.reuse, R3, R10 ;  /* 0x00000003000a7224 */ /* 0x040fe200078e020a */
[----:B------:R-:W-:Y:S01]  /*6440*/  @!P4 IADD3 R23, -R23, RZ, RZ ;  /* 0x000000ff1717c210 */ /* 0x000fe20007ffe1ff */
[----:B------:R-:W-:Y:S01]  /*6450*/  IMAD.HI.U32 R3, R7, R9, RZ ;  /* 0x0000000907037227 */ /* 0x000fe200078e00ff */
[----:B------:R-:W-:Y:S02]  /*6460*/  ISETP.GT.U32.AND P4, PT, R0, R15, PT ;  /* 0x0000000f0000720c */ /* 0x000fe40003f84070 */
[----:B------:R-:W-:-:S02]  /*6470*/  @!P3 IADD3 R17, R17, -R0, RZ ;  /* 0x800000001111b210 */ /* 0x000fc40007ffe0ff */
[----:B------:R-:W-:Y:S01]  /*6480*/  ISETP.GT.U32.AND P3, PT, R0, R12, PT ;  /* 0x0000000c0000720c */ /* 0x000fe20003f64070 */
[--C-:B------:R-:W-:Y:S01]  /*6490*/  @!P2 IMAD.IADD R18, R18, 0x1, -R0.reuse ;  /* 0x000000011212a824 */ /* 0x100fe200078e0a00 */
[----:B------:R-:W-:Y:S01]  /*64a0*/  IADD3 R137, R136, 0x7d, RZ ;  /* 0x0000007d88897810 */ /* 0x000fe20007ffe0ff */
[----:B------:R-:W-:Y:S01]  /*64b0*/  @!P5 IMAD.IADD R16, R16, 0x1, -R0 ;  /* 0x000000011010d824 */ /* 0x000fe200078e0a00 */
[----:B------:R-:W-:Y:S01]  /*64c0*/  ISETP.GE.AND P2, PT, R151, RZ, PT ;  /* 0x000000ff9700720c */ /* 0x000fe20003f46270 */
[----:B------:R-:W-:Y:S01]  /*64d0*/  @!P1 IMAD.MOV R19, RZ, RZ, -R19 ;  /* 0x000000ffff139224 */ /* 0x000fe200078e0a13 */
[----:B------:R-:W-:Y:S02]  /*64e0*/  ISETP.GE.AND P5, PT, R150, RZ, PT ;  /* 0x000000ff9600720c */ /* 0x000fe40003fa6270 */
[----:B------:R-:W-:Y:S02]  /*64f0*/  IADD3 R3, -R3, RZ, RZ ;  /* 0x000000ff03037210 */ /* 0x000fe40007ffe1ff */
[----:B------:R-:W-:-:S02]  /*6500*/  IABS R8, R137 ;  /* 0x0000008900087213 */ /* 0x000fc40000000000 */
[----:B------:R-:W-:Y:S02]  /*6510*/  ISETP.GT.U32.AND P1, PT, R0, R11, PT ;  /* 0x0000000b0000720c */ /* 0x000fe40003f24070 */
[----:B------:R-:W-:Y:S01]  /*6520*/  ISETP.GE.AND P6, PT, R148, RZ, PT ;  /* 0x000000ff9400720c */ /* 0x000fe20003fc6270 */
[----:B------:R-:W-:Y:S02]  /*6530*/  IMAD R9, R0, R3, R9 ;  /* 0x0000000300097224 */ /* 0x000fe400078e0209 */
[----:B------:R-:W-:Y:S01]  /*6540*/  @!P0 IMAD.IADD R14, R14, 0x1, -R0 ;  /* 0x000000010e0e8824 */ /* 0x000fe200078e0a00 */
[----:B------:R-:W-:Y:S01]  /*6550*/  ISETP.GT.U32.AND P0, PT, R0, R10, PT ;  /* 0x0000000a0000720c */ /* 0x000fe20003f04070 */
[----:B------:R-:W-:Y:S01]  /*6560*/  IMAD.HI.U32 R3, R7, R8, RZ ;  /* 0x0000000807037227 */ /* 0x000fe200078e00ff */
[----:B------:R-:W-:-:S03]  /*6570*/  @!P3 IADD3 R12, R12, -R0, RZ ;  /* 0x800000000c0cb210 */ /* 0x000fc60007ffe0ff */
[----:B------:R-:W-:Y:S01]  /*6580*/  @!P4 IMAD.IADD R15, R15, 0x1, -R0 ;  /* 0x000000010f0fc824 */ /* 0x000fe200078e0a00 */
[----:B------:R-:W-:Y:S01]  /*6590*/  ISETP.GE.AND P4, PT, R149, RZ, PT ;  /* 0x000000ff9500720c */ /* 0x000fe20003f86270 */
[----:B------:R-:W-:Y:S01]  /*65a0*/  IMAD.MOV R3, RZ, RZ, -R3 ;  /* 0x000000ffff037224 */ /* 0x000fe200078e0a03 */
[----:B------:R-:W-:Y:S01]  /*65b0*/  ISETP.GE.AND P3, PT, R147, RZ, PT ;  /* 0x000000ff9300720c */ /* 0x000fe20003f66270 */
[----:B------:R-:W-:Y:S01]  /*65c0*/  @!P2 IMAD.MOV R18, RZ, RZ, -R18 ;  /* 0x000000ffff12a224 */ /* 0x000fe200078e0a12 */
[----:B------:R-:W-:Y:S01]  /*65d0*/  IADD3 R136, R136, 0x7e, RZ ;  /* 0x0000007e88887810 */ /* 0x000fe20007ffe0ff */
[----:B------:R-:W-:Y:S01]  /*65e0*/  @!P5 IMAD.MOV R17, RZ, RZ, -R17 ;  /* 0x000000ffff11d224 */ /* 0x000fe200078e0a11 */
[C---:B------:R-:W-:Y:S01]  /*65f0*/  ISETP.GT.U32.AND P2, PT, R0.reuse, R13, PT ;  /* 0x0000000d0000720c */ /* 0x040fe20003f44070 */
[C---:B------:R-:W-:Y:S01]  /*6600*/  IMAD R8, R0.reuse, R3, R8 ;  /* 0x0000000300087224 */ /* 0x040fe200078e0208 */
[----:B------:R-:W-:Y:S01]  /*6610*/  ISETP.GT.U32.AND P5, PT, R0, R12, PT ;  /* 0x0000000c0000720c */ /* 0x000fe20003fa4070 */
[----:B------:R-:W-:Y:S01]  /*6620*/  @!P1 IMAD.IADD R11, R11, 0x1, -R0 ;  /* 0x000000010b0b9824 */ /* 0x000fe200078e0a00 */
[----:B------:R-:W-:-:S02]  /*6630*/  IABS R3, R136 ;  /* 0x0000008800037213 */ /* 0x000fc40000000000 */
[----:B------:R-:W-:Y:S02]  /*6640*/  @!P6 IADD3 R15, -R15, RZ, RZ ;  /* 0x000000ff0f0fe210 */ /* 0x000fe40007ffe1ff */
[----:B------:R-:W-:Y:S01]  /*6650*/  ISETP.GE.AND P6, PT, R145, RZ, PT ;  /* 0x000000ff9100720c */ /* 0x000fe20003fc6270 */
[----:B------:R-:W-:Y:S01]  /*6660*/  @!P0 IMAD.IADD R10, R10, 0x1, -R0 ;  /* 0x000000010a0a8824 */ /* 0x000fe200078e0a00 */
[----:B------:R-:W-:Y:S01]  /*6670*/  ISETP.GT.U32.AND P1, PT, R0, R11, PT ;  /* 0x0000000b0000720c */ /* 0x000fe20003f24070 */
[----:B------:R-:W-:Y:S01]  /*6680*/  IMAD.HI.U32 R7, R7, R3, RZ ;  /* 0x0000000307077227 */ /* 0x000fe200078e00ff */
[----:B------:R-:W-:Y:S02]  /*6690*/  @!P4 IADD3 R16, -R16, RZ, RZ ;  /* 0x000000ff1010c210 */ /* 0x000fe40007ffe1ff */
[----:B------:R-:W-:Y:S01]  /*66a0*/  ISETP.GE.AND P4, PT, R146, RZ, PT ;  /* 0x000000ff9200720c */ /* 0x000fe20003f86270 */
[----:B------:R-:W-:Y:S01]  /*66b0*/  @!P3 IMAD.MOV R14, RZ, RZ, -R14 ;  /* 0x000000ffff0eb224 */ /* 0x000fe200078e0a0e */
[C---:B------:R-:W-:Y:S01]  /*66c0*/  ISETP.GT.U32.AND P3, PT, R0.reuse, R9, PT ;  /* 0x000000090000720c */ /* 0x040fe20003f64070 */
[----:B------:R-:W-:Y:S01]  /*66d0*/  IMAD.MOV R7, RZ, RZ, -R7 ;  /* 0x000000ffff077224 */ /* 0x000fe200078e0a07 */
[----:B------:R-:W-:Y:S01]  /*66e0*/  ISETP.GT.U32.AND P0, PT, R0, R10, PT ;  /* 0x0000000a0000720c */ /* 0x000fe20003f04070 */
[----:B------:R-:W-:Y:S01]  /*66f0*/  @!P2 IMAD.IADD R13, R13, 0x1, -R0 ;  /* 0x000000010d0da824 */ /* 0x000fe200078e0a00 */
[----:B------:R-:W-:Y:S01]  /*6700*/  @!P5 IADD3 R12, R12, -R0, RZ ;  /* 0x800000000c0cd210 */ /* 0x000fe20007ffe0ff */
[----:B------:R-:W-:Y:S01]  /*6710*/  IMAD R3, R0, R7, R3 ;  /* 0x0000000700037224 */ /* 0x000fe200078e0203 */
[----:B------:R-:W-:-:S02]  /*6720*/  ISETP.GE.AND P2, PT, R144, RZ, PT ;  /* 0x000000ff9000720c */ /* 0x000fc40003f46270 */
[----:B------:R-:W-:Y:S01]  /*6730*/  @!P6 IADD3 R12, -R12, RZ, RZ ;  /* 0x000000ff0c0ce210 */ /* 0x000fe20007ffe1ff */
[--C-:B------:R-:W-:Y:S01]  /*6740*/  @!P1 IMAD.IADD R11, R11, 0x1, -R0.reuse ;  /* 0x000000010b0b9824 */ /* 0x100fe200078e0a00 */
[C---:B------:R-:W-:Y:S02]  /*6750*/  ISETP.GT.U32.AND P6, PT, R0.reuse, R8, PT ;  /* 0x000000080000720c */ /* 0x040fe40003fc4070 */
[----:B------:R-:W-:Y:S01]  /*6760*/  ISETP.GT.U32.AND P1, PT, R0, R3, PT ;  /* 0x000000030000720c */ /* 0x000fe20003f24070 */
[----:B------:R-:W-:Y:S01]  /*6770*/  @!P4 IMAD.MOV R13, RZ, RZ, -R13 ;  /* 0x000000ffff0dc224 */ /* 0x000fe200078e0a0d */
[----:B------:R-:W-:Y:S01]  /*6780*/  ISETP.GE.AND P5, PT, R143, RZ, PT ;  /* 0x000000ff8f00720c */ /* 0x000fe20003fa6270 */
[--C-:B------:R-:W-:Y:S01]  /*6790*/  @!P3 IMAD.IADD R9, R9, 0x1, -R0.reuse ;  /* 0x000000010909b824 */ /* 0x100fe200078e0a00 */
[----:B------:R-:W-:Y:S01]  /*67a0*/  ISETP.GE.AND P4, PT, R142, RZ, PT ;  /* 0x000000ff8e00720c */ /* 0x000fe20003f86270 */
[----:B------:R-:W-:Y:S01]  /*67b0*/  @!P0 IMAD.IADD R10, R10, 0x1, -R0 ;  /* 0x000000010a0a8824 */ /* 0x000fe200078e0a00 */
[----:B------:R-:W-:Y:S01]  /*67c0*/  ISETP.GE.AND P0, PT, R140, RZ, PT ;  /* 0x000000ff8c00720c */ /* 0x000fe20003f06270 */
[----:B------:R-:W-:Y:S01]  /*67d0*/  @!P2 IMAD.MOV R11, RZ, RZ, -R11 ;  /* 0x000000ffff0ba224 */ /* 0x000fe200078e0a0b */
[----:B------:R-:W-:-:S02]  /*67e0*/  ISETP.GE.AND P2, PT, R141, RZ, PT ;  /* 0x000000ff8d00720c */ /* 0x000fc40003f46270 */
[----:B------:R-:W-:Y:S02]  /*67f0*/  MOV R252, c[0x0][0x180] ;  /* 0x0000600000fc7a02 */ /* 0x000fe40000000f00 */
[----:B------:R-:W-:Y:S02]  /*6800*/  ISETP.GT.U32.AND P3, PT, R0, R9, PT ;  /* 0x000000090000720c */ /* 0x000fe40003f64070 */
[----:B------:R-:W-:Y:S01]  /*6810*/  @!P6 IADD3 R8, R8, -R0, RZ ;  /* 0x800000000808e210 */ /* 0x000fe20007ffe0ff */
[----:B------:R-:W-:Y:S01]  /*6820*/  @!P1 IMAD.IADD R3, R3, 0x1, -R0 ;  /* 0x0000000103039824 */ /* 0x000fe200078e0a00 */
[----:B------:R-:W-:Y:S02]  /*6830*/  IADD3 R7, R252, -0x1, RZ ;  /* 0xfffffffffc077810 */ /* 0x000fe40007ffe0ff */
[----:B------:R-:W-:Y:S02]  /*6840*/  ISETP.GE.AND P6, PT, R139, RZ, PT ;  /* 0x000000ff8b00720c */ /* 0x000fe40003fc6270 */
[----:B------:R-:W-:Y:S01]  /*6850*/  ISETP.GT.U32.AND P1, PT, R0, R8, PT ;  /* 0x000000080000720c */ /* 0x000fe20003f24070 */
[----:B------:R-:W-:Y:S01]  /*6860*/  @!P4 IMAD.MOV R5, RZ, RZ, -R5 ;  /* 0x000000ffff05c224 */ /* 0x000fe200078e0a05 */
[----:B------:R-:W-:Y:S01]  /*6870*/  @!P5 IADD3 R4, -R4, RZ, RZ ;  /* 0x000000ff0404d210 */ /* 0x000fe20007ffe1ff */
[----:B------:R-:W-:Y:S01]  /*6880*/  @!P0 IMAD.MOV R10, RZ, RZ, -R10 ;  /* 0x000000ffff0a8224 */ /* 0x000fe200078e0a0a */
[----:B------:R-:W-:-:S02]  /*6890*/  ISETP.GE.U32.AND P5, PT, R7, 0x7fffff80, PT ;  /* 0x7fffff800700780c */ /* 0x000fc40003fa6070 */
[----:B------:R-:W-:Y:S02]  /*68a0*/  IADD3 R7, R252, -0x5, RZ ;  /* 0xfffffffbfc077810 */ /* 0x000fe40007ffe0ff */
[----:B------:R-:W-:Y:S02]  /*68b0*/  ISETP.GT.U32.AND P4, PT, R0, R3, PT ;  /* 0x000000030000720c */ /* 0x000fe40003f84070 */
[----:B------:R-:W-:Y:S01]  /*68c0*/  ISETP.GE.AND P0, PT, R137, RZ, PT ;  /* 0x000000ff8900720c */ /* 0x000fe20003f06270 */
[----:B------:R-:W-:Y:S01]  /*68d0*/  @!P2 IMAD.MOV R2, RZ, RZ, -R2 ;  /* 0x000000ffff02a224 */ /* 0x000fe200078e0a02 */
[----:B------:R-:W-:Y:S02]  /*68e0*/  @!P3 IADD3 R9, R9, -R0, RZ ;  /* 0x800000000909b210 */ /* 0x000fe40007ffe0ff */
[----:B------:R-:W-:Y:S02]  /*68f0*/  ISETP.GE.U32.AND P2, PT, R7, 0x7fffff7c, PT ;  /* 0x7fffff7c0700780c */ /* 0x000fe40003f46070 */
[----:B------:R-:W-:-:S02]  /*6900*/  IADD3 R7, R252, -0x9, RZ ;  /* 0xfffffff7fc077810 */ /* 0x000fc40007ffe0ff */
[----:B------:R-:W-:Y:S01]  /*6910*/  @!P6 IADD3 R9, -R9, RZ, RZ ;  /* 0x000000ff0909e210 */ /* 0x000fe20007ffe1ff */
[--C-:B------:R-:W-:Y:S01]  /*6920*/  @!P1 IMAD.IADD R8, R8, 0x1, -R0.reuse ;  /* 0x0000000108089824 */ /* 0x100fe200078e0a00 */
[----:B------:R-:W-:Y:S02]  /*6930*/  ISETP.GE.U32.AND P6, PT, R7, 0x7fffff78, PT ;  /* 0x7fffff780700780c */ /* 0x000fe40003fc6070 */
[----:B------:R-:W-:Y:S01]  /*6940*/  IADD3 R7, R252, -0x11, RZ ;  /* 0xffffffeffc077810 */ /* 0x000fe20007ffe0ff */
[----:B------:R-:W-:Y:S02]  /*6950*/  @!P4 IMAD.IADD R3, R3, 0x1, -R0 ;  /* 0x000000010303c824 */ /* 0x000fe400078e0a00 */
[----:B------:R-:W-:Y:S01]  /*6960*/  @!P0 IMAD.MOV R8, RZ, RZ, -R8 ;  /* 0x000000ffff088224 */ /* 0x000fe200078e0a08 */
[----:B------:R-:W-:Y:S02]  /*6970*/  ISETP.GE.U32.AND P4, PT, R7, 0x7fffff70, PT ;  /* 0x7fffff700700780c */ /* 0x000fe40003f86070 */
[----:B------:R-:W-:-:S02]  /*6980*/  ISETP.NE.AND P0, PT, RZ, c[0x0][0x17c], PT ;  /* 0x00005f00ff007a0c */ /* 0x000fc40003f05270 */
[----:B------:R-:W-:Y:S01]  /*6990*/  LOP3.LUT R7, RZ, c[0x0][0x17c], RZ, 0x33, !PT ;  /* 0x00005f00ff077a12 */ /* 0x000fe200078e33ff */
[----:B------:R-:W-:Y:S03]  /*69a0*/  STL [R1+0x2ac4], R144 ;  /* 0x002ac49001007387 */ /* 0x000fe60000100800 */
[C---:B------:R-:W-:Y:S01]  /*69b0*/  SEL R134, R7.reuse, R134, !P0 ;  /* 0x0000008607867207 */ /* 0x040fe20004000000 */
[----:B------:R-:W-:Y:S01]  /*69c0*/  STL [R1+0x2ac0], R140 ;  /* 0x002ac08c01007387 */ /* 0x000fe20000100800 */
[C---:B------:R-:W-:Y:S02]  /*69d0*/  SEL R133, R7.reuse, R133, !P0 ;  /* 0x0000008507857207 */ /* 0x040fe40004000000 */
[C---:B------:R-:W-:Y:S01]  /*69e0*/  SEL R132, R7.reuse, R132, !P0 ;  /* 0x0000008407847207 */ /* 0x040fe20004000000 */
[----:B------:R-:W-:Y:S01]  /*69f0*/  STL [R1+0x2ab8], R139 ;  /* 0x002ab88b01007387 */ /* 0x000fe20000100800 */
[----:B------:R-:W-:-:S02]  /*6a00*/  SEL R131, R7, R131, !P0 ;  /* 0x0000008307837207 */ /* 0x000fc40004000000 */
[C---:B------:R-:W-:Y:S01]  /*6a10*/  SEL R130, R7.reuse, R130, !P0 ;  /* 0x0000008207827207 */ /* 0x040fe20004000000 */
[----:B------:R-:W-:Y:S01]  /*6a20*/  STL [R1+0x2ab4], R137 ;  /* 0x002ab48901007387 */ /* 0x000fe20000100800 */
[----:B------:R-:W-:-:S03]  /*6a30*/  SEL R129, R7, R129, !P0 ;  /* 0x0000008107817207 */ /* 0x000fc60004000000 */
        /* <DEDUP_REMOVED lines=187> */
[----:B------:R-:W-:Y:S02]  /*75f0*/  ISETP.GE.AND P3, PT, R138, RZ, PT ;  /* 0x000000ff8a00720c */ /* 0x000fe40003f66270 */
[C---:B------:R-:W-:Y:S01]  /*7600*/  SEL R35, R7.reuse, R35, !P0 ;  /* 0x0000002307237207 */ /* 0x040fe20004000000 */
[----:B------:R-:W-:Y:S01]  /*7610*/  STL [R1+0x9dc], R41 ;  /* 0x0009dc2901007387 */ /* 0x000fe20000100800 */
[----:B------:R-:W-:Y:S02]  /*7620*/  ISETP.GE.AND P1, PT, R136, RZ, PT ;  /* 0x000000ff8800720c */ /* 0x000fe40003f26270 */
        /* <DEDUP_REMOVED lines=18> */
[----:B------:R-:W-:Y:S02]  /*7750*/  IADD3 R0, R252, -0xd, RZ ;  /* 0xfffffff3fc007810 */ /* 0x000fe40007ffe0ff */
[C---:B------:R-:W-:Y:S01]  /*7760*/  SEL R25, R7.reuse, R25, !P0 ;  /* 0x0000001907197207 */ /* 0x040fe20004000000 */
[----:B------:R-:W-:Y:S01]  /*7770*/  STL [R1+0x9b4], R31 ;  /* 0x0009b41f01007387 */ /* 0x000fe20000100800 */
[----:B------:R-:W-:-:S03]  /*7780*/  SEL R24, R7, R24, !P0 ;  /* 0x0000001807187207 */ /* 0x000fc60004000000 */
[----:B------:R-:W-:Y:S01]  /*7790*/  STL [R1+0x9b0], R30 ;  /* 0x0009b01e01007387 */ /* 0x000fe20000100800 */
[----:B------:R-:W-:-:S03]  /*77a0*/  SEL R23, R7, R23, !P0 ;  /* 0x0000001707177207 */ /* 0x000fc60004000000 */
[----:B------:R-:W-:Y:S01]  /*77b0*/  STL [R1+0x9ac], R29 ;  /* 0x0009ac1d01007387 */ /* 0x000fe20000100800 */
[----:B------:R-:W-:Y:S01]  /*77c0*/  @!P3 IADD3 R6, -R6, RZ, RZ ;  /* 0x000000ff0606b210 */ /* 0x000fe20007ffe1ff */
[----:B------:R-:W-:Y:S01]  /*77d0*/  @!P1 IMAD.MOV R3, RZ, RZ, -R3 ;  /* 0x000000ffff039224 */ /* 0x000fe200078e0a03 */
[C---:B------:R-:W-:Y:S01]  /*77e0*/  SEL R22, R7.reuse, R22, !P0 ;  /* 0x0000001607167207 */ /* 0x040fe20004000000 */
[----:B------:R-:W-:Y:S01]  /*77f0*/  STL [R1+0x9a8], R28 ;  /* 0x0009a81c01007387 */ /* 0x000fe20000100800 */
[----:B------:R-:W-:Y:S02]  /*7800*/  ISETP.GE.U32.AND P3, PT, R0, 0x7fffff74, PT ;  /* 0x7fffff740000780c */ /* 0x000fe40003f66070 */
[C---:B------:R-:W-:Y:S01]  /*7810*/  SEL R21, R7.reuse, R21, !P0 ;  /* 0x0000001507157207 */ /* 0x040fe20004000000 */
[----:B------:R-:W-:Y:S01]  /*7820*/  STL [R1+0x9a4], R27 ;  /* 0x0009a41b01007387 */ /* 0x000fe20000100800 */
[----:B------:R-:W-:Y:S02]  /*7830*/  ISETP.NE.AND P1, PT, RZ, c[0x0][0x178], PT ;  /* 0x00005e00ff007a0c */ /* 0x000fe40003f25270 */
[----:B------:R-:W-:Y:S01]  /*7840*/  LOP3.LUT R0, RZ, c[0x0][0x178], RZ, 0x33, !PT ;  /* 0x00005e00ff007a12 */ /* 0x000fe200078e33ff */
        /* <DEDUP_REMOVED lines=8> */
[C---:B------:R-:W-:Y:S02]  /*78d0*/  SEL R16, R7.reuse, R16, !P0 ;  /* 0x0000001007107207 */ /* 0x040fe40004000000 */
[----:B------:R-:W-:Y:S01]  /*78e0*/  SEL R4, R0, R4, !P1 ;  /* 0x0000000400047207 */ /* 0x000fe20004800000 */
[----:B------:R-:W-:Y:S01]  /*78f0*/  STL [R1+0x990], R22 ;  /* 0x0009901601007387 */ /* 0x000fe20000100800 */
[----:B------:R-:W-:-:S03]  /*7900*/  SEL R15, R7, R15, !P0 ;  /* 0x0000000f070f7207 */ /* 0x000fc60004000000 */
[----:B------:R-:W-:Y:S01]  /*7910*/  STL [R1+0x98c], R21 ;  /* 0x00098c1501007387 */ /* 0x000fe20000100800 */
[----:B------:R-:W-:-:S03]  /*7920*/  SEL R14, R7, R14, !P0 ;  /* 0x0000000e070e7207 */ /* 0x000fc60004000000 */
[----:B------:R-:W-:Y:S01]  /*7930*/  STL [R1+0x988], R20 ;  /* 0x0009881401007387 */ /* 0x000fe20000100800 */
[----:B------:R-:W-:-:S03]  /*7940*/  SEL R13, R7, R13, !P0 ;  /* 0x0000000d070d7207 */ /* 0x000fc60004000000 */
[----:B------:R-:W-:Y:S01]  /*7950*/  STL [R1+0x984], R19 ;  /* 0x0009841301007387 */ /* 0x000fe20000100800 */
[C---:B------:R-:W-:Y:S01]  /*7960*/  SEL R12, R7.reuse, R12, !P0 ;  /* 0x0000000c070c7207 */ /* 0x040fe20004000000 */
[----:B------:R-:W-:Y:S02]  /*7970*/  IMAD R4, R4, c[0x0][0x184], RZ ;  /* 0x0000610004047a24 */ /* 0x000fe400078e02ff */
[----:B------:R-:W-:Y:S01]  /*7980*/  STL [R1+0x980], R18 ;  /* 0x0009801201007387 */ /* 0x000fe20000100800 */
[C---:B------:R-:W-:Y:S02]  /*7990*/  SEL R11, R7.reuse, R11, !P0 ;  /* 0x0000000b070b7207 */ /* 0x040fe40004000000 */
[C---:B------:R-:W-:Y:S01]  /*79a0*/  SEL R5, R0.reuse, R5, !P1 ;  /* 0x0000000500057207 */ /* 0x040fe20004800000 */
[----:B------:R-:W-:Y:S01]  /*79b0*/  STL [R1+0x97c], R17 ;  /* 0x00097c1101007387 */ /* 0x000fe20000100800 */
[----:B------:R-:W-:Y:S02]  /*79c0*/  SEL R2, R0, R2, !P1 ;  /* 0x0000000200027207 */ /* 0x000fe40004800000 */
[C---:B------:R-:W-:Y:S01]  /*79d0*/  SEL R10, R7.reuse, R10, !P0 ;  /* 0x0000000a070a7207 */ /* 0x040fe20004000000 */
[----:B------:R-:W-:Y:S01]  /*79e0*/  STL [R1+0x978], R16 ;  /* 0x0009781001007387 */ /* 0x000fe20000100800 */
[----:B------:R-:W-:-:S03]  /*79f0*/  SEL R9, R7, R9, !P0 ;  /* 0x0000000907097207 */ /* 0x000fc60004000000 */
[----:B------:R-:W-:Y:S01]  /*7a00*/  STL [R1+0x974], R15 ;  /* 0x0009740f01007387 */ /* 0x000fe20000100800 */
[----:B------:R-:W-:-:S03]  /*7a10*/  SEL R8, R7, R8, !P0 ;  /* 0x0000000807087207 */ /* 0x000fc60004000000 */
[----:B------:R-:W-:Y:S01]  /*7a20*/  STL [R1+0x970], R14 ;  /* 0x0009700e01007387 */ /* 0x000fe20000100800 */
[----:B------:R-:W-:Y:S01]  /*7a30*/  SEL R3, R7, R3, !P0 ;  /* 0x0000000307037207 */ /* 0x000fe20004000000 */
[----:B------:R-:W-:Y:S01]  /*7a40*/  IMAD R5, R5, c[0x0][0x184], RZ ;  /* 0x0000610005057a24 */ /* 0x000fe200078e02ff */
[----:B------:R-:W-:Y:S01]  /*7a50*/  SEL R6, R0, R6, !P1 ;  /* 0x0000000600067207 */ /* 0x000fe20004800000 */
[----:B------:R-:W-:Y:S01]  /*7a60*/  STL [R1+0x96c], R13 ;  /* 0x00096c0d01007387 */ /* 0x000fe20000100800 */
[----:B------:R-:W-:Y:S01]  /*7a70*/  IMAD R2, R2, c[0x0][0x184], RZ ;  /* 0x0000610002027a24 */ /* 0x000fe200078e02ff */
[C---:B------:R-:W-:Y:S02]  /*7a80*/  LEA R248, P1, R4.reuse, c[0x0][0x160], 0x2 ;  /* 0x0000580004f87a11 */ /* 0x040fe400078210ff */
[----:B------:R-:W-:Y:S04]  /*7a90*/  STL [R1+0x968], R12 ;  /* 0x0009680c01007387 */ /* 0x000fe80000100800 */
[----:B------:R-:W-:Y:S01]  /*7aa0*/  STL [R1+0x964], R11 ;  /* 0x0009640b01007387 */ /* 0x000fe20000100800 */
[----:B------:R-:W-:-:S03]  /*7ab0*/  LEA.HI.X.SX32 R249, R4, c[0x0][0x164], 0x2, P1 ;  /* 0x0000590004f97a11 */ /* 0x000fc600008f16ff */
[----:B------:R-:W-:Y:S01]  /*7ac0*/  STL [R1+0x960], R10 ;  /* 0x0009600a01007387 */ /* 0x000fe20000100800 */
[----:B------:R-:W-:-:S03]  /*7ad0*/  MOV R7, c[0x0][0x18c] ;  /* 0x0000630000077a02 */ /* 0x000fc60000000f00 */
[----:B------:R-:W-:Y:S01]  /*7ae0*/  STL [R1+0x95c], R9 ;  /* 0x00095c0901007387 */ /* 0x000fe20000100800 */
[----:B------:R-:W-:Y:S01]  /*7af0*/  IMAD R6, R6, c[0x0][0x184], RZ ;  /* 0x0000610006067a24 */ /* 0x000fe200078e02ff */
[----:B------:R-:W-:Y:S02]  /*7b00*/  LEA R244, P0, R5, c[0x0][0x160], 0x2 ;  /* 0x0000580005f47a11 */ /* 0x000fe400078010ff */
[----:B------:R-:W-:Y:S01]  /*7b10*/  STL [R1+0x958], R8 ;  /* 0x0009580801007387 */ /* 0x000fe20000100800 */
[----:B------:R-:W-:-:S03]  /*7b20*/  LEA R242, P1, R2, c[0x0][0x160], 0x2 ;  /* 0x0000580002f27a11 */ /* 0x000fc600078210ff */
[----:B------:R1:W-:Y:S01]  /*7b30*/  STL [R1+0x954], R3 ;  /* 0x0009540301007387 */ /* 0x0003e20000100800 */
[----:B------:R-:W-:Y:S02]  /*7b40*/  LEA.HI.X.SX32 R245, R5, c[0x0][0x164], 0x2, P0 ;  /* 0x0000590005f57a11 */ /* 0x000fe400000f16ff */
[----:B------:R-:W-:Y:S02]  /*7b50*/  LEA.HI.X.SX32 R243, R2, c[0x0][0x164], 0x2, P1 ;  /* 0x0000590002f37a11 */ /* 0x000fe400008f16ff */
[----:B------:R-:W-:Y:S01]  /*7b60*/  LEA R246, P0, R6, c[0x0][0x160], 0x2 ;  /* 0x0000580006f67a11 */ /* 0x000fe200078010ff */
[----:B-1----:R-:W-:Y:S01]  /*7b70*/  IMAD R3, R135, c[0x0][0x18c], RZ ;  /* 0x0000630087037a24 */ /* 0x002fe200078e02ff */
[----:B------:R-:W-:-:S03]  /*7b80*/  IADD3 R0, R252, -0x15, RZ ;  /* 0xffffffebfc007810 */ /* 0x000fc60007ffe0ff */
[----:B------:R-:W-:Y:S01]  /*7b90*/  IMAD R4, R7, 0x40, R3 ;  /* 0x0000004007047824 */ /* 0x000fe200078e0203 */
[C---:B------:R-:W-:Y:S02]  /*7ba0*/  LEA R2, P1, R3.reuse, c[0x0][0x168], 0x2 ;  /* 0x00005a0003027a11 */ /* 0x040fe400078210ff */
[----:B------:R-:W-:Y:S02]  /*7bb0*/  LEA.HI.X.SX32 R247, R6, c[0x0][0x164], 0x2, P0 ;  /* 0x0000590006f77a11 */ /* 0x000fe400000f16ff */
[----:B------:R-:W-:Y:S02]  /*7bc0*/  LEA.HI.X.SX32 R3, R3, c[0x0][0x16c], 0x2, P1 ;  /* 0x00005b0003037a11 */ /* 0x000fe400008f16ff */
[----:B------:R-:W-:Y:S02]  /*7bd0*/  LEA R250, P0, R4, c[0x0][0x168], 0x2 ;  /* 0x00005a0004fa7a11 */ /* 0x000fe400078010ff */
[----:B------:R-:W-:Y:S01]  /*7be0*/  ISETP.GE.U32.AND P1, PT, R0, 0x7fffff6c, PT ;  /* 0x7fffff6c0000780c */ /* 0x000fe20003f26070 */
[----:B------:R-:W-:Y:S01]  /*7bf0*/  IMAD.MOV.U32 R0, RZ, RZ, c[0x0][0x188] ;  /* 0x00006200ff007624 */ /* 0x000fe200078e00ff */
[----:B------:R-:W-:Y:S01]  /*7c00*/  IADD3 R5, R252, -0x19, RZ ;  /* 0xffffffe7fc057810 */ /* 0x000fe20007ffe0ff */
[----:B------:R-:W-:Y:S01]  /*7c10*/  IMAD.SHL.U32 R8, R135, 0x4, RZ ;  /* 0x0000000487087824 */ /* 0x000fe200078e00ff */
[----:B------:R-:W-:-:S02]  /*7c20*/  LEA.HI.X.SX32 R251, R4, c[0x0][0x16c], 0x2, P0 ;  /* 0x00005b0004fb7a11 */ /* 0x000fc400000f16ff */
[----:B------:R-:W-:Y:S01]  /*7c30*/  ISETP.GE.U32.AND P0, PT, R5, 0x7fffff68, PT ;  /* 0x7fffff680500780c */ /* 0x000fe20003f06070 */
[----:B------:R-:W-:Y:S01]  /*7c40*/  ULDC.64 UR8, c[0x0][0x118] ;  /* 0x0000460000087ab9 */ /* 0x000fe20000000a00 */
[----:B------:R-:W-:Y:S01]  /*7c50*/  SHF.L.U32 R5, R0, 0x2, RZ ;  /* 0x0000000200057819 */ /* 0x000fe200000006ff */
[----:B------:R1:W-:Y:S01]  /*7c60*/  LDGSTS.E [R8], [R248.64], !P5 ;  /* 0x00000000f8087fae */ /* 0x0003e2000e921848 */
[----:B------:R-:W-:-:S03]  /*7c70*/  IADD3 R4, R252, -0x1d, RZ ;  /* 0xffffffe3fc047810 */ /* 0x000fc60007ffe0ff */
[----:B------:R1:W-:Y:S01]  /*7c80*/  LDGSTS.E [R8+0x100], [R244.64], !P5 ;  /* 0x00100000f4087fae */ /* 0x0003e2000e921848 */
[----:B------:R-:W-:-:S03]  /*7c90*/  IMAD.WIDE R16, R5, 0x4, R248 ;  /* 0x0000000405107825 */ /* 0x000fc600078e02f8 */
[----:B------:R1:W-:Y:S01]  /*7ca0*/  LDGSTS.E [R8+0x200], [R242.64], !P5 ;  /* 0x00200000f2087fae */ /* 0x0003e2000e921848 */
[----:B------:R-:W-:-:S03]  /*7cb0*/  IMAD.WIDE R14, R5, 0x4, R244 ;  /* 0x00000004050e7825 */ /* 0x000fc600078e02f4 */
[----:B------:R1:W-:Y:S01]  /*7cc0*/  LDGSTS.E [R8+0x300], [R246.64], !P5 ;  /* 0x00300000f6087fae */ /* 0x0003e2000e921848 */
[----:B------:R-:W-:Y:S01]  /*7cd0*/  ISETP.GE.U32.AND P5, PT, R4, 0x7fffff64, PT ;  /* 0x7fffff640400780c */ /* 0x000fe20003fa6070 */
[C---:B------:R-:W-:Y:S02]  /*7ce0*/  IMAD.WIDE R12, R5.reuse, 0x4, R242 ;  /* 0x00000004050c7825 */ /* 0x040fe400078e02f2 */
[----:B------:R-:W-:Y:S02]  /*7cf0*/  STL.64 [R1+0x450], R16 ;  /* 0x0004501001007387 */ /* 0x000fe40000100a00 */
[----:B------:R-:W-:Y:S02]  /*7d00*/  IMAD.SHL.U32 R4, R0, 0x8, RZ ;  /* 0x0000000800047824 */ /* 0x000fe400078e00ff */
[----:B------:R-:W-:Y:S01]  /*7d10*/  IMAD.WIDE R10, R5, 0x4, R246 ;  /* 0x00000004050a7825 */ /* 0x000fe200078e02f6 */
[----:B------:R1:W-:Y:S01]  /*7d20*/  LDGSTS.E [R8+0x1000], [R16.64], !P2 ;  /* 0x0100000010087fae */ /* 0x0003e2000d121848 */
[----:B------:R-:W-:-:S03]  /*7d30*/  IADD3 R5, R252, -0x21, RZ ;  /* 0xffffffdffc057810 */ /* 0x000fc60007ffe0ff */
[----:B------:R2:W-:Y:S04]  /*7d40*/  STL.64 [R1+0x448], R14 ;  /* 0x0004480e01007387 */ /* 0x0005e80000100a00 */
[----:B------:R2:W-:Y:S01]  /*7d50*/  LDGSTS.E [R8+0x1100], [R14.64], !P2 ;  /* 0x011000000e087fae */ /* 0x0005e2000d121848 */
[----:B------:R-:W-:-:S03]  /*7d60*/  IMAD.WIDE R6, R4, 0x4, R246 ;  /* 0x0000000404067825 */ /* 0x000fc600078e02f6 */
[----:B------:R3:W-:Y:S04]  /*7d70*/  STL.64 [R1+0x440], R12 ;  /* 0x0004400c01007387 */ /* 0x0007e80000100a00 */
[----:B------:R3:W-:Y:S01]  /*7d80*/  LDGSTS.E [R8+0x1200], [R12.64], !P2 ;  /* 0x012000000c087fae */ /* 0x0007e2000d121848 */
[----:B--2---:R-:W-:-:S03]  /*7d90*/  IMAD.WIDE R14, R4, 0x4, R248 ;  /* 0x00000004040e7825 */ /* 0x004fc600078e02f8 */
[----:B------:R2:W-:Y:S04]  /*7da0*/  STL.64 [R1+0x438], R10 ;  /* 0x0004380a01007387 */ /* 0x0005e80000100a00 */
[----:B------:R2:W-:Y:S01]  /*7db0*/  LDGSTS.E [R8+0x1300], [R10.64], !P2 ;  /* 0x013000000a087fae */ /* 0x0005e2000d121848 */
[----:B---3--:R-:W-:Y:S01]  /*7dc0*/  IMAD.WIDE R12, R4, 0x4, R244 ;  /* 0x00000004040c7825 */ /* 0x008fe200078e02f4 */
[----:B------:R-:W-:Y:S02]  /*7dd0*/  ISETP.GE.U32.AND P2, PT, R5, 0x7fffff60, PT ;  /* 0x7fffff600500780c */ /* 0x000fe40003f46070 */
[----:B------:R3:W-:Y:S01]  /*7de0*/  LDGSTS.E [R8+0x2000], [R14.64], !P6 ;  /* 0x020000000e087fae */ /* 0x0007e2000f121848 */
[----:B------:R-:W-:-:S03]  /*7df0*/  IMAD R5, R0, 0xc, RZ ;  /* 0x0000000c00057824 */ /* 0x000fc600078e02ff */
[----:B------:R4:W-:Y:S01]  /*7e00*/  LDGSTS.E [R8+0x2100], [R12.64], !P6 ;  /* 0x021000000c087fae */ /* 0x0009e2000f121848 */
[----:B--2---:R-:W-:Y:S01]  /*7e10*/  IMAD.WIDE R10, R4, 0x4, R242 ;  /* 0x00000004040a7825 */ /* 0x004fe200078e02f2 */
[----:B------:R-:W-:Y:S02]  /*7e20*/  IADD3 R4, R252, -0x25, RZ ;  /* 0xffffffdbfc047810 */ /* 0x000fe40007ffe0ff */
[----:B------:R3:W-:Y:S04]  /*7e30*/  STL.64 [R1+0x3f0], R14 ;  /* 0x0003f00e01007387 */ /* 0x0007e80000100a00 */
[----:B------:R2:W-:Y:S04]  /*7e40*/  LDGSTS.E [R8+0x2200], [R10.64], !P6 ;  /* 0x022000000a087fae */ /* 0x0005e8000f121848 */
[----:B------:R1:W-:Y:S01]  /*7e50*/  LDGSTS.E [R8+0x2300], [R6.64], !P6 ;  /* 0x0230000006087fae */ /* 0x0003e2000f121848 */
[----:B------:R-:W-:-:S02]  /*7e60*/  ISETP.GE.U32.AND P6, PT, R4, 0x7fffff5c, PT ;  /* 0x7fffff5c0400780c */ /* 0x000fc40003fc6070 */
[----:B------:R-:W-:Y:S01]  /*7e70*/  SHF.L.U32 R4, R0, 0x4, RZ ;  /* 0x0000000400047819 */ /* 0x000fe200000006ff */
[----:B------:R4:W-:Y:S01]  /*7e80*/  STL.64 [R1+0x3e8], R12 ;  /* 0x0003e80c01007387 */ /* 0x0009e20000100a00 */
[----:B---3--:R-:W-:-:S03]  /*7e90*/  IMAD.WIDE R14, R5, 0x4, R248 ;  /* 0x00000004050e7825 */ /* 0x008fc600078e02f8 */
[----:B------:R2:W-:Y:S04]  /*7ea0*/  STL.64 [R1+0x3e0], R10 ;  /* 0x0003e00a01007387 */ /* 0x0005e80000100a00 */
[----:B------:R1:W-:Y:S01]  /*7eb0*/  STL.64 [R1+0x3d8], R6 ;  /* 0x0003d80601007387 */ /* 0x0003e20000100a00 */
[----:B----4-:R-:W-:-:S03]  /*7ec0*/  IMAD.WIDE R12, R5, 0x4, R244 ;  /* 0x00000004050c7825 */ /* 0x010fc600078e02f4 */
[----:B------:R3:W-:Y:S01]  /*7ed0*/  STL.64 [R1+0x390], R14 ;  /* 0x0003900e01007387 */ /* 0x0007e20000100a00 */
[----:B--2---:R-:W-:-:S03]  /*7ee0*/  IMAD.WIDE R10, R5, 0x4, R242 ;  /* 0x00000004050a7825 */ /* 0x004fc600078e02f2 */
[----:B------:R3:W-:Y:S01]  /*7ef0*/  LDGSTS.E [R8+0x3000], [R14.64], !P3 ;  /* 0x030000000e087fae */ /* 0x0007e2000d921848 */
[----:B-1----:R-:W-:Y:S01]  /*7f00*/  IMAD.WIDE R6, R5, 0x4, R246 ;  /* 0x0000000405067825 */ /* 0x002fe200078e02f6 */
[----:B------:R-:W-:Y:S02]  /*7f10*/  IADD3 R5, R252, -0x29, RZ ;  /* 0xffffffd7fc057810 */ /* 0x000fe40007ffe0ff */
[----:B------:R1:W-:Y:S04]  /*7f20*/  STL.64 [R1+0x388], R12 ;  /* 0x0003880c01007387 */ /* 0x0003e80000100a00 */
[----:B------:R1:W-:Y:S01]  /*7f30*/  LDGSTS.E [R8+0x3100], [R12.64], !P3 ;  /* 0x031000000c087fae */ /* 0x0003e2000d921848 */
[----:B---3--:R-:W-:-:S03]  /*7f40*/  IMAD.WIDE R14, R4, 0x4, R248 ;  /* 0x00000004040e7825 */ /* 0x008fc600078e02f8 */
[----:B------:R2:W-:Y:S04]  /*7f50*/  STL.64 [R1+0x380], R10 ;  /* 0x0003800a01007387 */ /* 0x0005e80000100a00 */
[----:B------:R2:W-:Y:S01]  /*7f60*/  LDGSTS.E [R8+0x3200], [R10.64], !P3 ;  /* 0x032000000a087fae */ /* 0x0005e2000d921848 */
[----:B-1----:R-:W-:-:S03]  /*7f70*/  IMAD.WIDE R12, R4, 0x4, R244 ;  /* 0x00000004040c7825 */ /* 0x002fc600078e02f4 */
[----:B------:R1:W-:Y:S04]  /*7f80*/  STL.64 [R1+0x378], R6 ;  /* 0x0003780601007387 */ /* 0x0003e80000100a00 */
[----:B------:R1:W-:Y:S01]  /*7f90*/  LDGSTS.E [R8+0x3300], [R6.64], !P3 ;  /* 0x0330000006087fae */ /* 0x0003e2000d921848 */
[----:B------:R-:W-:Y:S01]  /*7fa0*/  ISETP.GE.U32.AND P3, PT, R5, 0x7fffff58, PT ;  /* 0x7fffff580500780c */ /* 0x000fe20003f66070 */
[----:B--2---:R-:W-:Y:S02]  /*7fb0*/  IMAD.WIDE R10, R4, 0x4, R242 ;  /* 0x00000004040a7825 */ /* 0x004fe400078e02f2 */
[----:B------:R2:W-:Y:S02]  /*7fc0*/  LDGSTS.E [R8+0x4000], [R14.64], !P4 ;  /* 0x040000000e087fae */ /* 0x0005e4000e121848 */
[----:B------:R-:W-:-:S02]  /*7fd0*/  IMAD R5, R0, 0x14, RZ ;  /* 0x0000001400057824 */ /* 0x000fc400078e02ff */
[----:B------:R3:W-:Y:S01]  /*7fe0*/  LDGSTS.E [R8+0x4100], [R12.64], !P4 ;  /* 0x041000000c087fae */ /* 0x0007e2000e121848 */
[----:B-1----:R-:W-:Y:S01]  /*7ff0*/  IMAD.WIDE R6, R4, 0x4, R246 ;  /* 0x0000000404067825 */ /* 0x002fe200078e02f6 */
[----:B------:R-:W-:Y:S02]  /*8000*/  IADD3 R4, R252, -0x2d, RZ ;  /* 0xffffffd3fc047810 */ /* 0x000fe40007ffe0ff */
[----:B------:R2:W-:Y:S04]  /*8010*/  STL.64 [R1+0x340], R14 ;  /* 0x0003400e01007387 */ /* 0x0005e80000100a00 */
[----:B------:R1:W-:Y:S04]  /*8020*/  LDGSTS.E [R8+0x4200], [R10.64], !P4 ;  /* 0x042000000a087fae */ /* 0x0003e8000e121848 */
[----:B------:R3:W-:Y:S04]  /*8030*/  STL.64 [R1+0x338], R12 ;  /* 0x0003380c01007387 */ /* 0x0007e80000100a00 */
[----:B------:R4:W-:Y:S01]  /*8040*/  LDGSTS.E [R8+0x4300], [R6.64], !P4 ;  /* 0x0430000006087fae */ /* 0x0009e2000e121848 */
[----:B--2---:R-:W-:Y:S01]  /*8050*/  IMAD.WIDE R14, R5, 0x4, R248 ;  /* 0x00000004050e7825 */ /* 0x004fe200078e02f8 */
[----:B------:R-:W-:-:S02]  /*8060*/  ISETP.GE.U32.AND P4, PT, R4, 0x7fffff54, PT ;  /* 0x7fffff540400780c */ /* 0x000fc40003f86070 */
[----:B------:R1:W-:Y:S01]  /*8070*/  STL.64 [R1+0x330], R10 ;  /* 0x0003300a01007387 */ /* 0x0003e20000100a00 */
[----:B------:R-:W-:Y:S02]  /*8080*/  IMAD R4, R0, 0x18, RZ ;  /* 0x0000001800047824 */ /* 0x000fe400078e02ff */
[C---:B---3--:R-:W-:Y:S01]  /*8090*/  IMAD.WIDE R12, R5.reuse, 0x4, R244 ;  /* 0x00000004050c7825 */ /* 0x048fe200078e02f4 */
[----:B------:R4:W-:Y:S04]  /*80a0*/  STL.64 [R1+0x328], R6 ;  /* 0x0003280601007387 */ /* 0x0009e80000100a00 */
[----:B------:R2:W-:Y:S01]  /*80b0*/  STL.64 [R1+0x300], R14 ;  /* 0x0003000e01007387 */ /* 0x0005e20000100a00 */
[----:B-1----:R-:W-:-:S03]  /*80c0*/  IMAD.WIDE R10, R5, 0x4, R242 ;  /* 0x00000004050a7825 */ /* 0x002fc600078e02f2 */
[----:B------:R2:W-:Y:S01]  /*80d0*/  LDGSTS.E [R8+0x5000], [R14.64], !P1 ;  /* 0x050000000e087fae */ /* 0x0005e2000c921848 */
[----:B----4-:R-:W-:Y:S01]  /*80e0*/  IMAD.WIDE R6, R5, 0x4, R246 ;  /* 0x0000000405067825 */ /* 0x010fe200078e02f6 */
[----:B------:R-:W-:Y:S02]  /*80f0*/  IADD3 R5, R252, -0x31, RZ ;  /* 0xffffffcffc057810 */ /* 0x000fe40007ffe0ff */
[----:B------:R1:W-:Y:S04]  /*8100*/  STL.64 [R1+0x2f8], R12 ;  /* 0x0002f80c01007387 */ /* 0x0003e80000100a00 */
[----:B------:R1:W-:Y:S01]  /*8110*/  LDGSTS.E [R8+0x5100], [R12.64], !P1 ;  /* 0x051000000c087fae */ /* 0x0003e2000c921848 */
[----:B--2---:R-:W-:-:S03]  /*8120*/  IMAD.WIDE R14, R4, 0x4, R248 ;  /* 0x00000004040e7825 */ /* 0x004fc600078e02f8 */
        /* <DEDUP_REMOVED lines=19> */
[----:B------:R-:W-:Y:S02]  /*8260*/  IMAD.SHL.U32 R4, R0, 0x20, RZ ;  /* 0x0000002000047824 */ /* 0x000fe400078e00ff */
        /* <DEDUP_REMOVED lines=125> */
[----:B----4-:R-:W-:-:S03]  /*8a40*/  IMAD.WIDE R6, R5, 0x4, R246 ;  /* 0x0000000405067825 */ /* 0x010fc600078e02f6 */
        /* <DEDUP_REMOVED lines=8> */
[----:B--2---:R-:W-:-:S03]  /*8ad0*/  IMAD.WIDE R10, R4, 0x4, R242 ;  /* 0x00000004040a7825 */ /* 0x004fc600078e02f2 */
[----:B------:R-:W-:Y:S01]  /*8ae0*/  STL.64 [R1+0x40], R14 ;  /* 0x0000400e01007387 */ /* 0x000fe20000100a00 */
[----:B------:R-:W-:-:S03]  /*8af0*/  IMAD R236, R0, 0x44, RZ ;  /* 0x0000004400ec7824 */ /* 0x000fc600078e02ff */
[----:B------:R2:W-:Y:S01]  /*8b00*/  LDGSTS.E [R8+0x10000], [R14.64], !P6 ;  /* 0x100000000e087fae */ /* 0x0005e2000f121848 */
[----:B-1----:R-:W-:-:S03]  /*8b10*/  IMAD.WIDE R6, R4, 0x4, R246 ;  /* 0x0000000404067825 */ /* 0x002fc600078e02f6 */
[----:B------:R-:W-:Y:S04]  /*8b20*/  STL.64 [R1+0x38], R12 ;  /* 0x0000380c01007387 */ /* 0x000fe80000100a00 */
[----:B------:R1:W-:Y:S01]  /*8b30*/  LDGSTS.E [R8+0x10100], [R12.64], !P6 ;  /* 0x101000000c087fae */ /* 0x0003e2000f121848 */
[----:B------:R-:W-:-:S03]  /*8b40*/  IMAD.WIDE R240, R236, 0x4, R244 ;  /* 0x00000004ecf07825 */ /* 0x000fc600078e02f4 */
[----:B------:R-:W-:Y:S04]  /*8b50*/  STL.64 [R1+0x30], R10 ;  /* 0x0000300a01007387 */ /* 0x000fe80000100a00 */
[----:B------:R3:W-:Y:S04]  /*8b60*/  LDGSTS.E [R8+0x10200], [R10.64], !P6 ;  /* 0x102000000a087fae */ /* 0x0007e8000f121848 */
[----:B------:R4:W-:Y:S04]  /*8b70*/  STL.64 [R1+0x28], R6 ;  /* 0x0000280601007387 */ /* 0x0009e80000100a00 */
[----:B------:R4:W-:Y:S01]  /*8b80*/  LDGSTS.E [R8+0x10300], [R6.64], !P6 ;  /* 0x1030000006087fae */ /* 0x0009e2000f121848 */
[----:B------:R-:W-:Y:S01]  /*8b90*/  IADD3 R4, R252, -0x5d, RZ ;  /* 0xffffffa3fc047810 */ /* 0x000fe20007ffe0ff */
[----:B------:R-:W-:-:S02]  /*8ba0*/  IMAD R228, R0, 0x48, RZ ;  /* 0x0000004800e47824 */ /* 0x000fc400078e02ff */
[----:B------:R-:W-:-:S04]  /*8bb0*/  IMAD.WIDE R238, R236, 0x4, R242 ;  /* 0x00000004ecee7825 */ /* 0x000fc800078e02f2 */
[----:B----4-:R-:W-:Y:S01]  /*8bc0*/  IMAD.WIDE R6, R236, 0x4, R248 ;  /* 0x00000004ec067825 */ /* 0x010fe200078e02f8 */
[----:B------:R-:W-:-:S04]  /*8bd0*/  ISETP.GE.U32.AND P6, PT, R4, 0x7fffff24, PT ;  /* 0x7fffff240400780c */ /* 0x000fc80003fc6070 */
[----:B------:R-:W-:Y:S01]  /*8be0*/  STL.64 [R1], R6 ;  /* 0x0000000601007387 */ /* 0x000fe20000100a00 */
[----:B------:R-:W-:-:S03]  /*8bf0*/  IMAD.WIDE R236, R236, 0x4, R246 ;  /* 0x00000004ecec7825 */ /* 0x000fc600078e02f6 */
[----:B------:R2:W-:Y:S04]  /*8c00*/  LDGSTS.E [R8+0x11000], [R6.64], !P3 ;  /* 0x1100000006087fae */ /* 0x0005e8000d921848 */
[----:B------:R4:W-:Y:S04]  /*8c10*/  LDGSTS.E [R8+0x11100], [R240.64], !P3 ;  /* 0x11100000f0087fae */ /* 0x0009e8000d921848 */
[----:B------:R4:W-:Y:S01]  /*8c20*/  STL.64 [R1+0x2b88], R240 ;  /* 0x002b88f001007387 */ /* 0x0009e20000100a00 */
[----:B------:R-:W-:Y:S01]  /*8c30*/  IADD3 R4, R252, -0x61, RZ ;  /* 0xffffff9ffc047810 */ /* 0x000fe20007ffe0ff */
[----:B------:R-:W-:-:S04]  /*8c40*/  IMAD.WIDE R234, R228, 0x4, R248 ;  /* 0x00000004e4ea7825 */ /* 0x000fc800078e02f8 */
[----:B------:R-:W-:Y:S02]  /*8c50*/  IMAD R220, R0, 0x4c, RZ ;  /* 0x0000004c00dc7824 */ /* 0x000fe400078e02ff */
[----:B------:R-:W-:Y:S01]  /*8c60*/  IMAD.WIDE R232, R228, 0x4, R244 ;  /* 0x00000004e4e87825 */ /* 0x000fe200078e02f4 */
[----:B----4-:R-:W-:-:S03]  /*8c70*/  SHF.L.U32 R241, R135, 0x2, RZ ;  /* 0x0000000287f17819 */ /* 0x010fc600000006ff */
[C---:B------:R-:W-:Y:S02]  /*8c80*/  IMAD.WIDE R230, R228.reuse, 0x4, R242 ;  /* 0x00000004e4e67825 */ /* 0x040fe400078e02f2 */
[----:B------:R4:W-:Y:S02]  /*8c90*/  LDGSTS.E [R241+0x11200], [R238.64], !P3 ;  /* 0x11200000eef17fae */ /* 0x0009e4000d921848 */
[----:B------:R-:W-:Y:S02]  /*8ca0*/  IMAD.WIDE R228, R228, 0x4, R246 ;  /* 0x00000004e4e47825 */ /* 0x000fe400078e02f6 */
[----:B------:R4:W-:Y:S01]  /*8cb0*/  LDGSTS.E [R241+0x11300], [R236.64], !P3 ;  /* 0x11300000ecf17fae */ /* 0x0009e2000d921848 */
[----:B------:R-:W-:Y:S01]  /*8cc0*/  ISETP.GE.U32.AND P3, PT, R4, 0x7fffff20, PT ;  /* 0x7fffff200400780c */ /* 0x000fe20003f66070 */
[----:B------:R-:W-:Y:S01]  /*8cd0*/  IMAD.WIDE R226, R220, 0x4, R248 ;  /* 0x00000004dce27825 */ /* 0x000fe200078e02f8 */
[----:B------:R-:W-:Y:S01]  /*8ce0*/  IADD3 R4, R252, -0x65, RZ ;  /* 0xffffff9bfc047810 */ /* 0x000fe20007ffe0ff */
[----:B------:R4:W-:Y:S02]  /*8cf0*/  LDGSTS.E [R241+0x12000], [R234.64], !P4 ;  /* 0x12000000eaf17fae */ /* 0x0009e4000e121848 */
[----:B------:R-:W-:-:S02]  /*8d00*/  IMAD R212, R0, 0x50, RZ ;  /* 0x0000005000d47824 */ /* 0x000fc400078e02ff */
[----:B------:R4:W-:Y:S01]  /*8d10*/  LDGSTS.E [R241+0x12100], [R232.64], !P4 ;  /* 0x12100000e8f17fae */ /* 0x0009e2000e121848 */
[----:B------:R-:W-:Y:S01]  /*8d20*/  IMAD.WIDE R224, R220, 0x4, R244 ;  /* 0x00000004dce07825 */ /* 0x000fe200078e02f4 */
[----:B------:R-:W-:Y:S02]  /*8d30*/  IADD3 R5, R252, -0x59, RZ ;  /* 0xffffffa7fc057810 */ /* 0x000fe40007ffe0ff */
[----:B------:R4:W-:Y:S01]  /*8d40*/  LDGSTS.E [R241+0x12200], [R230.64], !P4 ;  /* 0x12200000e6f17fae */ /* 0x0009e2000e121848 */
[----:B------:R-:W-:-:S03]  /*8d50*/  IMAD.WIDE R222, R220, 0x4, R242 ;  /* 0x00000004dcde7825 */ /* 0x000fc600078e02f2 */
[----:B------:R4:W-:Y:S01]  /*8d60*/  LDGSTS.E [R241+0x12300], [R228.64], !P4 ;  /* 0x12300000e4f17fae */ /* 0x0009e2000e121848 */
[----:B------:R-:W-:Y:S01]  /*8d70*/  IMAD.WIDE R220, R220, 0x4, R246 ;  /* 0x00000004dcdc7825 */ /* 0x000fe200078e02f6 */
[----:B------:R-:W-:Y:S02]  /*8d80*/  ISETP.GE.U32.AND P4, PT, R4, 0x7fffff1c, PT ;  /* 0x7fffff1c0400780c */ /* 0x000fe40003f86070 */
[----:B------:R-:W-:Y:S01]  /*8d90*/  IADD3 R4, R252, -0x69, RZ ;  /* 0xffffff97fc047810 */ /* 0x000fe20007ffe0ff */
[----:B------:R4:W-:Y:S01]  /*8da0*/  LDGSTS.E [R241+0x13000], [R226.64], !P1 ;  /* 0x13000000e2f17fae */ /* 0x0009e2000c921848 */
[----:B------:R-:W-:Y:S01]  /*8db0*/  IMAD.WIDE R218, R212, 0x4, R248 ;  /* 0x00000004d4da7825 */ /* 0x000fe200078e02f8 */
[----:B------:R-:W-:Y:S02]  /*8dc0*/  ISETP.GE.U32.AND P2, PT, R5, 0x7fffff28, PT ;  /* 0x7fffff280500780c */ /* 0x000fe40003f46070 */
[----:B------:R4:W-:Y:S01]  /*8dd0*/  LDGSTS.E [R241+0x13100], [R224.64], !P1 ;  /* 0x13100000e0f17fae */ /* 0x0009e2000c921848 */
[----:B------:R-:W-:-:S02]  /*8de0*/  IMAD R204, R0, 0x54, RZ ;  /* 0x0000005400cc7824 */ /* 0x000fc400078e02ff */
[C---:B------:R-:W-:Y:S01]  /*8df0*/  IMAD.WIDE R216, R212.reuse, 0x4, R244 ;  /* 0x00000004d4d87825 */ /* 0x040fe200078e02f4 */
[----:B------:R4:W-:Y:S03]  /*8e00*/  LDGSTS.E [R241+0x13200], [R222.64], !P1 ;  /* 0x13200000def17fae */ /* 0x0009e6000c921848 */
[----:B------:R-:W-:Y:S01]  /*8e10*/  IMAD.WIDE R214, R212, 0x4, R242 ;  /* 0x00000004d4d67825 */ /* 0x000fe200078e02f2 */
[----:B------:R4:W-:Y:S01]  /*8e20*/  LDGSTS.E [R241+0x13300], [R220.64], !P1 ;  /* 0x13300000dcf17fae */ /* 0x0009e2000c921848 */
[----:B------:R-:W-:Y:S02]  /*8e30*/  ISETP.GE.U32.AND P1, PT, R4, 0x7fffff18, PT ;  /* 0x7fffff180400780c */ /* 0x000fe40003f26070 */
[----:B------:R-:W-:Y:S01]  /*8e40*/  IMAD.WIDE R212, R212, 0x4, R246 ;  /* 0x00000004d4d47825 */ /* 0x000fe200078e02f6 */
[----:B------:R-:W-:Y:S01]  /*8e50*/  IADD3 R4, R252, -0x6d, RZ ;  /* 0xffffff93fc047810 */ /* 0x000fe20007ffe0ff */
[----:B------:R4:W-:Y:S02]  /*8e60*/  LDGSTS.E [R241+0x14000], [R218.64], !P0 ;  /* 0x14000000daf17fae */ /* 0x0009e4000c121848 */
[----:B------:R-:W-:-:S02]  /*8e70*/  IMAD.WIDE R210, R204, 0x4, R248 ;  /* 0x00000004ccd27825 */ /* 0x000fc400078e02f8 */
[----:B------:R4:W-:Y:S02]  /*8e80*/  LDGSTS.E [R241+0x14100], [R216.64], !P0 ;  /* 0x14100000d8f17fae */ /* 0x0009e4000c121848 */
[----:B------:R-:W-:Y:S02]  /*8e90*/  IMAD R196, R0, 0x58, RZ ;  /* 0x0000005800c47824 */ /* 0x000fe400078e02ff */
[C---:B------:R-:W-:Y:S01]  /*8ea0*/  IMAD.WIDE R208, R204.reuse, 0x4, R244 ;  /* 0x00000004ccd07825 */ /* 0x040fe200078e02f4 */
[----:B------:R4:W-:Y:S03]  /*8eb0*/  LDGSTS.E [R241+0x14200], [R214.64], !P0 ;  /* 0x14200000d6f17fae */ /* 0x0009e6000c121848 */
[----:B------:R-:W-:Y:S01]  /*8ec0*/  IMAD.WIDE R206, R204, 0x4, R242 ;  /* 0x00000004ccce7825 */ /* 0x000fe200078e02f2 */
[----:B------:R4:W-:Y:S01]  /*8ed0*/  LDGSTS.E [R241+0x14300], [R212.64], !P0 ;  /* 0x14300000d4f17fae */ /* 0x0009e2000c121848 */
[----:B------:R-:W-:-:S02]  /*8ee0*/  ISETP.GE.U32.AND P0, PT, R4, 0x7fffff14, PT ;  /* 0x7fffff140400780c */ /* 0x000fc40003f06070 */
[----:B------:R-:W-:Y:S01]  /*8ef0*/  IMAD.WIDE R204, R204, 0x4, R246 ;  /* 0x00000004cccc7825 */ /* 0x000fe200078e02f6 */
[----:B------:R-:W-:Y:S01]  /*8f00*/  STL.64 [R1+0x2b90], R238 ;  /* 0x002b90ee01007387 */ /* 0x000fe20000100a00 */
[----:B------:R-:W-:Y:S02]  /*8f10*/  IADD3 R4, R252, -0x71, RZ ;  /* 0xffffff8ffc047810 */ /* 0x000fe40007ffe0ff */
[----:B------:R-:W-:Y:S01]  /*8f20*/  IMAD.WIDE R202, R196, 0x4, R248 ;  /* 0x00000004c4ca7825 */ /* 0x000fe200078e02f8 */
[----:B------:R4:W-:Y:S03]  /*8f30*/  LDGSTS.E [R241+0x15000], [R210.64], !P5 ;  /* 0x15000000d2f17fae */ /* 0x0009e6000e921848 */
[----:B------:R-:W-:Y:S01]  /*8f40*/  IMAD R188, R0, 0x5c, RZ ;  /* 0x0000005c00bc7824 */ /* 0x000fe200078e02ff */
[----:B------:R-:W-:Y:S01]  /*8f50*/  STL.64 [R1+0x2b98], R236 ;  /* 0x002b98ec01007387 */ /* 0x000fe20000100a00 */
[----:B------:R-:W-:-:S03]  /*8f60*/  IMAD.WIDE R200, R196, 0x4, R244 ;  /* 0x00000004c4c87825 */ /* 0x000fc600078e02f4 */
[----:B------:R4:W-:Y:S01]  /*8f70*/  LDGSTS.E [R241+0x15100], [R208.64], !P5 ;  /* 0x15100000d0f17fae */ /* 0x0009e2000e921848 */
[----:B------:R-:W-:-:S03]  /*8f80*/  IMAD.WIDE R198, R196, 0x4, R242 ;  /* 0x00000004c4c67825 */ /* 0x000fc600078e02f2 */
[----:B------:R-:W-:Y:S01]  /*8f90*/  STL.64 [R1+0x2ba0], R234 ;  /* 0x002ba0ea01007387 */ /* 0x000fe20000100a00 */
[----:B------:R-:W-:-:S03]  /*8fa0*/  IMAD.WIDE R196, R196, 0x4, R246 ;  /* 0x00000004c4c47825 */ /* 0x000fc600078e02f6 */
[----:B------:R4:W-:Y:S01]  /*8fb0*/  LDGSTS.E [R241+0x15200], [R206.64], !P5 ;  /* 0x15200000cef17fae */ /* 0x0009e2000e921848 */
[----:B------:R-:W-:-:S03]  /*8fc0*/  IMAD.WIDE R194, R188, 0x4, R248 ;  /* 0x00000004bcc27825 */ /* 0x000fc600078e02f8 */
[----:B------:R-:W-:Y:S01]  /*8fd0*/  STL.64 [R1+0x2ba8], R232 ;  /* 0x002ba8e801007387 */ /* 0x000fe20000100a00 */
[----:B------:R-:W-:-:S03]  /*8fe0*/  IMAD R180, R0, 0x60, RZ ;  /* 0x0000006000b47824 */ /* 0x000fc600078e02ff */
[----:B------:R4:W-:Y:S01]  /*8ff0*/  LDGSTS.E [R241+0x15300], [R204.64], !P5 ;  /* 0x15300000ccf17fae */ /* 0x0009e2000e921848 */
[----:B------:R-:W-:Y:S01]  /*9000*/  ISETP.GE.U32.AND P5, PT, R4, 0x7fffff10, PT ;  /* 0x7fffff100400780c */ /* 0x000fe20003fa6070 */
[----:B------:R-:W-:Y:S01]  /*9010*/  IMAD.WIDE R192, R188, 0x4, R244 ;  /* 0x00000004bcc07825 */ /* 0x000fe200078e02f4 */
[----:B------:R-:W-:Y:S01]  /*9020*/  IADD3 R4, R252, -0x75, RZ ;  /* 0xffffff8bfc047810 */ /* 0x000fe20007ffe0ff */
[----:B------:R-:W-:Y:S02]  /*9030*/  STL.64 [R1+0x2bb0], R230 ;  /* 0x002bb0e601007387 */ /* 0x000fe40000100a00 */
[C---:B------:R-:W-:Y:S02]  /*9040*/  IMAD.WIDE R190, R188.reuse, 0x4, R242 ;  /* 0x00000004bcbe7825 */ /* 0x040fe400078e02f2 */
[----:B------:R-:W-:Y:S04]  /*9050*/  STL.64 [R1+0x2bb8], R228 ;  /* 0x002bb8e401007387 */ /* 0x000fe80000100a00 */
[----:B------:R4:W-:Y:S01]  /*9060*/  LDGSTS.E [R241+0x16000], [R202.64], !P2 ;  /* 0x16000000caf17fae */ /* 0x0009e2000d121848 */
[----:B------:R-:W-:-:S03]  /*9070*/  IMAD.WIDE R188, R188, 0x4, R246 ;  /* 0x00000004bcbc7825 */ /* 0x000fc600078e02f6 */
[----:B------:R-:W-:Y:S04]  /*9080*/  STL.64 [R1+0x2bc0], R226 ;  /* 0x002bc0e201007387 */ /* 0x000fe80000100a00 */
[----:B------:R4:W-:Y:S01]  /*9090*/  LDGSTS.E [R241+0x16100], [R200.64], !P2 ;  /* 0x16100000c8f17fae */ /* 0x0009e2000d121848 */
[----:B------:R-:W-:-:S03]  /*90a0*/  IMAD.WIDE R186, R180, 0x4, R248 ;  /* 0x00000004b4ba7825 */ /* 0x000fc600078e02f8 */
[----:B------:R-:W-:Y:S04]  /*90b0*/  STL.64 [R1+0x2bc8], R224 ;  /* 0x002bc8e001007387 */ /* 0x000fe80000100a00 */
[----:B------:R4:W-:Y:S01]  /*90c0*/  LDGSTS.E [R241+0x16200], [R198.64], !P2 ;  /* 0x16200000c6f17fae */ /* 0x0009e2000d121848 */
[----:B------:R-:W-:-:S03]  /*90d0*/  IMAD R172, R0, 0x64, RZ ;  /* 0x0000006400ac7824 */ /* 0x000fc600078e02ff */
[----:B------:R-:W-:Y:S01]  /*90e0*/  STL.64 [R1+0x2bd0], R222 ;  /* 0x002bd0de01007387 */ /* 0x000fe20000100a00 */
[----:B------:R-:W-:-:S03]  /*90f0*/  IMAD.WIDE R184, R180, 0x4, R244 ;  /* 0x00000004b4b87825 */ /* 0x000fc600078e02f4 */
[----:B------:R4:W-:Y:S01]  /*9100*/  LDGSTS.E [R241+0x16300], [R196.64], !P2 ;  /* 0x16300000c4f17fae */ /* 0x0009e2000d121848 */
[----:B------:R-:W-:Y:S02]  /*9110*/  ISETP.GE.U32.AND P2, PT, R4, 0x7fffff0c, PT ;  /* 0x7fffff0c0400780c */ /* 0x000fe40003f46070 */
[----:B------:R-:W-:Y:S01]  /*9120*/  IADD3 R4, R252, -0x79, RZ ;  /* 0xffffff87fc047810 */ /* 0x000fe20007ffe0ff */
[----:B------:R-:W-:Y:S01]  /*9130*/  STL.64 [R1+0x2bd8], R220 ;  /* 0x002bd8dc01007387 */ /* 0x000fe20000100a00 */
[----:B------:R-:W-:-:S03]  /*9140*/  IMAD.WIDE R182, R180, 0x4, R242 ;  /* 0x00000004b4b67825 */ /* 0x000fc600078e02f2 */
[----:B------:R-:W-:Y:S01]  /*9150*/  STL.64 [R1+0x2be0], R218 ;  /* 0x002be0da01007387 */ /* 0x000fe20000100a00 */
[----:B------:R-:W-:-:S03]  /*9160*/  IMAD.WIDE R180, R180, 0x4, R246 ;  /* 0x00000004b4b47825 */ /* 0x000fc600078e02f6 */
[----:B------:R4:W-:Y:S04]  /*9170*/  LDGSTS.E [R241+0x17000], [R194.64], !P6 ;  /* 0x17000000c2f17fae */ /* 0x0009e8000f121848 */
        /* <DEDUP_REMOVED lines=112> */
[----:B------:R4:W-:Y:S04]  /*9880*/  LDGSTS.E [R241+0x1e100], [R136.64], !P6 ;  /* 0x1e10000088f17fae */ /* 0x0009e8000f121848 */
[----:B------:R-:W-:Y:S04]  /*9890*/  STL.64 [R1+0x2d08], R144 ;  /* 0x002d089001007387 */ /* 0x000fe80000100a00 */
[----:B------:R4:W-:Y:S01]  /*98a0*/  LDGSTS.E [R241+0x1e200], [R134.64], !P6 ;  /* 0x1e20000086f17fae */ /* 0x0009e2000f121848 */
[----:B------:R-:W-:-:S03]  /*98b0*/  LOP3.LUT R240, R241, 0x20, RZ, 0x3c, !PT ;  /* 0x00000020f1f07812 */ /* 0x000fc600078e3cff */
[----:B------:R-:W-:Y:S01]  /*98c0*/  STL.64 [R1+0x2d10], R142 ;  /* 0x002d108e01007387 */ /* 0x000fe20000100a00 */
[----:B-1----:R-:W-:-:S03]  /*98d0*/  IMAD.WIDE R12, R0, 0x4, R248 ;  /* 0x00000004000c7825 */ /* 0x002fc600078e02f8 */
[----:B------:R4:W-:Y:S01]  /*98e0*/  LDGSTS.E [R241+0x1e300], [R132.64], !P6 ;  /* 0x1e30000084f17fae */ /* 0x0009e2000f121848 */
[----:B------:R-:W-:Y:S02]  /*98f0*/  ISETP.GE.U32.AND P6, PT, R4, 0x7fffff6b, PT ;  /* 0x7fffff6b0400780c */ /* 0x000fe40003fc6070 */
[----:B------:R-:W-:Y:S01]  /*9900*/  IADD3 R4, R252, -0x1a, RZ ;  /* 0xffffffe6fc047810 */ /* 0x000fe20007ffe0ff */
[----:B------:R-:W-:Y:S01]  /*9910*/  STL.64 [R1+0x2d18], R140 ;  /* 0x002d188c01007387 */ /* 0x000fe20000100a00 */
[----:B---3--:R-:W-:-:S03]  /*9920*/  IMAD.WIDE R10, R0, 0x4, R244 ;  /* 0x00000004000a7825 */ /* 0x008fc600078e02f4 */
[----:B------:R-:W-:Y:S01]  /*9930*/  STL.64 [R1+0x2d20], R138 ;  /* 0x002d208a01007387 */ /* 0x000fe20000100a00 */
[----:B--2---:R-:W-:-:S03]  /*9940*/  IMAD.WIDE R8, R0, 0x4, R242 ;  /* 0x0000000400087825 */ /* 0x004fc600078e02f2 */
[----:B------:R4:W-:Y:S01]  /*9950*/  LDGSTS.E [R241+0x1f000], [R130.64], !P3 ;  /* 0x1f00000082f17fae */ /* 0x0009e2000d921848 */
[----:B------:R-:W-:-:S03]  /*9960*/  IMAD.WIDE R6, R0, 0x4, R246 ;  /* 0x0000000400067825 */ /* 0x000fc600078e02f6 */
[----:B------:R-:W-:Y:S04]  /*9970*/  STL.64 [R1+0x2d28], R136 ;  /* 0x002d288801007387 */ /* 0x000fe80000100a00 */
[----:B------:R4:W-:Y:S04]  /*9980*/  LDGSTS.E [R241+0x1f100], [R128.64], !P3 ;  /* 0x1f10000080f17fae */ /* 0x0009e8000d921848 */
[----:B------:R-:W-:Y:S04]  /*9990*/  STL.64 [R1+0x2d30], R134 ;  /* 0x002d308601007387 */ /* 0x000fe80000100a00 */
[----:B------:R4:W-:Y:S01]  /*99a0*/  LDGSTS.E [R241+0x1f200], [R126.64], !P3 ;  /* 0x1f2000007ef17fae */ /* 0x0009e2000d921848 */
[----:B------:R-:W-:-:S03]  /*99b0*/  IADD3 R5, R252, -0x1e, RZ ;  /* 0xffffffe2fc057810 */ /* 0x000fc60007ffe0ff */
[----:B------:R-:W-:Y:S04]  /*99c0*/  STL.64 [R1+0x2d38], R132 ;  /* 0x002d388401007387 */ /* 0x000fe80000100a00 */
[----:B------:R1:W-:Y:S01]  /*99d0*/  LDGSTS.E [R241+0x1f300], [R124.64], !P3 ;  /* 0x1f3000007cf17fae */ /* 0x0003e2000d921848 */
[----:B------:R-:W-:Y:S01]  /*99e0*/  ISETP.GE.U32.AND P3, PT, R4, 0x7fffff67, PT ;  /* 0x7fffff670400780c */ /* 0x000fe20003f66070 */
[----:B------:R-:W-:Y:S02]  /*99f0*/  IMAD R4, R0, 0x5, RZ ;  /* 0x0000000500047824 */ /* 0x000fe400078e02ff */
[----:B------:R-:W-:Y:S04]  /*9a00*/  STL.64 [R1+0x2d40], R130 ;  /* 0x002d408201007387 */ /* 0x000fe80000100a00 */
[----:B------:R-:W-:Y:S04]  /*9a10*/  STL.64 [R1+0x2d48], R128 ;  /* 0x002d488001007387 */ /* 0x000fe80000100a00 */
[----:B------:R-:W-:Y:S04]  /*9a20*/  STL.64 [R1+0x2d50], R126 ;  /* 0x002d507e01007387 */ /* 0x000fe80000100a00 */
[----:B------:R2:W-:Y:S04]  /*9a30*/  LDGSTS.E [R240+0x400], [R12.64], !P4 ;  /* 0x004000000cf07fae */ /* 0x0005e8000e121848 */
[----:B------:R-:W-:Y:S04]  /*9a40*/  STL.64 [R1+0x2d58], R124 ;  /* 0x002d587c01007387 */ /* 0x000fe80000100a00 */
[----:B------:R3:W-:Y:S04]  /*9a50*/  LDGSTS.E [R240+0x500], [R10.64], !P4 ;  /* 0x005000000af07fae */ /* 0x0007e8000e121848 */
        /* <DEDUP_REMOVED lines=13> */
[----:B--2---:R-:W-:Y:S01]  /*9b30*/  IMAD.WIDE R6, R4, 0x4, R246 ;  /* 0x0000000404067825 */ /* 0x004fe200078e02f6 */
        /* <DEDUP_REMOVED lines=211> */
[----:B------:R1:W-:Y:S01]  /*a870*/  STL.64 [R1+0x58], R10 ;  /* 0x0000580a01007387 */ /* 0x0003e20000100a00 */
[----:B------:R-:W-:-:S03]  /*a880*/  IMAD R116, R0, 0x45, RZ ;  /* 0x0000004500747824 */ /* 0x000fc600078e02ff */
        /* <DEDUP_REMOVED lines=8> */
[----:B--2---:R-:W-:Y:S01]  /*a910*/  IMAD.WIDE R8, R5, 0x4, R242 ;  /* 0x0000000405087825 */ /* 0x004fe200078e02f2 */
[----:B------:R-:W-:Y:S01]  /*a920*/  IADD3 R4, R252, -0x5e, RZ ;  /* 0xffffffa2fc047810 */ /* 0x000fe20007ffe0ff */
[----:B------:R2:W-:Y:S02]  /*a930*/  LDGSTS.E [R240+0x10400], [R12.64], !P0 ;  /* 0x104000000cf07fae */ /* 0x0005e4000c121848 */
[----:B------:R-:W-:-:S02]  /*a940*/  IMAD.WIDE R122, R116, 0x4, R248 ;  /* 0x00000004747a7825 */ /* 0x000fc400078e02f8 */
[----:B------:R3:W-:Y:S02]  /*a950*/  LDGSTS.E [R240+0x10500], [R10.64], !P0 ;  /* 0x105000000af07fae */ /* 0x0007e4000c121848 */
[----:B-1----:R-:W-:Y:S02]  /*a960*/  IMAD.WIDE R6, R5, 0x4, R246 ;  /* 0x0000000405067825 */ /* 0x002fe400078e02f6 */
[----:B------:R1:W-:Y:S02]  /*a970*/  LDGSTS.E [R240+0x10600], [R8.64], !P0 ;  /* 0x1060000008f07fae */ /* 0x0003e4000c121848 */
[----:B------:R-:W-:Y:S02]  /*a980*/  IMAD R108, R0, 0x49, RZ ;  /* 0x00000049006c7824 */ /* 0x000fe400078e02ff */
[----:B------:R1:W-:Y:S01]  /*a990*/  LDGSTS.E [R240+0x10700], [R6.64], !P0 ;  /* 0x1070000006f07fae */ /* 0x0003e2000c121848 */
[----:B------:R-:W-:Y:S01]  /*a9a0*/  IMAD.WIDE R120, R116, 0x4, R244 ;  /* 0x0000000474787825 */ /* 0x000fe200078e02f4 */
[----:B------:R-:W-:-:S03]  /*a9b0*/  ISETP.GE.U32.AND P0, PT, R4, 0x7fffff23, PT ;  /* 0x7fffff230400780c */ /* 0x000fc60003f06070 */
[----:B------:R-:W-:Y:S01]  /*a9c0*/  IMAD.WIDE R118, R116, 0x4, R242 ;  /* 0x0000000474767825 */ /* 0x000fe200078e02f2 */
[----:B------:R-:W-:Y:S01]  /*a9d0*/  IADD3 R4, R252, -0x62, RZ ;  /* 0xffffff9efc047810 */ /* 0x000fe20007ffe0ff */
[----:B------:R1:W-:Y:S02]  /*a9e0*/  LDGSTS.E [R240+0x11400], [R122.64], !P5 ;  /* 0x114000007af07fae */ /* 0x0003e4000e921848 */
[----:B------:R-:W-:Y:S02]  /*a9f0*/  IMAD.WIDE R116, R116, 0x4, R246 ;  /* 0x0000000474747825 */ /* 0x000fe400078e02f6 */
[----:B------:R1:W-:Y:S02]  /*aa00*/  LDGSTS.E [R240+0x11500], [R120.64], !P5 ;  /* 0x1150000078f07fae */ /* 0x0003e4000e921848 */
[----:B------:R-:W-:Y:S02]  /*aa10*/  IMAD.WIDE R114, R108, 0x4, R248 ;  /* 0x000000046c727825 */ /* 0x000fe400078e02f8 */
[----:B------:R1:W-:Y:S02]  /*aa20*/  LDGSTS.E [R240+0x11600], [R118.64], !P5 ;  /* 0x1160000076f07fae */ /* 0x0003e4000e921848 */
[----:B------:R-:W-:-:S02]  /*aa30*/  IMAD R100, R0, 0x4d, RZ ;  /* 0x0000004d00647824 */ /* 0x000fc400078e02ff */
[----:B------:R-:W-:Y:S01]  /*aa40*/  IMAD.WIDE R112, R108, 0x4, R244 ;  /* 0x000000046c707825 */ /* 0x000fe200078e02f4 */
[----:B------:R1:W-:Y:S01]  /*aa50*/  LDGSTS.E [R240+0x11700], [R116.64], !P5 ;  /* 0x1170000074f07fae */ /* 0x0003e2000e921848 */
[----:B------:R-:W-:Y:S02]  /*aa60*/  ISETP.GE.U32.AND P5, PT, R4, 0x7fffff1f, PT ;  /* 0x7fffff1f0400780c */ /* 0x000fe40003fa6070 */
[----:B------:R-:W-:Y:S01]  /*aa70*/  IMAD.WIDE R110, R108, 0x4, R242 ;  /* 0x000000046c6e7825 */ /* 0x000fe200078e02f2 */
[----:B------:R-:W-:Y:S01]  /*aa80*/  IADD3 R4, R252, -0x66, RZ ;  /* 0xffffff9afc047810 */ /* 0x000fe20007ffe0ff */
[----:B------:R1:W-:Y:S02]  /*aa90*/  LDGSTS.E [R240+0x12400], [R114.64], !P2 ;  /* 0x1240000072f07fae */ /* 0x0003e4000d121848 */
[----:B------:R-:W-:Y:S02]  /*aaa0*/  IMAD.WIDE R108, R108, 0x4, R246 ;  /* 0x000000046c6c7825 */ /* 0x000fe400078e02f6 */
[----:B------:R1:W-:Y:S02]  /*aab0*/  LDGSTS.E [R240+0x12500], [R112.64], !P2 ;  /* 0x1250000070f07fae */ /* 0x0003e4000d121848 */
[----:B------:R-:W-:-:S02]  /*aac0*/  IMAD.WIDE R106, R100, 0x4, R248 ;  /* 0x00000004646a7825 */ /* 0x000fc400078e02f8 */
[----:B------:R1:W-:Y:S02]  /*aad0*/  LDGSTS.E [R240+0x12600], [R110.64], !P2 ;  /* 0x126000006ef07fae */ /* 0x0003e4000d121848 */
[----:B------:R-:W-:Y:S02]  /*aae0*/  IMAD R92, R0, 0x51, RZ ;  /* 0x00000051005c7824 */ /* 0x000fe400078e02ff */
        /* <DEDUP_REMOVED lines=8> */
[----:B------:R-:W-:Y:S02]  /*ab70*/  IMAD.WIDE R98, R92, 0x4, R248 ;  /* 0x000000045c627825 */ /* 0x000fe400078e02f8 */
[----:B------:R1:W-:Y:S02]  /*ab80*/  LDGSTS.E [R240+0x13600], [R102.64], !P6 ;  /* 0x1360000066f07fae */ /* 0x0003e4000f121848 */
[----:B------:R-:W-:Y:S02]  /*ab90*/  IMAD R84, R0, 0x55, RZ ;  /* 0x0000005500547824 */ /* 0x000fe400078e02ff */
[----:B------:R-:W-:Y:S01]  /*aba0*/  IMAD.WIDE R96, R92, 0x4, R244 ;  /* 0x000000045c607825 */ /* 0x000fe200078e02f4 */
[----:B------:R1:W-:Y:S01]  /*abb0*/  LDGSTS.E [R240+0x13700], [R100.64], !P6 ;  /* 0x1370000064f07fae */ /* 0x0003e2000f121848 */
[----:B------:R-:W-:-:S02]  /*abc0*/  ISETP.GE.U32.AND P6, PT, R4, 0x7fffff17, PT ;  /* 0x7fffff170400780c */ /* 0x000fc40003fc6070 */
[----:B------:R-:W-:Y:S01]  /*abd0*/  IMAD.WIDE R94, R92, 0x4, R242 ;  /* 0x000000045c5e7825 */ /* 0x000fe200078e02f2 */
[----:B------:R2:W-:Y:S01]  /*abe0*/  STL.64 [R1+0x20], R12 ;  /* 0x0000200c01007387 */ /* 0x0005e20000100a00 */
[----:B------:R-:W-:Y:S02]  /*abf0*/  IADD3 R4, R252, -0x6e, RZ ;  /* 0xffffff92fc047810 */ /* 0x000fe40007ffe0ff */
[----:B------:R-:W-:Y:S01]  /*ac00*/  IMAD.WIDE R92, R92, 0x4, R246 ;  /* 0x000000045c5c7825 */ /* 0x000fe200078e02f6 */
[----:B------:R3:W-:Y:S03]  /*ac10*/  STL.64 [R1+0x18], R10 ;  /* 0x0000180a01007387 */ /* 0x0007e60000100a00 */
[----:B------:R-:W-:Y:S01]  /*ac20*/  IMAD.WIDE R90, R84, 0x4, R248 ;  /* 0x00000004545a7825 */ /* 0x000fe200078e02f8 */
[----:B------:R1:W-:Y:S03]  /*ac30*/  LDGSTS.E [R240+0x14400], [R98.64], !P3 ;  /* 0x1440000062f07fae */ /* 0x0003e6000d921848 */
[----:B------:R-:W-:Y:S01]  /*ac40*/  IMAD R76, R0, 0x59, RZ ;  /* 0x00000059004c7824 */ /* 0x000fe200078e02ff */
[----:B------:R1:W-:Y:S01]  /*ac50*/  STL.64 [R1+0x10], R8 ;  /* 0x0000100801007387 */ /* 0x0003e20000100a00 */
[----:B------:R-:W-:-:S03]  /*ac60*/  IMAD.WIDE R88, R84, 0x4, R244 ;  /* 0x0000000454587825 */ /* 0x000fc600078e02f4 */
[----:B------:R1:W-:Y:S01]  /*ac70*/  LDGSTS.E [R240+0x14500], [R96.64], !P3 ;  /* 0x1450000060f07fae */ /* 0x0003e2000d921848 */
[----:B------:R-:W-:-:S03]  /*ac80*/  IMAD.WIDE R86, R84, 0x4, R242 ;  /* 0x0000000454567825 */ /* 0x000fc600078e02f2 */
[----:B------:R1:W-:Y:S01]  /*ac90*/  STL.64 [R1+0x8], R6 ;  /* 0x0000080601007387 */ /* 0x0003e20000100a00 */
        /* <DEDUP_REMOVED lines=124> */
[----:B------:R1:W-:Y:S01]  /*b460*/  LDGSTS.E [R240+0x1c400], [R34.64], !P4 ;  /* 0x1c40000022f07fae */ /* 0x0003e2000e121848 */
[----:B--2---:R-:W-:-:S03]  /*b470*/  IMAD R12, R0, 0x79, RZ ;  /* 0x00000079000c7824 */ /* 0x004fc600078e02ff */
[----:B------:R-:W-:Y:S04]  /*b480*/  STL.64 [R1+0x2e90], R46 ;  /* 0x002e902e01007387 */ /* 0x000fe80000100a00 */
[----:B------:R2:W-:Y:S04]  /*b490*/  LDGSTS.E [R240+0x1c500], [R32.64], !P4 ;  /* 0x1c50000020f07fae */ /* 0x0005e8000e121848 */
[----:B------:R-:W-:Y:S04]  /*b4a0*/  STL.64 [R1+0x2e98], R44 ;  /* 0x002e982c01007387 */ /* 0x000fe80000100a00 */
[----:B------:R2:W-:Y:S04]  /*b4b0*/  LDGSTS.E [R240+0x1c600], [R30.64], !P4 ;  /* 0x1c6000001ef07fae */ /* 0x0005e8000e121848 */
[----:B------:R-:W-:Y:S04]  /*b4c0*/  STL.64 [R1+0x2ea0], R42 ;  /* 0x002ea02a01007387 */ /* 0x000fe80000100a00 */
[----:B------:R2:W-:Y:S01]  /*b4d0*/  LDGSTS.E [R240+0x1c700], [R28.64], !P4 ;  /* 0x1c7000001cf07fae */ /* 0x0005e2000e121848 */
[----:B------:R-:W-:-:S02]  /*b4e0*/  ISETP.GE.U32.AND P4, PT, R4, 0x7fffff72, PT ;  /* 0x7fffff720400780c */ /* 0x000fc40003f86070 */
[----:B------:R-:W-:Y:S01]  /*b4f0*/  IADD3 R4, R252, -0x13, RZ ;  /* 0xffffffedfc047810 */ /* 0x000fe20007ffe0ff */
[----:B------:R-:W-:Y:S01]  /*b500*/  STL.64 [R1+0x2ea8], R40 ;  /* 0x002ea82801007387 */ /* 0x000fe20000100a00 */
[----:B------:R-:W-:-:S03]  /*b510*/  IMAD.WIDE R18, R12, 0x4, R248 ;  /* 0x000000040c127825 */ /* 0x000fc600078e02f8 */
        /* <DEDUP_REMOVED lines=11> */
[----:B------:R-:W-:Y:S01]  /*b5d0*/  ISETP.GE.U32.AND P1, PT, R4, 0x7fffff6e, PT ;  /* 0x7fffff6e0400780c */ /* 0x000fe20003f26070 */
[----:B------:R-:W-:Y:S02]  /*b5e0*/  IMAD R4, R0, 0x7d, RZ ;  /* 0x0000007d00047824 */ /* 0x000fe400078e02ff */
[----:B------:R-:W-:Y:S01]  /*b5f0*/  STL.64 [R1+0x2ed0], R30 ;  /* 0x002ed01e01007387 */ /* 0x000fe20000100a00 */
[----:B------:R-:W-:-:S03]  /*b600*/  IADD3 R5, R252, -0x17, RZ ;  /* 0xffffffe9fc057810 */ /* 0x000fc60007ffe0ff */
[----:B------:R-:W-:Y:S01]  /*b610*/  STL.64 [R1+0x2ed8], R28 ;  /* 0x002ed81c01007387 */ /* 0x000fe20000100a00 */
[----:B---3--:R-:W-:-:S03]  /*b620*/  IMAD.WIDE R10, R4, 0x4, R248 ;  /* 0x00000004040a7825 */ /* 0x008fc600078e02f8 */
[----:B------:R-:W-:Y:S01]  /*b630*/  STL.64 [R1+0x2ee0], R26 ;  /* 0x002ee01a01007387 */ /* 0x000fe20000100a00 */
[----:B-1----:R-:W-:-:S03]  /*b640*/  IMAD.WIDE R8, R4, 0x4, R244 ;  /* 0x0000000404087825 */ /* 0x002fc600078e02f4 */
[----:B------:R-:W-:Y:S01]  /*b650*/  STL.64 [R1+0x2ee8], R24 ;  /* 0x002ee81801007387 */ /* 0x000fe20000100a00 */
[----:B------:R-:W-:-:S03]  /*b660*/  IMAD.WIDE R6, R4, 0x4, R242 ;  /* 0x0000000404067825 */ /* 0x000fc600078e02f2 */
[----:B------:R-:W-:Y:S04]  /*b670*/  STL.64 [R1+0x2ef0], R22 ;  /* 0x002ef01601007387 */ /* 0x000fe80000100a00 */
[----:B------:R1:W-:Y:S04]  /*b680*/  LDGSTS.E [R240+0x1e400], [R18.64], !P0 ;  /* 0x1e40000012f07fae */ /* 0x0003e8000c121848 */
[----:B------:R-:W-:Y:S04]  /*b690*/  STL.64 [R1+0x2ef8], R20 ;  /* 0x002ef81401007387 */ /* 0x000fe80000100a00 */
[----:B------:R3:W-:Y:S01]  /*b6a0*/  LDGSTS.E [R240+0x1e500], [R16.64], !P0 ;  /* 0x1e50000010f07fae */ /* 0x0007e2000c121848 */
[----:B------:R-:W-:-:S03]  /*b6b0*/  IMAD.SHL.U32 R124, R0, 0x2, RZ ;  /* 0x00000002007c7824 */ /* 0x000fc600078e00ff */
[----:B------:R-:W-:Y:S04]  /*b6c0*/  STL.64 [R1+0x2f00], R18 ;  /* 0x002f001201007387 */ /* 0x000fe80000100a00 */
[----:B------:R1:W-:Y:S04]  /*b6d0*/  LDGSTS.E [R240+0x1e600], [R14.64], !P0 ;  /* 0x1e6000000ef07fae */ /* 0x0003e8000c121848 */
[----:B------:R-:W-:Y:S04]  /*b6e0*/  STL.64 [R1+0x2f08], R16 ;  /* 0x002f081001007387 */ /* 0x000fe80000100a00 */
[----:B------:R1:W-:Y:S01]  /*b6f0*/  LDGSTS.E [R240+0x1e700], [R12.64], !P0 ;  /* 0x1e7000000cf07fae */ /* 0x0003e2000c121848 */
[----:B------:R-:W-:Y:S01]  /*b700*/  ISETP.GE.U32.AND P0, PT, R5, 0x7fffff6a, PT ;  /* 0x7fffff6a0500780c */ /* 0x000fe20003f06070 */
[----:B------:R-:W-:-:S02]  /*b710*/  IMAD.WIDE R4, R4, 0x4, R246 ;  /* 0x0000000404047825 */ /* 0x000fc400078e02f6 */
[----:B------:R1:W-:Y:S04]  /*b720*/  STL.64 [R1+0x2f10], R14 ;  /* 0x002f100e01007387 */ /* 0x0003e80000100a00 */
[----:B------:R2:W-:Y:S04]  /*b730*/  STL.64 [R1+0x2f18], R12 ;  /* 0x002f180c01007387 */ /* 0x0005e80000100a00 */
[----:B------:R3:W-:Y:S04]  /*b740*/  LDGSTS.E [R240+0x1f400], [R10.64], !P5 ;  /* 0x1f4000000af07fae */ /* 0x0007e8000e921848 */
[----:B------:R3:W-:Y:S01]  /*b750*/  STL.64 [R1+0x2f20], R10 ;  /* 0x002f200a01007387 */ /* 0x0007e20000100a00 */
[----:B-1----:R-:W-:-:S03]  /*b760*/  IMAD.WIDE R14, R124, 0x4, R248 ;  /* 0x000000047c0e7825 */ /* 0x002fc600078e02f8 */
[----:B------:R1:W-:Y:S01]  /*b770*/  LDGSTS.E [R240+0x1f500], [R8.64], !P5 ;  /* 0x1f50000008f07fae */ /* 0x0003e2000e921848 */
[----:B--2---:R-:W-:-:S03]  /*b780*/  IMAD.WIDE R12, R124, 0x4, R244 ;  /* 0x000000047c0c7825 */ /* 0x004fc600078e02f4 */
[----:B------:R1:W-:Y:S04]  /*b790*/  STL.64 [R1+0x2f28], R8 ;  /* 0x002f280801007387 */ /* 0x0003e80000100a00 */
[----:B------:R2:W-:Y:S01]  /*b7a0*/  LDGSTS.E [R240+0x1f600], [R6.64], !P5 ;  /* 0x1f60000006f07fae */ /* 0x0005e2000e921848 */
[----:B---3--:R-:W-:-:S03]  /*b7b0*/  IMAD.WIDE R10, R124, 0x4, R242 ;  /* 0x000000047c0a7825 */ /* 0x008fc600078e02f2 */
[----:B------:R2:W-:Y:S04]  /*b7c0*/  STL.64 [R1+0x2f30], R6 ;  /* 0x002f300601007387 */ /* 0x0005e80000100a00 */
[----:B------:R3:W-:Y:S01]  /*b7d0*/  LDGSTS.E [R240+0x1f700], [R4.64], !P5 ;  /* 0x1f70000004f07fae */ /* 0x0007e2000e921848 */
[----:B-1----:R-:W-:-:S03]  /*b7e0*/  IMAD.WIDE R8, R124, 0x4, R246 ;  /* 0x000000047c087825 */ /* 0x002fc600078e02f6 */
[----:B------:R3:W-:Y:S01]  /*b7f0*/  STL.64 [R1+0x2f38], R4 ;  /* 0x002f380401007387 */ /* 0x0007e20000100a00 */
[----:B--2---:R-:W-:-:S03]  /*b800*/  LOP3.LUT R6, R241, 0x40, RZ, 0x3c, !PT ;  /* 0x00000040f1067812 */ /* 0x004fc600078e3cff */
[----:B------:R1:W-:Y:S04]  /*b810*/  STL.64 [R1+0x470], R14 ;  /* 0x0004700e01007387 */ /* 0x0003e80000100a00 */
[----:B------:R1:W-:Y:S01]  /*b820*/  LDGSTS.E [R6+0x800], [R14.64], !P2 ;  /* 0x008000000e067fae */ /* 0x0003e2000d121848 */
[----:B---3--:R-:W-:Y:S01]  /*b830*/  IMAD R5, R0, 0x6, RZ ;  /* 0x0000000600057824 */ /* 0x008fe200078e02ff */
[----:B------:R-:W-:Y:S02]  /*b840*/  IADD3 R4, R252, -0x1f, RZ ;  /* 0xffffffe1fc047810 */ /* 0x000fe40007ffe0ff */
[----:B------:R2:W-:Y:S04]  /*b850*/  STL.64 [R1+0x468], R12 ;  /* 0x0004680c01007387 */ /* 0x0005e80000100a00 */
[----:B------:R2:W-:Y:S01]  /*b860*/  LDGSTS.E [R6+0x900], [R12.64], !P2 ;  /* 0x009000000c067fae */ /* 0x0005e2000d121848 */
[----:B-1----:R-:W-:-:S03]  /*b870*/  IMAD.WIDE R14, R5, 0x4, R248 ;  /* 0x00000004050e7825 */ /* 0x002fc600078e02f8 */
[----:B------:R1:W-:Y:S04]  /*b880*/  STL.64 [R1+0x460], R10 ;  /* 0x0004600a01007387 */ /* 0x0003e80000100a00 */
[----:B------:R1:W-:Y:S01]  /*b890*/  LDGSTS.E [R6+0xa00], [R10.64], !P2 ;  /* 0x00a000000a067fae */ /* 0x0003e2000d121848 */
[----:B--2---:R-:W-:-:S03]  /*b8a0*/  IMAD.WIDE R12, R5, 0x4, R244 ;  /* 0x00000004050c7825 */ /* 0x004fc600078e02f4 */
[----:B------:R2:W-:Y:S04]  /*b8b0*/  STL.64 [R1+0x458], R8 ;  /* 0x0004580801007387 */ /* 0x0005e80000100a00 */
[----:B------:R2:W-:Y:S01]  /*b8c0*/  LDGSTS.E [R6+0xb00], [R8.64], !P2 ;  /* 0x00b0000008067fae */ /* 0x0005e2000d121848 */
[----:B------:R-:W-:Y:S01]  /*b8d0*/  ISETP.GE.U32.AND P2, PT, R4, 0x7fffff62, PT ;  /* 0x7fffff620400780c */ /* 0x000fe20003f46070 */
[----:B-1----:R-:W-:Y:S02]  /*b8e0*/  IMAD.WIDE R10, R5, 0x4, R242 ;  /* 0x00000004050a7825 */ /* 0x002fe400078e02f2 */
[----:B------:R1:W-:Y:S02]  /*b8f0*/  LDGSTS.E [R6+0x1800], [R14.64], !P6 ;  /* 0x018000000e067fae */ /* 0x0003e4000f121848 */
[----:B------:R-:W-:-:S02]  /*b900*/  IMAD R4, R0, 0xa, RZ ;  /* 0x0000000a00047824 */ /* 0x000fc400078e02ff */
[----:B------:R3:W-:Y:S01]  /*b910*/  LDGSTS.E [R6+0x1900], [R12.64], !P6 ;  /* 0x019000000c067fae */ /* 0x0007e2000f121848 */
[----:B--2---:R-:W-:Y:S01]  /*b920*/  IMAD.WIDE R8, R5, 0x4, R246 ;  /* 0x0000000405087825 */ /* 0x004fe200078e02f6 */
[----:B------:R-:W-:Y:S02]  /*b930*/  IADD3 R5, R252, -0x23, RZ ;  /* 0xffffffddfc057810 */ /* 0x000fe40007ffe0ff */
[----:B------:R1:W-:Y:S04]  /*b940*/  STL.64 [R1+0x410], R14 ;  /* 0x0004100e01007387 */ /* 0x0003e80000100a00 */
[----:B------:R2:W-:Y:S04]  /*b950*/  LDGSTS.E [R6+0x1a00], [R10.64], !P6 ;  /* 0x01a000000a067fae */ /* 0x0005e8000f121848 */
[----:B------:R3:W-:Y:S04]  /*b960*/  STL.64 [R1+0x408], R12 ;  /* 0x0004080c01007387 */ /* 0x0007e80000100a00 */
[----:B------:R2:W-:Y:S01]  /*b970*/  LDGSTS.E [R6+0x1b00], [R8.64], !P6 ;  /* 0x01b0000008067fae */ /* 0x0005e2000f121848 */
[----:B-1----:R-:W-:Y:S01]  /*b980*/  IMAD.WIDE R14, R4, 0x4, R248 ;  /* 0x00000004040e7825 */ /* 0x002fe200078e02f8 */
[----:B------:R-:W-:-:S02]  /*b990*/  ISETP.GE.U32.AND P6, PT, R5, 0x7fffff5e, PT ;  /* 0x7fffff5e0500780c */ /* 0x000fc40003fc6070 */
[----:B------:R2:W-:Y:S01]  /*b9a0*/  STL.64 [R1+0x400], R10 ;  /* 0x0004000a01007387 */ /* 0x0005e20000100a00 */
[----:B------:R-:W-:Y:S02]  /*b9b0*/  IMAD R5, R0, 0xe, RZ ;  /* 0x0000000e00057824 */ /* 0x000fe400078e02ff */
[C---:B---3--:R-:W-:Y:S01]  /*b9c0*/  IMAD.WIDE R12, R4.reuse, 0x4, R244 ;  /* 0x00000004040c7825 */ /* 0x048fe200078e02f4 */
[----:B------:R1:W-:Y:S04]  /*b9d0*/  STL.64 [R1+0x3f8], R8 ;  /* 0x0003f80801007387 */ /* 0x0003e80000100a00 */
        /* <DEDUP_REMOVED lines=19> */
[C---:B------:R-:W-:Y:S02]  /*bb10*/  IADD3 R5, R252.reuse, -0x2b, RZ ;  /* 0xffffffd5fc057810 */ /* 0x040fe40007ffe0ff */
[----:B------:R2:W-:Y:S01]  /*bb20*/  STL.64 [R1+0x350], R14 ;  /* 0x0003500e01007387 */ /* 0x0005e20000100a00 */
[----:B------:R-:W-:-:S03]  /*bb30*/  IADD3 R125, R252, -0x1b, RZ ;  /* 0xffffffe5fc7d7810 */ /* 0x000fc60007ffe0ff */
[----:B------:R1:W-:Y:S04]  /*bb40*/  LDGSTS.E [R6+0x3a00], [R10.64], !P4 ;  /* 0x03a000000a067fae */ /* 0x0003e8000e121848 */
[----:B------:R3:W-:Y:S04]  /*bb50*/  STL.64 [R1+0x348], R12 ;  /* 0x0003480c01007387 */ /* 0x0007e80000100a00 */
[----:B------:R1:W-:Y:S01]  /*bb60*/  LDGSTS.E [R6+0x3b00], [R8.64], !P4 ;  /* 0x03b0000008067fae */ /* 0x0003e2000e121848 */
[----:B--2---:R-:W-:Y:S01]  /*bb70*/  IMAD.WIDE R14, R4, 0x4, R248 ;  /* 0x00000004040e7825 */ /* 0x004fe200078e02f8 */
[----:B------:R-:W-:-:S02]  /*bb80*/  ISETP.GE.U32.AND P4, PT, R5, 0x7fffff56, PT ;  /* 0x7fffff560500780c */ /* 0x000fc40003f86070 */
[----:B------:R1:W-:Y:S01]  /*bb90*/  STL.64 [R1+0x498], R10 ;  /* 0x0004980a01007387 */ /* 0x0003e20000100a00 */
[----:B------:R-:W-:Y:S02]  /*bba0*/  IMAD R5, R0, 0x16, RZ ;  /* 0x0000001600057824 */ /* 0x000fe400078e02ff */
[----:B---3--:R-:W-:Y:S01]  /*bbb0*/  IMAD.WIDE R12, R4, 0x4, R244 ;  /* 0x00000004040c7825 */ /* 0x008fe200078e02f4 */
[----:B------:R2:W-:Y:S01]  /*bbc0*/  STL.64 [R1+0x4a0], R8 ;  /* 0x0004a00801007387 */ /* 0x0005e20000100a00 */
[----:B------:R-:W-:-:S03]  /*bbd0*/  ISETP.GE.U32.AND P5, PT, R125, 0x7fffff66, PT ;  /* 0x7fffff667d00780c */ /* 0x000fc60003fa6070 */
        /* <DEDUP_REMOVED lines=393> */
[----:B--2---:R-:W-:-:S03]  /*d470*/  IMAD.WIDE R8, R4, 0x4, R246 ;  /* 0x0000000404087825 */ /* 0x004fc600078e02f6 */
[----:B------:R1:W-:Y:S01]  /*d480*/  STL.64 [R1+0x5f8], R12 ;  /* 0x0005f80c01007387 */ /* 0x0003e20000100a00 */
[----:B------:R-:W-:-:S03]  /*d490*/  IADD3 R4, R252, -0x18, RZ ;  /* 0xffffffe8fc047810 */ /* 0x000fc60007ffe0ff */
[----:B------:R1:W-:Y:S01]  /*d4a0*/  LDGSTS.E [R6+0x1e900], [R12.64], !P3 ;  /* 0x1e9000000c067fae */ /* 0x0003e2000d921848 */
[----:B---3--:R-:W-:-:S03]  /*d4b0*/  IMAD.WIDE R14, R5, 0x4, R248 ;  /* 0x00000004050e7825 */ /* 0x008fc600078e02f8 */
[----:B------:R2:W-:Y:S04]  /*d4c0*/  STL.64 [R1+0x5f0], R10 ;  /* 0x0005f00a01007387 */ /* 0x0005e80000100a00 */
[----:B------:R2:W-:Y:S01]  /*d4d0*/  LDGSTS.E [R6+0x1ea00], [R10.64], !P3 ;  /* 0x1ea000000a067fae */ /* 0x0005e2000d921848 */
[----:B-1----:R-:W-:-:S03]  /*d4e0*/  IMAD.WIDE R12, R5, 0x4, R244 ;  /* 0x00000004050c7825 */ /* 0x002fc600078e02f4 */
[----:B------:R1:W-:Y:S04]  /*d4f0*/  STL.64 [R1+0x5e8], R8 ;  /* 0x0005e80801007387 */ /* 0x0003e80000100a00 */
[----:B------:R1:W-:Y:S01]  /*d500*/  LDGSTS.E [R6+0x1eb00], [R8.64], !P3 ;  /* 0x1eb0000008067fae */ /* 0x0003e2000d921848 */
[----:B--2---:R-:W-:Y:S01]  /*d510*/  IMAD.WIDE R10, R5, 0x4, R242 ;  /* 0x00000004050a7825 */ /* 0x004fe200078e02f2 */
[----:B------:R-:W-:Y:S02]  /*d520*/  ISETP.GE.U32.AND P3, PT, R4, 0x7fffff69, PT ;  /* 0x7fffff690400780c */ /* 0x000fe40003f66070 */
[----:B------:R2:W-:Y:S01]  /*d530*/  LDGSTS.E [R6+0x1f800], [R14.64], !P4 ;  /* 0x1f8000000e067fae */ /* 0x0005e2000e121848 */
[----:B------:R-:W-:-:S03]  /*d540*/  IMAD R4, R0, 0x3, RZ ;  /* 0x0000000300047824 */ /* 0x000fc600078e02ff */
[----:B------:R3:W-:Y:S01]  /*d550*/  LDGSTS.E [R6+0x1f900], [R12.64], !P4 ;  /* 0x1f9000000c067fae */ /* 0x0007e2000e121848 */
[----:B-1----:R-:W-:Y:S01]  /*d560*/  IMAD.WIDE R8, R5, 0x4, R246 ;  /* 0x0000000405087825 */ /* 0x002fe200078e02f6 */
[----:B------:R-:W-:Y:S02]  /*d570*/  IADD3 R5, R252, -0x1c, RZ ;  /* 0xffffffe4fc057810 */ /* 0x000fe40007ffe0ff */
[----:B------:R1:W-:Y:S04]  /*d580*/  LDGSTS.E [R6+0x1fa00], [R10.64], !P4 ;  /* 0x1fa000000a067fae */ /* 0x0003e8000e121848 */
[----:B------:R1:W-:Y:S01]  /*d590*/  LDGSTS.E [R6+0x1fb00], [R8.64], !P4 ;  /* 0x1fb0000008067fae */ /* 0x0003e2000e121848 */
[----:B------:R-:W-:Y:S02]  /*d5a0*/  ISETP.GE.U32.AND P4, PT, R5, 0x7fffff65, PT ;  /* 0x7fffff650500780c */ /* 0x000fe40003f86070 */
[----:B------:R-:W-:Y:S01]  /*d5b0*/  LOP3.LUT R5, R241, 0x60, RZ, 0x3c, !PT ;  /* 0x00000060f1057812 */ /* 0x000fe200078e3cff */
[----:B------:R2:W-:Y:S04]  /*d5c0*/  STL.64 [R1+0x5e0], R14 ;  /* 0x0005e00e01007387 */ /* 0x0005e80000100a00 */
[----:B------:R3:W-:Y:S04]  /*d5d0*/  STL.64 [R1+0x5d8], R12 ;  /* 0x0005d80c01007387 */ /* 0x0007e80000100a00 */
[----:B------:R1:W-:Y:S01]  /*d5e0*/  STL.64 [R1+0x5d0], R10 ;  /* 0x0005d00a01007387 */ /* 0x0003e20000100a00 */
[----:B--2---:R-:W-:-:S03]  /*d5f0*/  IMAD.WIDE R14, R4, 0x4, R248 ;  /* 0x00000004040e7825 */ /* 0x004fc600078e02f8 */
[----:B------:R2:W-:Y:S01]  /*d600*/  STL.64 [R1+0x5c8], R8 ;  /* 0x0005c80801007387 */ /* 0x0005e20000100a00 */
[----:B---3--:R-:W-:-:S03]  /*d610*/  IMAD.WIDE R12, R4, 0x4, R244 ;  /* 0x00000004040c7825 */ /* 0x008fc600078e02f4 */
[----:B------:R3:W-:Y:S01]  /*d620*/  LDGSTS.E [R5+0xc00], [R14.64], !P1 ;  /* 0x00c000000e057fae */ /* 0x0007e2000c921848 */
[----:B-1----:R-:W-:-:S03]  /*d630*/  IMAD.WIDE R10, R4, 0x4, R242 ;  /* 0x00000004040a7825 */ /* 0x002fc600078e02f2 */
[----:B------:R1:W-:Y:S01]  /*d640*/  LDGSTS.E [R5+0xd00], [R12.64], !P1 ;  /* 0x00d000000c057fae */ /* 0x0003e2000c921848 */
[----:B------:R-:W-:Y:S02]  /*d650*/  IMAD R6, R0, 0x7, RZ ;  /* 0x0000000700067824 */ /* 0x000fe400078e02ff */
[----:B--2---:R-:W-:Y:S01]  /*d660*/  IMAD.WIDE R8, R4, 0x4, R246 ;  /* 0x0000000404087825 */ /* 0x004fe200078e02f6 */
[----:B------:R-:W-:Y:S01]  /*d670*/  IADD3 R4, R252, -0x20, RZ ;  /* 0xffffffe0fc047810 */ /* 0x000fe20007ffe0ff */
[----:B------:R3:W-:Y:S04]  /*d680*/  STL.64 [R1+0x828], R14 ;  /* 0x0008280e01007387 */ /* 0x0007e80000100a00 */
[----:B------:R2:W-:Y:S04]  /*d690*/  LDGSTS.E [R5+0xe00], [R10.64], !P1 ;  /* 0x00e000000a057fae */ /* 0x0005e8000c921848 */
[----:B------:R1:W-:Y:S04]  /*d6a0*/  STL.64 [R1+0x830], R12 ;  /* 0x0008300c01007387 */ /* 0x0003e80000100a00 */
[----:B------:R2:W-:Y:S01]  /*d6b0*/  LDGSTS.E [R5+0xf00], [R8.64], !P1 ;  /* 0x00f0000008057fae */ /* 0x0005e2000c921848 */
[----:B---3--:R-:W-:Y:S01]  /*d6c0*/  IMAD.WIDE R14, R6, 0x4, R248 ;  /* 0x00000004060e7825 */ /* 0x008fe200078e02f8 */
[----:B------:R-:W-:-:S02]  /*d6d0*/  ISETP.GE.U32.AND P1, PT, R4, 0x7fffff61, PT ;  /* 0x7fffff610400780c */ /* 0x000fc40003f26070 */
[----:B------:R2:W-:Y:S01]  /*d6e0*/  STL.64 [R1+0x838], R10 ;  /* 0x0008380a01007387 */ /* 0x0005e20000100a00 */
[----:B------:R-:W-:Y:S02]  /*d6f0*/  IMAD R4, R0, 0xb, RZ ;  /* 0x0000000b00047824 */ /* 0x000fe400078e02ff */
[C---:B-1----:R-:W-:Y:S01]  /*d700*/  IMAD.WIDE R12, R6.reuse, 0x4, R244 ;  /* 0x00000004060c7825 */ /* 0x042fe200078e02f4 */
        /* <DEDUP_REMOVED lines=381> */
[----:B------:R1:W-:Y:S04]  /*eee0*/  LDGSTS.E [R5+0x1ae00], [R10.64], !P3 ;  /* 0x1ae000000a057fae */ /* 0x0003e8000d921848 */
[----:B------:R2:W-:Y:S04]  /*eef0*/  STL.64 [R1+0xef0], R14 ;  /* 0x000ef00e01007387 */ /* 0x0005e80000100a00 */
[----:B------:R1:W-:Y:S01]  /*ef00*/  LDGSTS.E [R5+0x1af00], [R8.64], !P3 ;  /* 0x1af0000008057fae */ /* 0x0003e2000d921848 */
[----:B------:R-:W-:Y:S01]  /*ef10*/  ISETP.GE.U32.AND P3, PT, R4, 0x7ffffef8, PT ;  /* 0x7ffffef80400780c */ /* 0x000fe20003f66070 */
[----:B------:R-:W-:-:S02]  /*ef20*/  IMAD.MOV.U32 R4, RZ, RZ, 0x7f ;  /* 0x0000007fff047424 */ /* 0x000fc400078e00ff */
[----:B------:R3:W-:Y:S01]  /*ef30*/  STL.64 [R1+0xee8], R12 ;  /* 0x000ee80c01007387 */ /* 0x0007e20000100a00 */
[----:B--2---:R-:W-:-:S03]  /*ef40*/  IMAD.WIDE R14, R6, 0x4, R248 ;  /* 0x00000004060e7825 */ /* 0x004fc600078e02f8 */
[----:B------:R1:W-:Y:S04]  /*ef50*/  STL.64 [R1+0xee0], R10 ;  /* 0x000ee00a01007387 */ /* 0x0003e80000100a00 */
[----:B------:R2:W-:Y:S01]  /*ef60*/  STL.64 [R1+0xed8], R8 ;  /* 0x000ed80801007387 */ /* 0x0005e20000100a00 */
[----:B---3--:R-:W-:-:S03]  /*ef70*/  IMAD.WIDE R12, R6, 0x4, R244 ;  /* 0x00000004060c7825 */ /* 0x008fc600078e02f4 */
[----:B------:R3:W-:Y:S04]  /*ef80*/  STL.64 [R1+0xed0], R14 ;  /* 0x000ed00e01007387 */ /* 0x0007e80000100a00 */
[----:B------:R3:W-:Y:S01]  /*ef90*/  LDGSTS.E [R5+0x1bc00], [R14.64], !P4 ;  /* 0x1bc000000e057fae */ /* 0x0007e2000e121848 */
[----:B-1----:R-:W-:-:S03]  /*efa0*/  IMAD.WIDE R10, R6, 0x4, R242 ;  /* 0x00000004060a7825 */ /* 0x002fc600078e02f2 */
[----:B----4-:R-:W1:Y:S01]  /*efb0*/  S2R R241, SR_TID.X ;  /* 0x0000000000f17919 */ /* 0x010e620000002100 */
[----:B--2---:R-:W-:Y:S01]  /*efc0*/  IMAD.WIDE R8, R6, 0x4, R246 ;  /* 0x0000000406087825 */ /* 0x004fe200078e02f6 */
[----:B------:R-:W-:Y:S02]  /*efd0*/  IADD3 R6, R252, -0x8d, RZ ;  /* 0xffffff73fc067810 */ /* 0x000fe40007ffe0ff */
[----:B------:R2:W-:Y:S01]  /*efe0*/  LDGSTS.E [R5+0x1bd00], [R12.64], !P4 ;  /* 0x1bd000000c057fae */ /* 0x0005e2000e121848 */
[----:B---3--:R-:W-:Y:S01]  /*eff0*/  IADD3 R14, R4, c[0x0][0x180], RZ ;  /* 0x00006000040e7a10 */ /* 0x008fe20007ffe0ff */
[----:B------:R-:W-:Y:S02]  /*f000*/  IMAD R4, R0, 0x73, RZ ;  /* 0x0000007300047824 */ /* 0x000fe400078e02ff */
[----:B------:R2:W-:Y:S02]  /*f010*/  STL.64 [R1+0xec8], R12 ;  /* 0x000ec80c01007387 */ /* 0x0005e40000100a00 */
[----:B------:R-:W-:-:S02]  /*f020*/  IMAD.WIDE R18, R4, 0x4, R248 ;  /* 0x0000000404127825 */ /* 0x000fc400078e02f8 */
[----:B------:R3:W-:Y:S02]  /*f030*/  LDGSTS.E [R5+0x1be00], [R10.64], !P4 ;  /* 0x1be000000a057fae */ /* 0x0007e4000e121848 */
[----:B------:R-:W-:Y:S02]  /*f040*/  IMAD.WIDE R16, R4, 0x4, R244 ;  /* 0x0000000404107825 */ /* 0x000fe400078e02f4 */
[----:B------:R4:W-:Y:S01]  /*f050*/  LDGSTS.E [R5+0x1bf00], [R8.64], !P4 ;  /* 0x1bf0000008057fae */ /* 0x0009e2000e121848 */
[----:B------:R-:W-:Y:S01]  /*f060*/  ISETP.GE.U32.AND P4, PT, R6, 0x7ffffef4, PT ;  /* 0x7ffffef40600780c */ /* 0x000fe20003f86070 */
[----:B------:R-:W-:Y:S02]  /*f070*/  IMAD R7, R0, 0x77, RZ ;  /* 0x0000007700077824 */ /* 0x000fe400078e02ff */
[----:B------:R3:W-:Y:S01]  /*f080*/  STL.64 [R1+0xec0], R10 ;  /* 0x000ec00a01007387 */ /* 0x0007e20000100a00 */
[----:B--2---:R-:W-:-:S03]  /*f090*/  IMAD.WIDE R12, R4, 0x4, R242 ;  /* 0x00000004040c7825 */ /* 0x004fc600078e02f2 */
[----:B------:R4:W-:Y:S01]  /*f0a0*/  STL.64 [R1+0xeb8], R8 ;  /* 0x000eb80801007387 */ /* 0x0009e20000100a00 */
[----:B------:R-:W-:-:S03]  /*f0b0*/  IMAD R6, R0, 0x7b, RZ ;  /* 0x0000007b00067824 */ /* 0x000fc600078e02ff */
[----:B------:R2:W-:Y:S01]  /*f0c0*/  STL.64 [R1+0xeb0], R18 ;  /* 0x000eb01201007387 */ /* 0x0005e20000100a00 */
[----:B------:R-:W-:-:S03]  /*f0d0*/  IMAD.WIDE R22, R7, 0x4, R248 ;  /* 0x0000000407167825 */ /* 0x000fc600078e02f8 */
[----:B------:R2:W-:Y:S01]  /*f0e0*/  LDGSTS.E [R5+0x1cc00], [R18.64], !P1 ;  /* 0x1cc0000012057fae */ /* 0x0005e2000c921848 */
[----:B---3--:R-:W-:-:S03]  /*f0f0*/  IMAD.WIDE R10, R4, 0x4, R246 ;  /* 0x00000004040a7825 */ /* 0x008fc600078e02f6 */
[----:B------:R3:W-:Y:S01]  /*f100*/  STL.64 [R1+0xea8], R16 ;  /* 0x000ea81001007387 */ /* 0x0007e20000100a00 */
[----:B----4-:R-:W-:-:S03]  /*f110*/  IADD3 R8, R252, -0x80, RZ ;  /* 0xffffff80fc087810 */ /* 0x010fc60007ffe0ff */
[----:B------:R3:W-:Y:S01]  /*f120*/  LDGSTS.E [R5+0x1cd00], [R16.64], !P1 ;  /* 0x1cd0000010057fae */ /* 0x0007e2000c921848 */
[----:B------:R-:W-:-:S03]  /*f130*/  IMAD.WIDE R20, R7, 0x4, R244 ;  /* 0x0000000407147825 */ /* 0x000fc600078e02f4 */
[----:B------:R4:W-:Y:S01]  /*f140*/  STL.64 [R1+0xea0], R12 ;  /* 0x000ea00c01007387 */ /* 0x0009e20000100a00 */
[----:B--2---:R-:W-:-:S03]  /*f150*/  IMAD.WIDE R18, R7, 0x4, R242 ;  /* 0x0000000407127825 */ /* 0x004fc600078e02f2 */
[----:B------:R4:W-:Y:S04]  /*f160*/  LDGSTS.E [R5+0x1ce00], [R12.64], !P1 ;  /* 0x1ce000000c057fae */ /* 0x0009e8000c921848 */
[----:B------:R2:W-:Y:S01]  /*f170*/  STL.64 [R1+0xe98], R10 ;  /* 0x000e980a01007387 */ /* 0x0005e20000100a00 */
[----:B---3--:R-:W-:-:S03]  /*f180*/  IMAD.WIDE R16, R7, 0x4, R246 ;  /* 0x0000000407107825 */ /* 0x008fc600078e02f6 */
[----:B------:R2:W-:Y:S01]  /*f190*/  LDGSTS.E [R5+0x1cf00], [R10.64], !P1 ;  /* 0x1cf000000a057fae */ /* 0x0005e2000c921848 */
[----:B----4-:R-:W-:Y:S01]  /*f1a0*/  IMAD.WIDE R12, R6, 0x4, R248 ;  /* 0x00000004060c7825 */ /* 0x010fe200078e02f8 */
[----:B------:R-:W-:Y:S02]  /*f1b0*/  ISETP.GE.U32.AND P1, PT, R8, 0x7fffff01, PT ;  /* 0x7fffff010800780c */ /* 0x000fe40003f26070 */
[----:B------:R-:W-:Y:S01]  /*f1c0*/  STL.64 [R1+0xe90], R22 ;  /* 0x000e901601007387 */ /* 0x000fe20000100a00 */
[----:B------:R-:W-:-:S03]  /*f1d0*/  IMAD.WIDE R8, R6, 0x4, R242 ;  /* 0x0000000406087825 */ /* 0x000fc600078e02f2 */
[----:B------:R-:W-:Y:S01]  /*f1e0*/  STL.64 [R1+0xe68], R12 ;  /* 0x000e680c01007387 */ /* 0x000fe20000100a00 */
[----:B--2---:R-:W-:-:S03]  /*f1f0*/  IMAD.WIDE R10, R6, 0x4, R244 ;  /* 0x00000004060a7825 */ /* 0x004fc600078e02f4 */
[----:B------:R-:W-:Y:S01]  /*f200*/  STL.64 [R1+0xe88], R20 ;  /* 0x000e881401007387 */ /* 0x000fe20000100a00 */
[----:B------:R-:W-:-:S03]  /*f210*/  IMAD.WIDE R6, R6, 0x4, R246 ;  /* 0x0000000406067825 */ /* 0x000fc600078e02f6 */
[----:B------:R-:W-:Y:S01]  /*f220*/  STL.64 [R1+0xe80], R18 ;  /* 0x000e801201007387 */ /* 0x000fe20000100a00 */
[----:B-1----:R-:W-:-:S03]  /*f230*/  LOP3.LUT R241, R241, 0x3f, RZ, 0xc0, !PT ;  /* 0x0000003ff1f17812 */ /* 0x002fc600078ec0ff */
[----:B------:R1:W-:Y:S04]  /*f240*/  LDGSTS.E [R5+0x1dc00], [R22.64], !P0 ;  /* 0x1dc0000016057fae */ /* 0x0003e8000c121848 */
[----:B------:R-:W-:Y:S04]  /*f250*/  STL.64 [R1+0xe78], R16 ;  /* 0x000e781001007387 */ /* 0x000fe80000100a00 */
[----:B------:R1:W-:Y:S04]  /*f260*/  LDGSTS.E [R5+0x1dd00], [R20.64], !P0 ;  /* 0x1dd0000014057fae */ /* 0x0003e8000c121848 */
[----:B------:R-:W-:Y:S04]  /*f270*/  STL.64 [R1+0xe60], R10 ;  /* 0x000e600a01007387 */ /* 0x000fe80000100a00 */
[----:B------:R1:W-:Y:S04]  /*f280*/  LDGSTS.E [R5+0x1de00], [R18.64], !P0 ;  /* 0x1de0000012057fae */ /* 0x0003e8000c121848 */
[----:B------:R-:W-:Y:S04]  /*f290*/  STL.64 [R1+0xe58], R8 ;  /* 0x000e580801007387 */ /* 0x000fe80000100a00 */
[----:B------:R1:W-:Y:S04]  /*f2a0*/  LDGSTS.E [R5+0x1df00], [R16.64], !P0 ;  /* 0x1df0000010057fae */ /* 0x0003e8000c121848 */
[----:B------:R2:W-:Y:S04]  /*f2b0*/  STL.64 [R1+0xe48], R6 ;  /* 0x000e480601007387 */ /* 0x0005e80000100a00 */
[----:B------:R3:W-:Y:S04]  /*f2c0*/  LDGSTS.E [R5+0x1ec00], [R12.64], !P5 ;  /* 0x1ec000000c057fae */ /* 0x0007e8000e921848 */
[----:B------:R-:W4:Y:S04]  /*f2d0*/  LDL.LU R237, [R1+0xd68] ;  /* 0x000d680001ed7983 */ /* 0x000f280000300800 */
[----:B------:R1:W-:Y:S04]  /*f2e0*/  LDGSTS.E [R5+0x1ed00], [R10.64], !P5 ;  /* 0x1ed000000a057fae */ /* 0x0003e8000e921848 */
[----:B------:R-:W4:Y:S04]  /*f2f0*/  LDL.LU R238, [R1+0xd70] ;  /* 0x000d700001ee7983 */ /* 0x000f280000300800 */
[----:B------:R1:W-:Y:S04]  /*f300*/  LDGSTS.E [R5+0x1ee00], [R8.64], !P5 ;  /* 0x1ee0000008057fae */ /* 0x0003e8000e921848 */
[----:B------:R-:W4:Y:S04]  /*f310*/  LDL.LU R239, [R1+0xd64] ;  /* 0x000d640001ef7983 */ /* 0x000f280000300800 */
[----:B------:R2:W-:Y:S01]  /*f320*/  LDGSTS.E [R5+0x1ef00], [R6.64], !P5 ;  /* 0x1ef0000006057fae */ /* 0x0005e2000e921848 */
[----:B------:R-:W-:-:S03]  /*f330*/  ISETP.GE.AND P5, PT, R241, c[0x0][0x180], PT ;  /* 0x00006000f1007a0c */ /* 0x000fc60003fa6270 */
[----:B------:R-:W4:Y:S01]  /*f340*/  LDL.LU R240, [R1+0xd60] ;  /* 0x000d600001f07983 */ /* 0x000f220000300800 */
[----:B--2---:R-:W-:-:S03]  /*f350*/  LOP3.LUT R6, R241, 0x40, RZ, 0xfc, !PT ;  /* 0x00000040f1067812 */ /* 0x004fc600078efcff */
[----:B------:R-:W2:Y:S01]  /*f360*/  LDL.LU R241, [R1+0xd5c] ;  /* 0x000d5c0001f17983 */ /* 0x000ea20000300800 */
[----:B------:R-:W-:Y:S01]  /*f370*/  ISETP.GT.AND P0, PT, R14, 0x7f, PT ;  /* 0x0000007f0e00780c */ /* 0x000fe20003f04270 */
[----:B------:R-:W-:Y:S01]  /*f380*/  IMAD R0, R0, 0x7f, RZ ;  /* 0x0000007f00007824 */ /* 0x000fe200078e02ff */
[----:B------:R-:W-:Y:S02]  /*f390*/  IADD3 R4, R252, -0x91, RZ ;  /* 0xffffff6ffc047810 */ /* 0x000fe40007ffe0ff */
[----:B------:R-:W-:Y:S01]  /*f3a0*/  SEL R14, RZ, 0x4, !P0 ;  /* 0x00000004ff0e7807 */ /* 0x000fe20004000000 */
[----:B---3--:R-:W-:Y:S01]  /*f3b0*/  IMAD.WIDE R12, R0, 0x4, R248 ;  /* 0x00000004000c7825 */ /* 0x008fe200078e02f8 */
[----:B------:R-:W-:Y:S01]  /*f3c0*/  ISETP.GE.U32.AND P0, PT, R4, 0x7ffffef0, PT ;  /* 0x7ffffef00400780c */ /* 0x000fe20003f06070 */
[----:B------:R-:W-:Y:S01]  /*f3d0*/  STL.64 [R1+0x2f40], R248 ;  /* 0x002f40f801007387 */ /* 0x000fe20000100a00 */
[----:B------:R-:W-:Y:S01]  /*f3e0*/  SEL R4, R14, RZ, !P5 ;  /* 0x000000ff0e047207 */ /* 0x000fe20006800000 */
[----:B-1----:R-:W-:Y:S01]  /*f3f0*/  IMAD.WIDE R10, R0, 0x4, R244 ;  /* 0x00000004000a7825 */ /* 0x002fe200078e02f4 */
[----:B------:R-:W-:Y:S01]  /*f400*/  ISETP.GE.AND P5, PT, R6, c[0x0][0x180], PT ;  /* 0x0000600006007a0c */ /* 0x000fe20003fa6270 */
[----:B------:R-:W-:Y:S02]  /*f410*/  STL.64 [R1+0x2f48], R244 ;  /* 0x002f48f401007387 */ /* 0x000fe40000100a00 */
[----:B------:R-:W-:-:S02]  /*f420*/  IMAD.WIDE R8, R0, 0x4, R242 ;  /* 0x0000000400087825 */ /* 0x000fc400078e02f2 */
[----:B------:R-:W-:Y:S02]  /*f430*/  STL.64 [R1+0xe38], R12 ;  /* 0x000e380c01007387 */ /* 0x000fe40000100a00 */
[----:B------:R-:W-:Y:S02]  /*f440*/  IMAD.WIDE R6, R0, 0x4, R246 ;  /* 0x0000000400067825 */ /* 0x000fe400078e02f6 */
[----:B------:R-:W-:Y:S04]  /*f450*/  STL.64 [R1+0x2f50], R242 ;  /* 0x002f50f201007387 */ /* 0x000fe80000100a00 */
[----:B------:R-:W-:Y:S04]  /*f460*/  STL.64 [R1+0xe30], R10 ;  /* 0x000e300a01007387 */ /* 0x000fe80000100a00 */
[----:B------:R-:W-:Y:S04]  /*f470*/  STL.64 [R1+0x2f58], R246 ;  /* 0x002f58f601007387 */ /* 0x000fe80000100a00 */
[----:B------:R-:W-:Y:S04]  /*f480*/  STL.64 [R1+0xe28], R8 ;  /* 0x000e280801007387 */ /* 0x000fe80000100a00 */
[----:B------:R4:W-:Y:S04]  /*f490*/  STL.64 [R1+0xe18], R6 ;  /* 0x000e180601007387 */ /* 0x0009e80000100a00 */
[----:B------:R-:W3:Y:S04]  /*f4a0*/  LDL.LU R212, [R1+0xd58] ;  /* 0x000d580001d47983 */ /* 0x000ee80000300800 */
        /* <DEDUP_REMOVED lines=19> */
[----:B------:R1:W-:Y:S04]  /*f5e0*/  LDGSTS.E [R5+0x1fc00], [R12.64], !P1 ;  /* 0x1fc000000c057fae */ /* 0x0003e8000c921848 */
[----:B------:R-:W3:Y:S04]  /*f5f0*/  LDL.LU R232, [R1+0xd08] ;  /* 0x000d080001e87983 */ /* 0x000ee80000300800 */
[----:B------:R1:W-:Y:S04]  /*f600*/  LDGSTS.E [R5+0x1fd00], [R10.64], !P1 ;  /* 0x1fd000000a057fae */ /* 0x0003e8000c921848 */
[----:B------:R-:W3:Y:S04]  /*f610*/  LDL.LU R233, [R1+0xd04] ;  /* 0x000d040001e97983 */ /* 0x000ee80000300800 */
[----:B------:R1:W-:Y:S04]  /*f620*/  LDGSTS.E [R5+0x1fe00], [R8.64], !P1 ;  /* 0x1fe0000008057fae */ /* 0x0003e8000c921848 */
[----:B------:R-:W3:Y:S04]  /*f630*/  LDL.LU R234, [R1+0xd00] ;  /* 0x000d000001ea7983 */ /* 0x000ee80000300800 */
[----:B------:R4:W-:Y:S04]  /*f640*/  LDGSTS.E [R5+0x1ff00], [R6.64], !P1 ;  /* 0x1ff0000006057fae */ /* 0x0009e8000c921848 */
[----:B------:R-:W3:Y:S04]  /*f650*/  LDL.LU R235, [R1+0xcfc] ;  /* 0x000cfc0001eb7983 */ /* 0x000ee80000300800 */
[----:B------:R-:W3:Y:S01]  /*f660*/  LDL.LU R236, [R1+0xcf8] ;  /* 0x000cf80001ec7983 */ /* 0x000ee20000300800 */
[----:B----4-:R-:W-:-:S02]  /*f670*/  IMAD R7, R237, c[0x0][0x190], RZ ;  /* 0x00006400ed077a24 */ /* 0x010fc400078e02ff */
[----:B------:R-:W-:Y:S01]  /*f680*/  IMAD R177, R238, c[0x0][0x190], RZ ;  /* 0x00006400eeb17a24 */ /* 0x000fe200078e02ff */
[----:B------:R-:W4:Y:S04]  /*f690*/  LDL.LU R237, [R1+0xcf4] ;  /* 0x000cf40001ed7983 */ /* 0x000f280000300800 */
[----:B------:R-:W4:Y:S01]  /*f6a0*/  LDL.LU R238, [R1+0xcf0] ;  /* 0x000cf00001ee7983 */ /* 0x000f220000300800 */
[----:B------:R-:W-:Y:S02]  /*f6b0*/  IMAD R209, R239, c[0x0][0x190], RZ ;  /* 0x00006400efd17a24 */ /* 0x000fe400078e02ff */
[----:B------:R-:W-:Y:S01]  /*f6c0*/  IMAD R181, R240, c[0x0][0x190], RZ ;  /* 0x00006400f0b57a24 */ /* 0x000fe200078e02ff */
[----:B------:R-:W4:Y:S04]  /*f6d0*/  LDL.LU R239, [R1+0xcec] ;  /* 0x000cec0001ef7983 */ /* 0x000f280000300800 */
[----:B------:R-:W4:Y:S01]  /*f6e0*/  LDL.LU R240, [R1+0xce8] ;  /* 0x000ce80001f07983 */ /* 0x000f220000300800 */
[----:B--2---:R-:W-:-:S02]  /*f6f0*/  IMAD R117, R241, c[0x0][0x190], RZ ;  /* 0x00006400f1757a24 */ /* 0x004fc400078e02ff */
[----:B---3--:R-:W-:Y:S01]  /*f700*/  IMAD R53, R212, c[0x0][0x190], RZ ;  /* 0x00006400d4357a24 */ /* 0x008fe200078e02ff */
[----:B------:R-:W2:Y:S01]  /*f710*/  LDL.LU R241, [R1+0xce4] ;  /* 0x000ce40001f17983 */ /* 0x000ea20000300800 */
[----:B------:R-:W-:Y:S02]  /*f720*/  IMAD R52, R213, c[0x0][0x190], RZ ;  /* 0x00006400d5347a24 */ /* 0x000fe400078e02ff */
[----:B------:R-:W-:Y:S02]  /*f730*/  IMAD R116, R214, c[0x0][0x190], RZ ;  /* 0x00006400d6747a24 */ /* 0x000fe400078e02ff */
[----:B------:R-:W-:Y:S02]  /*f740*/  IMAD R6, R216, c[0x0][0x190], RZ ;  /* 0x00006400d8067a24 */ /* 0x000fe400078e02ff */
[----:B------:R-:W-:Y:S02]  /*f750*/  IMAD R180, R215, c[0x0][0x190], RZ ;  /* 0x00006400d7b47a24 */ /* 0x000fe400078e02ff */
[----:B------:R-:W-:Y:S01]  /*f760*/  IMAD R205, R217, c[0x0][0x190], RZ ;  /* 0x00006400d9cd7a24 */ /* 0x000fe200078e02ff */
[----:B------:R3:W-:Y:S04]  /*f770*/  STL [R1+0xd48], R6 ;  /* 0x000d480601007387 */ /* 0x0007e80000100800 */
[----:B------:R-:W3:Y:S04]  /*f780*/  LDL.LU R211, [R1+0xce0] ;  /* 0x000ce00001d37983 */ /* 0x000ee80000300800 */
[----:B------:R-:W1:Y:S04]  /*f790*/  LDL.LU R212, [R1+0xcdc] ;  /* 0x000cdc0001d47983 */ /* 0x000e680000300800 */
[----:B------:R-:W3:Y:S01]  /*f7a0*/  LDL.LU R213, [R1+0xcd8] ;  /* 0x000cd80001d57983 */ /* 0x000ee20000300800 */
[----:B------:R-:W-:-:S03]  /*f7b0*/  IMAD R185, R218, c[0x0][0x190], RZ ;  /* 0x00006400dab97a24 */ /* 0x000fc600078e02ff */
        /* <DEDUP_REMOVED lines=28> */
[----:B------:R-:W3:Y:S04]  /*f980*/  LDL.LU R228, [R1+0xc9c] ;  /* 0x000c9c0001e47983 */ /* 0x000ee80000300800 */
[----:B------:R-:W3:Y:S01]  /*f990*/  LDL.LU R229, [R1+0xc98] ;  /* 0x000c980001e57983 */ /* 0x000ee20000300800 */
[----:B------:R-:W-:-:S03]  /*f9a0*/  IMAD R197, R233, c[0x0][0x190], RZ ;  /* 0x00006400e9c57a24 */ /* 0x000fc600078e02ff */
[----:B------:R-:W3:Y:S01]  /*f9b0*/  LDL.LU R230, [R1+0xc94] ;  /* 0x000c940001e67983 */ /* 0x000ee20000300800 */
[----:B------:R-:W-:-:S03]  /*f9c0*/  IMAD R193, R234, c[0x0][0x190], RZ ;  /* 0x00006400eac17a24 */ /* 0x000fc600078e02ff */
[----:B------:R-:W3:Y:S04]  /*f9d0*/  LDL.LU R231, [R1+0xc90] ;  /* 0x000c900001e77983 */ /* 0x000ee80000300800 */
[----:B------:R-:W3:Y:S01]  /*f9e0*/  LDL.LU R232, [R1+0xc8c] ;  /* 0x000c8c0001e87983 */ /* 0x000ee20000300800 */
[----:B------:R-:W-:Y:S02]  /*f9f0*/  IMAD R129, R235, c[0x0][0x190], RZ ;  /* 0x00006400eb817a24 */ /* 0x000fe400078e02ff */
[----:B------:R-:W-:Y:S01]  /*fa00*/  IMAD R65, R236, c[0x0][0x190], RZ ;  /* 0x00006400ec417a24 */ /* 0x000fe200078e02ff */
[----:B------:R-:W-:Y:S01]  /*fa10*/  ISETP.NE.U32.AND P1, PT, R4, RZ, PT ;  /* 0x000000ff0400720c */ /* 0x000fe20003f25070 */
[----:B------:R-:W0:Y:S01]  /*fa20*/  LDGDEPBAR ;  /* 0x00000000000079af */ /* 0x000e220000000000 */
[----:B----4-:R-:W-:-:S02]  /*fa30*/  IMAD R64, R237, c[0x0][0x190], RZ ;  /* 0x00006400ed407a24 */ /* 0x010fc400078e02ff */
[----:B--2---:R-:W-:Y:S02]  /*fa40*/  IMAD R133, R241, c[0x0][0x190], RZ ;  /* 0x00006400f1857a24 */ /* 0x004fe400078e02ff */
[----:B------:R-:W2:Y:S04]  /*fa50*/  LDL.LU R241, [R1+0xc88] ;  /* 0x000c880001f17983 */ /* 0x000ea80000300800 */
[----:B------:R-:W4:Y:S04]  /*fa60*/  LDL.LU R233, [R1+0xc84] ;  /* 0x000c840001e97983 */ /* 0x000f280000300800 */
[----:B------:R-:W2:Y:S04]  /*fa70*/  LDL.LU R234, [R1+0xc80] ;  /* 0x000c800001ea7983 */ /* 0x000ea80000300800 */
[----:B------:R-:W2:Y:S04]  /*fa80*/  LDL.LU R235, [R1+0xc7c] ;  /* 0x000c7c0001eb7983 */ /* 0x000ea80000300800 */
[----:B------:R-:W2:Y:S04]  /*fa90*/  LDL.LU R236, [R1+0xc78] ;  /* 0x000c780001ec7983 */ /* 0x000ea80000300800 */
[----:B------:R-:W2:Y:S01]  /*faa0*/  LDL.LU R237, [R1+0xc74] ;  /* 0x000c740001ed7983 */ /* 0x000ea20000300800 */
[----:B------:R-:W-:-:S02]  /*fab0*/  IMAD R128, R238, c[0x0][0x190], RZ ;  /* 0x00006400ee807a24 */ /* 0x000fc400078e02ff */
[----:B------:R-:W-:Y:S01]  /*fac0*/  IMAD R192, R239, c[0x0][0x190], RZ ;  /* 0x00006400efc07a24 */ /* 0x000fe200078e02ff */
[----:B------:R-:W2:Y:S01]  /*fad0*/  LDL.LU R238, [R1+0xc70] ;  /* 0x000c700001ee7983 */ /* 0x000ea20000300800 */
[----:B------:R-:W-:-:S03]  /*fae0*/  IMAD R246, R240, c[0x0][0x190], RZ ;  /* 0x00006400f0f67a24 */ /* 0x000fc600078e02ff */
[----:B------:R-:W2:Y:S01]  /*faf0*/  LDL.LU R239, [R1+0xc6c] ;  /* 0x000c6c0001ef7983 */ /* 0x000ea20000300800 */
[----:B---3--:R-:W-:-:S03]  /*fb00*/  IMAD R69, R211, c[0x0][0x190], RZ ;  /* 0x00006400d3457a24 */ /* 0x008fc600078e02ff */
[----:B------:R-:W3:Y:S01]  /*fb10*/  LDL.LU R240, [R1+0xc68] ;  /* 0x000c680001f07983 */ /* 0x000ee20000300800 */
[----:B-1----:R-:W-:-:S03]  /*fb20*/  IMAD R5, R212, c[0x0][0x190], RZ ;  /* 0x00006400d4057a24 */ /* 0x002fc600078e02ff */
        /* <DEDUP_REMOVED lines=13> */
[----:B------:R-:W-:Y:S02]  /*fc00*/  IMAD R73, R219, c[0x0][0x190], RZ ;  /* 0x00006400db497a24 */ /* 0x000fe400078e02ff */
[----:B------:R-:W-:Y:S02]  /*fc10*/  IMAD R9, R220, c[0x0][0x190], RZ ;  /* 0x00006400dc097a24 */ /* 0x000fe400078e02ff */
[----:B------:R-:W-:Y:S02]  /*fc20*/  IMAD R8, R221, c[0x0][0x190], RZ ;  /* 0x00006400dd087a24 */ /* 0x000fe400078e02ff */
[----:B------:R-:W-:Y:S02]  /*fc30*/  IMAD R72, R222, c[0x0][0x190], RZ ;  /* 0x00006400de487a24 */ /* 0x000fe400078e02ff */
[----:B------:R-:W-:Y:S02]  /*fc40*/  IMAD R136, R223, c[0x0][0x190], RZ ;  /* 0x00006400df887a24 */ /* 0x000fe400078e02ff */
[----:B------:R-:W-:-:S02]  /*fc50*/  IMAD R200, R224, c[0x0][0x190], RZ ;  /* 0x00006400e0c87a24 */ /* 0x000fc400078e02ff */
        /* <DEDUP_REMOVED lines=8> */
[----:B----4-:R-:W-:Y:S02]  /*fce0*/  IMAD R145, R233, c[0x0][0x190], RZ ;  /* 0x00006400e9917a24 */ /* 0x010fe400078e02ff */
[----:B--2---:R-:W-:Y:S02]  /*fcf0*/  IMAD R80, R237, c[0x0][0x190], RZ ;  /* 0x00006400ed507a24 */ /* 0x004fe400078e02ff */
[----:B------:R-:W2:Y:S04]  /*fd00*/  LDL.LU R237, [R1+0xa2c] ;  /* 0x000a2c0001ed7983 */ /* 0x000ea80000300800 */
[----:B------:R-:W4:Y:S04]  /*fd10*/  LDL.LU R216, [R1+0xa28] ;  /* 0x000a280001d87983 */ /* 0x000f280000300800 */
[----:B------:R-:W2:Y:S04]  /*fd20*/  LDL.LU R217, [R1+0xa24] ;  /* 0x000a240001d97983 */ /* 0x000ea80000300800 */
        /* <DEDUP_REMOVED lines=20> */
[----:B------:R-:W2:Y:S04]  /*fe70*/  LDL.LU R235, [R1+0x9dc] ;  /* 0x0009dc0001eb7983 */ /* 0x000ea80000300800 */
[----:B------:R-:W2:Y:S01]  /*fe80*/  LDL.LU R236, [R1+0x9d8] ;  /* 0x0009d80001ec7983 */ /* 0x000ea20000300800 */
[----:B------:R-:W-:Y:S02]  /*fe90*/  IMAD R144, R238, c[0x0][0x190], RZ ;  /* 0x00006400ee907a24 */ /* 0x000fe400078e02ff */
[----:B------:R-:W-:Y:S01]  /*fea0*/  IMAD R208, R239, c[0x0][0x190], RZ ;  /* 0x00006400efd07a24 */ /* 0x000fe200078e02ff */
[----:B------:R-:W2:Y:S04]  /*feb0*/  LDL.LU R238, [R1+0x9d4] ;  /* 0x0009d40001ee7983 */ /* 0x000ea80000300800 */
[----:B------:R-:W2:Y:S01]  /*fec0*/  LDL.LU R239, [R1+0x9d0] ;  /* 0x0009d00001ef7983 */ /* 0x000ea20000300800 */
[----:B---3--:R-:W-:-:S02]  /*fed0*/  IMAD R149, R207, c[0x0][0x190], RZ ;  /* 0x00006400cf957a24 */ /* 0x008fc400078e02ff */
[----:B------:R-:W-:Y:S02]  /*fee0*/  IMAD R85, R210, c[0x0][0x190], RZ ;  /* 0x00006400d2557a24 */ /* 0x000fe400078e02ff */
[----:B------:R-:W-:Y:S02]  /*fef0*/  IMAD R21, R211, c[0x0][0x190], RZ ;  /* 0x00006400d3157a24 */ /* 0x000fe400078e02ff */
[----:B------:R-:W-:Y:S02]  /*ff00*/  IMAD R84, R213, c[0x0][0x190], RZ ;  /* 0x00006400d5547a24 */ /* 0x000fe400078e02ff */
[----:B------:R-:W-:Y:S02]  /*ff10*/  IMAD R148, R214, c[0x0][0x190], RZ ;  /* 0x00006400d6947a24 */ /* 0x000fe400078e02ff */
[----:B------:R-:W-:Y:S02]  /*ff20*/  IMAD R20, R212, c[0x0][0x190], RZ ;  /* 0x00006400d4147a24 */ /* 0x000fe400078e02ff */
[----:B------:R-:W-:-:S02]  /*ff30*/  IMAD R212, R215, c[0x0][0x190], RZ ;  /* 0x00006400d7d47a24 */ /* 0x000fc400078e02ff */
[----:B----4-:R-:W-:Y:S02]  /*ff40*/  IMAD R153, R216, c[0x0][0x190], RZ ;  /* 0x00006400d8997a24 */ /* 0x010fe400078e02ff */
[----:B--2---:R-:W-:Y:S02]  /*ff50*/  IMAD R89, R217, c[0x0][0x190], RZ ;  /* 0x00006400d9597a24 */ /* 0x004fe400078e02ff */
[----:B------:R-:W-:Y:S02]  /*ff60*/  IMAD R25, R218, c[0x0][0x190], RZ ;  /* 0x00006400da197a24 */ /* 0x000fe400078e02ff */
[----:B------:R-:W-:Y:S02]  /*ff70*/  IMAD R152, R221, c[0x0][0x190], RZ ;  /* 0x00006400dd987a24 */ /* 0x000fe400078e02ff */
[----:B------:R-:W-:Y:S02]  /*ff80*/  IMAD R29, R225, c[0x0][0x190], RZ ;  /* 0x00006400e11d7a24 */ /* 0x000fe400078e02ff */
[----:B------:R-:W2:Y:S04]  /*ff90*/  LDL.LU R225, [R1+0x9cc] ;  /* 0x0009cc0001e17983 */ /* 0x000ea80000300800 */
[----:B------:R-:W3:Y:S04]  /*ffa0*/  LDL.LU R194, [R1+0x9c8] ;  /* 0x0009c80001c27983 */ /* 0x000ee80000300800 */
[----:B------:R-:W4:Y:S04]  /*ffb0*/  LDL.LU R195, [R1+0x9c4] ;  /* 0x0009c40001c37983 */ /* 0x000f280000300800 */
[----:B------:R-:W3:Y:S01]  /*ffc0*/  LDL.LU R198, [R1+0x9c0] ;  /* 0x0009c00001c67983 */ /* 0x000ee20000300800 */
[----:B------:R-:W-:-:S03]  /*ffd0*/  IMAD R156, R228, c[0x0][0x190], RZ ;  /* 0x00006400e49c7a24 */ /* 0x000fc600078e02ff */
[----:B------:R-:W3:Y:S04]  /*ffe0*/  LDL.LU R199, [R1+0x9bc] ;  /* 0x0009bc0001c77983 */ /* 0x000ee80000300800 */
[----:B------:R-:W3:Y:S04]  /*fff0*/  LDL.LU R202, [R1+0x9b8] ;  /* 0x0009b80001ca7983 */ /* 0x000ee80000300800 */
[----:B------:R-:W3:Y:S04]  /*10000*/  LDL.LU R203, [R1+0x9b4] ;  /* 0x0009b40001cb7983 */ /* 0x000ee80000300800 */
[----:B------:R-:W3:Y:S04]  /*10010*/  LDL.LU R228, [R1+0x9b0] ;  /* 0x0009b00001e47983 */ /* 0x000ee80000300800 */
[----:B------:R-:W3:Y:S04]  /*10020*/  LDL.LU R221, [R1+0x9ac] ;  /* 0x0009ac0001dd7983 */ /* 0x000ee80000300800 */
[----:B------:R-:W4:Y:S04]  /*10030*/  LDL.LU R206, [R1+0x9a8] ;  /* 0x0009a80001ce7983 */ /* 0x000f280000300800 */
[----:B------:R-:W4:Y:S01]  /*10040*/  LDL.LU R207, [R1+0x9a4] ;  /* 0x0009a40001cf7983 */ /* 0x000f220000300800 */
[----:B------:R-:W-:-:S03]  /*10050*/  IMAD R97, R232, c[0x0][0x190], RZ ;  /* 0x00006400e8617a24 */ /* 0x000fc600078e02ff */
[----:B------:R-:W4:Y:S04]  /*10060*/  LDL.LU R210, [R1+0x9a0] ;  /* 0x0009a00001d27983 */ /* 0x000f280000300800 */
[----:B------:R-:W4:Y:S04]  /*10070*/  LDL.LU R211, [R1+0x99c] ;  /* 0x00099c0001d37983 */ /* 0x000f280000300800 */
[----:B------:R-:W4:Y:S04]  /*10080*/  LDL.LU R213, [R1+0x998] ;  /* 0x0009980001d57983 */ /* 0x000f280000300800 */
[----:B------:R-:W4:Y:S01]  /*10090*/  LDL.LU R214, [R1+0x994] ;  /* 0x0009940001d67983 */ /* 0x000f220000300800 */
[----:B------:R-:W-:-:S03]  /*100a0*/  IMAD R24, R219, c[0x0][0x190], RZ ;  /* 0x00006400db187a24 */ /* 0x000fc600078e02ff */
        /* <DEDUP_REMOVED lines=10> */
[----:B------:R-:W4:Y:S04]  /*10150*/  LDL.LU R222, [R1+0x97c] ;  /* 0x00097c0001de7983 */ /* 0x000f280000300800 */
[----:B------:R-:W4:Y:S04]  /*10160*/  LDL.LU R223, [R1+0x978] ;  /* 0x0009780001df7983 */ /* 0x000f280000300800 */
[----:B------:R-:W4:Y:S04]  /*10170*/  LDL.LU R226, [R1+0x974] ;  /* 0x0009740001e27983 */ /* 0x000f280000300800 */
[----:B------:R-:W4:Y:S04]  /*10180*/  LDL.LU R236, [R1+0x970] ;  /* 0x0009700001ec7983 */ /* 0x000f280000300800 */
[----:B------:R-:W4:Y:S01]  /*10190*/  LDL.LU R227, [R1+0x96c] ;  /* 0x00096c0001e37983 */ /* 0x000f220000300800 */
[----:B------:R-:W-:-:S02]  /*101a0*/  IMAD R88, R220, c[0x0][0x190], RZ ;  /* 0x00006400dc587a24 */ /* 0x000fc400078e02ff */
[----:B------:R-:W-:Y:S01]  /*101b0*/  IMAD R220, R229, c[0x0][0x190], RZ ;  /* 0x00006400e5dc7a24 */ /* 0x000fe200078e02ff */
[----:B------:R-:W-:Y:S01]  /*101c0*/  SEL R0, R14, RZ, !P5 ;  /* 0x000000ff0e007207 */ /* 0x000fe20006800000 */
[----:B------:R-:W-:Y:S02]  /*101d0*/  IMAD R229, R230, c[0x0][0x190], RZ ;  /* 0x00006400e6e57a24 */ /* 0x000fe400078e02ff */
[----:B------:R-:W-:Y:S01]  /*101e0*/  IMAD R161, R231, c[0x0][0x190], RZ ;  /* 0x00006400e7a17a24 */ /* 0x000fe200078e02ff */
[----:B------:R-:W4:Y:S01]  /*101f0*/  LDL.LU R230, [R1+0x968] ;  /* 0x0009680001e67983 */ /* 0x000f220000300800 */
[----:B------:R-:W-:Y:S02]  /*10200*/  IMAD R33, R234, c[0x0][0x190], RZ ;  /* 0x00006400ea217a24 */ /* 0x000fe400078e02ff */
[----:B------:R-:W-:Y:S01]  /*10210*/  IMAD.WIDE R14, R7, 0x4, R2 ;  /* 0x00000004070e7825 */ /* 0x000fe200078e0202 */
[----:B------:R-:W4:Y:S03]  /*10220*/  LDL.LU R231, [R1+0x964] ;  /* 0x0009640001e77983 */ /* 0x000f260000300800 */
[----:B------:R-:W-:Y:S01]  /*10230*/  IMAD R32, R235, c[0x0][0x190], RZ ;  /* 0x00006400eb207a24 */ /* 0x000fe200078e02ff */
[----:B------:R-:W4:Y:S01]  /*10240*/  LDL.LU R234, [R1+0x960] ;  /* 0x0009600001ea7983 */ /* 0x000f220000300800 */
[----:B------:R-:W-:-:S03]  /*10250*/  IMAD.WIDE R10, R7, 0x4, R250 ;  /* 0x00000004070a7825 */ /* 0x000fc600078e02fa */
[----:B------:R-:W4:Y:S01]  /*10260*/  LDL.LU R235, [R1+0x95c] ;  /* 0x00095c0001eb7983 */ /* 0x000f220000300800 */
[----:B------:R-:W-:Y:S02]  /*10270*/  IMAD R93, R224, c[0x0][0x190], RZ ;  /* 0x00006400e05d7a24 */ /* 0x000fe400078e02ff */
[----:B------:R-:W-:Y:S02]  /*10280*/  IMAD R160, R238, c[0x0][0x190], RZ ;  /* 0x00006400eea07a24 */ /* 0x000fe400078e02ff */
[----:B------:R-:W-:Y:S01]  /*10290*/  IMAD.WIDE R6, R6, 0x4, R2 ;  /* 0x0000000406067825 */ /* 0x000fe200078e0202 */
[----:B------:R-:W4:Y:S03]  /*102a0*/  LDL.LU R238, [R1+0x958] ;  /* 0x0009580001ee7983 */ /* 0x000f260000300800 */
[----:B------:R-:W-:Y:S02]  /*102b0*/  IMAD R224, R239, c[0x0][0x190], RZ ;  /* 0x00006400efe07a24 */ /* 0x000fe400078e02ff */
[----:B------:R-:W4:Y:S04]  /*102c0*/  LDL.LU R239, [R1+0x954] ;  /* 0x0009540001ef7983 */ /* 0x000f280000300800 */
[----:B------:R1:W-:Y:S04]  /*102d0*/  STL.64 [R1+0x1c20], R14 ;  /* 0x001c200e01007387 */ /* 0x0003e80000100a00 */
[----:B------:R1:W-:Y:S01]  /*102e0*/  STL.64 [R1+0x1c38], R10 ;  /* 0x001c380a01007387 */ /* 0x0003e20000100a00 */
[----:B------:R-:W-:-:S03]  /*102f0*/  IMAD R241, R241, c[0x0][0x190], RZ ;  /* 0x00006400f1f17a24 */ /* 0x000fc600078e02ff */
[----:B------:R1:W-:Y:S02]  /*10300*/  STL.64 [R1+0x1db0], R6 ;  /* 0x001db00601007387 */ /* 0x0003e40000100a00 */
[----:B-1----:R-:W-:-:S04]  /*10310*/  IMAD.WIDE R14, R252, 0x4, R2 ;  /* 0x00000004fc0e7825 */ /* 0x002fc800078e0202 */
[--C-:B------:R-:W-:Y:S01]  /*10320*/  IMAD.WIDE R10, R247, 0x4, R2.reuse ;  /* 0x00000004f70a7825 */ /* 0x100fe200078e0202 */
[----:B------:R1:W-:Y:S03]  /*10330*/  STL.64 [R1+0x1d70], R14 ;  /* 0x001d700e01007387 */ /* 0x0003e60000100a00 */
[----:B------:R-:W-:Y:S01]  /*10340*/  IMAD.WIDE R6, R246, 0x4, R2 ;  /* 0x00000004f6067825 */ /* 0x000fe200078e0202 */
[----:B------:R1:W-:Y:S03]  /*10350*/  STL.64 [R1+0x1d30], R10 ;  /* 0x001d300a01007387 */ /* 0x0003e60000100a00 */
[----:B------:R-:W-:Y:S01]  /*10360*/  IMAD R240, R240, c[0x0][0x190], RZ ;  /* 0x00006400f0f07a24 */ /* 0x000fe200078e02ff */
[----:B------:R1:W-:Y:S01]  /*10370*/  STL.64 [R1+0x1cf0], R6 ;  /* 0x001cf00601007387 */ /* 0x0003e20000100a00 */
[----:B------:R-:W-:-:S02]  /*10380*/  IMAD R237, R237, c[0x0][0x190], RZ ;  /* 0x00006400eded7a24 */ /* 0x000fc400078e02ff */
[----:B-1----:R-:W-:-:S04]  /*10390*/  IMAD.WIDE R14, R245, 0x4, R2 ;  /* 0x00000004f50e7825 */ /* 0x002fc800078e0202 */
[--C-:B------:R-:W-:Y:S01]  /*103a0*/  IMAD.WIDE R10, R244, 0x4, R2.reuse ;  /* 0x00000004f40a7825 */ /* 0x100fe200078e0202 */
[----:B------:R1:W-:Y:S03]  /*103b0*/  STL.64 [R1+0x1cb0], R14 ;  /* 0x001cb00e01007387 */ /* 0x0003e60000100a00 */
[--C-:B------:R-:W-:Y:S01]  /*103c0*/  IMAD.WIDE R6, R241, 0x4, R2.reuse ;  /* 0x00000004f1067825 */ /* 0x100fe200078e0202 */
[----:B------:R1:W-:Y:S03]  /*103d0*/  STL.64 [R1+0x1c70], R10 ;  /* 0x001c700a01007387 */ /* 0x0003e60000100a00 */
[----:B------:R-:W-:Y:S01]  /*103e0*/  IMAD R233, R233, c[0x0][0x190], RZ ;  /* 0x00006400e9e97a24 */ /* 0x000fe200078e02ff */
[----:B------:R1:W-:Y:S02]  /*103f0*/  STL.64 [R1+0x1c28], R6 ;  /* 0x001c280601007387 */ /* 0x0003e40000100a00 */
[----:B-1----:R-:W-:-:S04]  /*10400*/  IMAD.WIDE R14, R240, 0x4, R2 ;  /* 0x00000004f00e7825 */ /* 0x002fc800078e0202 */
[--C-:B------:R-:W-:Y:S01]  /*10410*/  IMAD.WIDE R10, R237, 0x4, R2.reuse ;  /* 0x00000004ed0a7825 */ /* 0x100fe200078e0202 */
[----:B------:R1:W-:Y:S03]  /*10420*/  STL.64 [R1+0x1be0], R14 ;  /* 0x001be00e01007387 */ /* 0x0003e60000100a00 */
[--C-:B------:R-:W-:Y:S01]  /*10430*/  IMAD.WIDE R6, R233, 0x4, R2.reuse ;  /* 0x00000004e9067825 */ /* 0x100fe200078e0202 */
[----:B------:R2:W-:Y:S04]  /*10440*/  STL.64 [R1+0x1ba0], R10 ;  /* 0x001ba00a01007387 */ /* 0x0005e80000100a00 */
[----:B------:R2:W-:Y:S01]  /*10450*/  STL.64 [R1+0x1b60], R6 ;  /* 0x001b600601007387 */ /* 0x0005e20000100a00 */
[----:B-1----:R-:W-:-:S05]  /*10460*/  IMAD.WIDE R14, R229, 0x4, R2 ;  /* 0x00000004e50e7825 */ /* 0x002fca00078e0202 */
[----:B------:R-:W-:Y:S01]  /*10470*/  STL.64 [R1+0x1b20], R14 ;  /* 0x001b200e01007387 */ /* 0x000fe20000100a00 */
[----:B------:R-:W-:-:S04]  /*10480*/  IMAD.WIDE R50, R52, 0x4, R2 ;  /* 0x0000000434327825 */ /* 0x000fc800078e0202 */
[----:B------:R-:W-:-:S04]  /*10490*/  IMAD.WIDE R114, R116, 0x4, R2 ;  /* 0x0000000474727825 */ /* 0x000fc800078e0202 */
[----:B------:R-:W-:-:S04]  /*104a0*/  IMAD.WIDE R178, R180, 0x4, R2 ;  /* 0x00000004b4b27825 */ /* 0x000fc800078e0202 */
[----:B------:R-:W-:-:S04]  /*104b0*/  IMAD.WIDE R54, R56, 0x4, R2 ;  /* 0x0000000438367825 */ /* 0x000fc800078e0202 */
[----:B------:R-:W-:-:S04]  /*104c0*/  IMAD.WIDE R118, R120, 0x4, R2 ;  /* 0x0000000478767825 */ /* 0x000fc800078e0202 */
[----:B------:R-:W-:-:S04]  /*104d0*/  IMAD.WIDE R182, R184, 0x4, R2 ;  /* 0x00000004b8b67825 */ /* 0x000fc800078e0202 */
[----:B------:R-:W-:-:S04]  /*104e0*/  IMAD.WIDE R58, R60, 0x4, R2 ;  /* 0x000000043c3a7825 */ /* 0x000fc800078e0202 */
[----:B------:R-:W-:-:S04]  /*104f0*/  IMAD.WIDE R122, R124, 0x4, R2 ;  /* 0x000000047c7a7825 */ /* 0x000fc800078e0202 */
[----:B--2---:R-:W-:-:S04]  /*10500*/  IMAD R225, R225, c[0x0][0x190], RZ ;  /* 0x00006400e1e17a24 */ /* 0x004fc800078e02ff */
[----:B------:R-:W-:-:S05]  /*10510*/  IMAD.WIDE R10, R225, 0x4, R2 ;  /* 0x00000004e10a7825 */ /* 0x000fca00078e0202 */
[----:B------:R-:W-:Y:S01]  /*10520*/  STL.64 [R1+0x1ae0], R10 ;  /* 0x001ae00a01007387 */ /* 0x000fe20000100a00 */
[----:B---3--:R-:W-:-:S04]  /*10530*/  IMAD R221, R221, c[0x0][0x190], RZ ;  /* 0x00006400dddd7a24 */ /* 0x008fc800078e02ff */
[----:B------:R-:W-:-:S05]  /*10540*/  IMAD.WIDE R6, R221, 0x4, R2 ;  /* 0x00000004dd067825 */ /* 0x000fca00078e0202 */
[----:B------:R1:W-:Y:S01]  /*10550*/  STL.64 [R1+0x1aa0], R6 ;  /* 0x001aa00601007387 */ /* 0x0003e20000100a00 */
[----:B----4-:R-:W-:Y:S02]  /*10560*/  IMAD R104, R213, c[0x0][0x190], RZ ;  /* 0x00006400d5687a24 */ /* 0x010fe400078e02ff */
[----:B-1----:R-:W-:-:S04]  /*10570*/  IMAD.WIDE R6, R209, 0x4, R2 ;  /* 0x00000004d1067825 */ /* 0x002fc800078e0202 */
[----:B------:R-:W-:-:S04]  /*10580*/  IMAD R217, R217, c[0x0][0x190], RZ ;  /* 0x00006400d9d97a24 */ /* 0x000fc800078e02ff */
[----:B------:R-:W-:-:S05]  /*10590*/  IMAD.WIDE R14, R217, 0x4, R2 ;  /* 0x00000004d90e7825 */ /* 0x000fca00078e0202 */
[----:B------:R1:W-:Y:S02]  /*105a0*/  STL.64 [R1+0x1a60], R14 ;  /* 0x001a600e01007387 */ /* 0x0003e40000100a00 */
[----:B-1----:R-:W-:-:S04]  /*105b0*/  IMAD.WIDE R14, R181, 0x4, R2 ;  /* 0x00000004b50e7825 */ /* 0x002fc800078e0202 */
[----:B------:R-:W-:-:S04]  /*105c0*/  IMAD R213, R227, c[0x0][0x190], RZ ;  /* 0x00006400e3d57a24 */ /* 0x000fc800078e02ff */
[----:B------:R-:W-:-:S05]  /*105d0*/  IMAD.WIDE R10, R213, 0x4, R2 ;  /* 0x00000004d50a7825 */ /* 0x000fca00078e0202 */
[----:B------:R1:W-:Y:S04]  /*105e0*/  STL.64 [R1+0x1a20], R10 ;  /* 0x001a200a01007387 */ /* 0x0003e80000100a00 */
[----:B------:R2:W-:Y:S04]  /*105f0*/  STL.64 [R1+0x1de8], R6 ;  /* 0x001de80601007387 */ /* 0x0005e80000100a00 */
[----:B------:R-:W-:Y:S01]  /*10600*/  STL.64 [R1+0x1de0], R14 ;  /* 0x001de00e01007387 */ /* 0x000fe20000100a00 */
[----:B-1----:R-:W-:-:S04]  /*10610*/  IMAD.WIDE R10, R117, 0x4, R2 ;  /* 0x00000004750a7825 */ /* 0x002fc800078e0202 */
[--C-:B--2---:R-:W-:Y:S01]  /*10620*/  IMAD.WIDE R6, R53, 0x4, R2.reuse ;  /* 0x0000000435067825 */ /* 0x104fe200078e0202 */
[----:B------:R-:W-:Y:S04]  /*10630*/  STL.64 [R1+0x1dd8], R10 ;  /* 0x001dd80a01007387 */ /* 0x000fe80000100a00 */
[----:B------:R1:W-:Y:S04]  /*10640*/  STL.64 [R1+0x1dd0], R6 ;  /* 0x001dd00601007387 */ /* 0x0003e80000100a00 */
[----:B------:R-:W-:Y:S04]  /*10650*/  STL.64 [R1+0x1dc8], R50 ;  /* 0x001dc83201007387 */ /* 0x000fe80000100a00 */
[----:B------:R-:W-:Y:S01]  /*10660*/  STL.64 [R1+0x2f60], R50 ;  /* 0x002f603201007387 */ /* 0x000fe20000100a00 */
[----:B-1----:R-:W-:-:S05]  /*10670*/  IMAD.WIDE R6, R205, 0x4, R2 ;  /* 0x00000004cd067825 */ /* 0x002fca00078e0202 */
[----:B------:R1:W-:Y:S04]  /*10680*/  STL.64 [R1+0x1da8], R6 ;  /* 0x001da80601007387 */ /* 0x0003e80000100a00 */
[----:B------:R-:W-:Y:S04]  /*10690*/  STL.64 [R1+0x1dc0], R114 ;  /* 0x001dc07201007387 */ /* 0x000fe80000100a00 */
[----:B------:R-:W-:Y:S01]  /*106a0*/  STL.64 [R1+0x2f68], R114 ;  /* 0x002f687201007387 */ /* 0x000fe20000100a00 */
[----:B-1----:R-:W-:-:S05]  /*106b0*/  IMAD.WIDE R6, R185, 0x4, R2 ;  /* 0x00000004b9067825 */ /* 0x002fca00078e0202 */
[----:B------:R1:W-:Y:S04]  /*106c0*/  STL.64 [R1+0x1da0], R6 ;  /* 0x001da00601007387 */ /* 0x0003e80000100a00 */
[----:B------:R-:W-:Y:S04]  /*106d0*/  STL.64 [R1+0x1db8], R178 ;  /* 0x001db8b201007387 */ /* 0x000fe80000100a00 */
[----:B------:R2:W-:Y:S01]  /*106e0*/  STL.64 [R1+0x2f70], R178 ;  /* 0x002f70b201007387 */ /* 0x0005e20000100a00 */
[----:B-1----:R-:W-:-:S05]  /*106f0*/  IMAD.WIDE R6, R121, 0x4, R2 ;  /* 0x0000000479067825 */ /* 0x002fca00078e0202 */
[----:B------:R1:W-:Y:S01]  /*10700*/  STL.64 [R1+0x1d98], R6 ;  /* 0x001d980601007387 */ /* 0x0003e20000100a00 */
[----:B--2---:R-:W-:-:S05]  /*10710*/  IMAD.WIDE R178, R57, 0x4, R2 ;  /* 0x0000000439b27825 */ /* 0x004fca00078e0202 */
[----:B------:R-:W-:Y:S01]  /*10720*/  STL.64 [R1+0x1d90], R178 ;  /* 0x001d90b201007387 */ /* 0x000fe20000100a00 */
[----:B-1----:R-:W-:-:S03]  /*10730*/  IMAD.WIDE R6, R201, 0x4, R2 ;  /* 0x00000004c9067825 */ /* 0x002fc600078e0202 */
[----:B------:R-:W-:Y:S04]  /*10740*/  STL.64 [R1+0x2f78], R178 ;  /* 0x002f78b201007387 */ /* 0x000fe80000100a00 */
[----:B------:R-:W-:Y:S04]  /*10750*/  STL.64 [R1+0x1d88], R54 ;  /* 0x001d883601007387 */ /* 0x000fe80000100a00 */
[----:B------:R-:W-:Y:S04]  /*10760*/  STL.64 [R1+0x2f80], R54 ;  /* 0x002f803601007387 */ /* 0x000fe80000100a00 */
[----:B------:R1:W-:Y:S04]  /*10770*/  STL.64 [R1+0x1d68], R6 ;  /* 0x001d680601007387 */ /* 0x0003e80000100a00 */
[----:B------:R-:W-:Y:S04]  /*10780*/  STL.64 [R1+0x1d80], R118 ;  /* 0x001d807601007387 */ /* 0x000fe80000100a00 */
[----:B------:R-:W-:Y:S01]  /*10790*/  STL.64 [R1+0x2f88], R118 ;  /* 0x002f887601007387 */ /* 0x000fe20000100a00 */
[----:B-1----:R-:W-:-:S05]  /*107a0*/  IMAD.WIDE R6, R189, 0x4, R2 ;  /* 0x00000004bd067825 */ /* 0x002fca00078e0202 */
[----:B------:R1:W-:Y:S01]  /*107b0*/  STL.64 [R1+0x1d60], R6 ;  /* 0x001d600601007387 */ /* 0x0003e20000100a00 */
[----:B------:R-:W-:-:S03]  /*107c0*/  IMAD.WIDE R50, R61, 0x4, R2 ;  /* 0x000000043d327825 */ /* 0x000fc600078e0202 */
[----:B------:R-:W-:Y:S04]  /*107d0*/  STL.64 [R1+0x1d78], R182 ;  /* 0x001d78b601007387 */ /* 0x000fe80000100a00 */
[----:B------:R-:W-:Y:S01]  /*107e0*/  STL.64 [R1+0x2f90], R182 ;  /* 0x002f90b601007387 */ /* 0x000fe20000100a00 */
[----:B-1----:R-:W-:-:S05]  /*107f0*/  IMAD.WIDE R6, R125, 0x4, R2 ;  /* 0x000000047d067825 */ /* 0x002fca00078e0202 */
[----:B------:R1:W-:Y:S04]  /*10800*/  STL.64 [R1+0x1d58], R6 ;  /* 0x001d580601007387 */ /* 0x0003e80000100a00 */
[----:B------:R-:W-:Y:S04]  /*10810*/  STL.64 [R1+0x1d50], R50 ;  /* 0x001d503201007387 */ /* 0x000fe80000100a00 */
[----:B------:R-:W-:Y:S01]  /*10820*/  STL.64 [R1+0x2f98], R50 ;  /* 0x002f983201007387 */ /* 0x000fe20000100a00 */
[----:B-1----:R-:W-:-:S03]  /*10830*/  IMAD.WIDE R6, R197, 0x4, R2 ;  /* 0x00000004c5067825 */ /* 0x002fc600078e0202 */
[----:B------:R-:W-:Y:S04]  /*10840*/  STL.64 [R1+0x1d48], R58 ;  /* 0x001d483a01007387 */ /* 0x000fe80000100a00 */
[----:B------:R-:W-:Y:S04]  /*10850*/  STL.64 [R1+0x2fa0], R58 ;  /* 0x002fa03a01007387 */ /* 0x000fe80000100a00 */
[----:B------:R1:W-:Y:S01]  /*10860*/  STL.64 [R1+0x1d28], R6 ;  /* 0x001d280601007387 */ /* 0x0003e20000100a00 */
[----:B------:R-:W-:-:S03]  /*10870*/  IMAD.WIDE R186, R188, 0x4, R2 ;  /* 0x00000004bcba7825 */ /* 0x000fc600078e0202 */
[----:B------:R-:W-:Y:S04]  /*10880*/  STL.64 [R1+0x1d40], R122 ;  /* 0x001d407a01007387 */ /* 0x000fe80000100a00 */
[----:B------:R-:W-:Y:S01]  /*10890*/  STL.64 [R1+0x2fa8], R122 ;  /* 0x002fa87a01007387 */ /* 0x000fe20000100a00 */
[----:B-1----:R-:W-:-:S05]  /*108a0*/  IMAD.WIDE R6, R193, 0x4, R2 ;  /* 0x00000004c1067825 */ /* 0x002fca00078e0202 */
[----:B------:R1:W-:Y:S01]  /*108b0*/  STL.64 [R1+0x1d20], R6 ;  /* 0x001d200601007387 */ /* 0x0003e20000100a00 */
[----:B------:R-:W-:-:S03]  /*108c0*/  IMAD.WIDE R242, R65, 0x4, R2 ;  /* 0x0000000441f27825 */ /* 0x000fc600078e0202 */
[----:B------:R-:W-:Y:S01]  /*108d0*/  STL.64 [R1+0x1d38], R186 ;  /* 0x001d38ba01007387 */ /* 0x000fe20000100a00 */
[----:B------:R-:W-:-:S03]  /*108e0*/  IMAD.WIDE R62, R64, 0x4, R2 ;  /* 0x00000004403e7825 */ /* 0x000fc600078e0202 */
[----:B------:R-:W-:Y:S01]  /*108f0*/  STL.64 [R1+0x2fb0], R186 ;  /* 0x002fb0ba01007387 */ /* 0x000fe20000100a00 */
[----:B-1----:R-:W-:-:S05]  /*10900*/  IMAD.WIDE R6, R129, 0x4, R2 ;  /* 0x0000000481067825 */ /* 0x002fca00078e0202 */
[----:B------:R1:W-:Y:S01]  /*10910*/  STL.64 [R1+0x1d18], R6 ;  /* 0x001d180601007387 */ /* 0x0003e20000100a00 */
[----:B------:R-:W-:-:S03]  /*10920*/  IMAD.WIDE R126, R128, 0x4, R2 ;  /* 0x00000004807e7825 */ /* 0x000fc600078e0202 */
[----:B------:R-:W-:Y:S01]  /*10930*/  STL.64 [R1+0x1d10], R242 ;  /* 0x001d10f201007387 */ /* 0x000fe20000100a00 */
[----:B------:R-:W-:-:S03]  /*10940*/  IMAD.WIDE R54, R69, 0x4, R2 ;  /* 0x0000000445367825 */ /* 0x000fc600078e0202 */
[----:B------:R-:W-:Y:S01]  /*10950*/  STL.64 [R1+0x2fb8], R242 ;  /* 0x002fb8f201007387 */ /* 0x000fe20000100a00 */
[----:B-1----:R-:W-:-:S03]  /*10960*/  IMAD.WIDE R6, R133, 0x4, R2 ;  /* 0x0000000485067825 */ /* 0x002fc600078e0202 */
[----:B------:R-:W-:Y:S04]  /*10970*/  STL.64 [R1+0x1d08], R62 ;  /* 0x001d083e01007387 */ /* 0x000fe80000100a00 */
[----:B------:R-:W-:Y:S01]  /*10980*/  STL.64 [R1+0x2fc0], R62 ;  /* 0x002fc03e01007387 */ /* 0x000fe20000100a00 */
[----:B------:R-:W-:-:S03]  /*10990*/  IMAD.WIDE R190, R192, 0x4, R2 ;  /* 0x00000004c0be7825 */ /* 0x000fc600078e0202 */
[----:B------:R1:W-:Y:S01]  /*109a0*/  STL.64 [R1+0x1ce8], R6 ;  /* 0x001ce80601007387 */ /* 0x0003e20000100a00 */
[----:B------:R-:W-:-:S03]  /*109b0*/  IMAD.WIDE R248, R4, 0x4, R2 ;  /* 0x0000000404f87825 */ /* 0x000fc600078e0202 */
[----:B------:R-:W-:Y:S01]  /*109c0*/  STL.64 [R1+0x1d00], R126 ;  /* 0x001d007e01007387 */ /* 0x000fe20000100a00 */
[----:B------:R-:W-:-:S03]  /*109d0*/  IMAD.WIDE R66, R68, 0x4, R2 ;  /* 0x0000000444427825 */ /* 0x000fc600078e0202 */
[----:B------:R-:W-:Y:S01]  /*109e0*/  STL.64 [R1+0x2fc8], R126 ;  /* 0x002fc87e01007387 */ /* 0x000fe20000100a00 */
[----:B-1----:R-:W-:-:S03]  /*109f0*/  IMAD.WIDE R6, R5, 0x4, R2 ;  /* 0x0000000405067825 */ /* 0x002fc600078e0202 */
[----:B------:R-:W-:Y:S04]  /*10a00*/  STL.64 [R1+0x1ce0], R54 ;  /* 0x001ce03601007387 */ /* 0x000fe80000100a00 */
[----:B------:R-:W-:Y:S04]  /*10a10*/  STL.64 [R1+0x3110], R54 ;  /* 0x0031103601007387 */ /* 0x000fe80000100a00 */
[----:B------:R1:W-:Y:S04]  /*10a20*/  STL.64 [R1+0x1cd8], R6 ;  /* 0x001cd80601007387 */ /* 0x0003e80000100a00 */
[----:B------:R-:W-:Y:S04]  /*10a30*/  STL.64 [R1+0x1cf8], R190 ;  /* 0x001cf8be01007387 */ /* 0x000fe80000100a00 */
[----:B------:R-:W-:Y:S01]  /*10a40*/  STL.64 [R1+0x2fd0], R190 ;  /* 0x002fd0be01007387 */ /* 0x000fe20000100a00 */
[----:B-1----:R-:W-:-:S03]  /*10a50*/  IMAD.WIDE R6, R137, 0x4, R2 ;  /* 0x0000000489067825 */ /* 0x002fc600078e0202 */
[----:B------:R-:W-:Y:S04]  /*10a60*/  STL.64 [R1+0x1cd0], R248 ;  /* 0x001cd0f801007387 */ /* 0x000fe80000100a00 */
[----:B------:R-:W-:Y:S01]  /*10a70*/  STL.64 [R1+0x2fd8], R248 ;  /* 0x002fd8f801007387 */ /* 0x000fe20000100a00 */
[----:B------:R-:W-:-:S03]  /*10a80*/  IMAD.WIDE R130, R132, 0x4, R2 ;  /* 0x0000000484827825 */ /* 0x000fc600078e0202 */
[----:B------:R-:W-:Y:S04]  /*10a90*/  STL.64 [R1+0x1cc8], R66 ;  /* 0x001cc84201007387 */ /* 0x000fe80000100a00 */
[----:B------:R-:W-:Y:S04]  /*10aa0*/  STL.64 [R1+0x2fe0], R66 ;  /* 0x002fe04201007387 */ /* 0x000fe80000100a00 */
[----:B------:R1:W-:Y:S01]  /*10ab0*/  STL.64 [R1+0x1ca8], R6 ;  /* 0x001ca80601007387 */ /* 0x0003e20000100a00 */
[----:B------:R-:W-:Y:S02]  /*10ac0*/  IMAD R165, R194, c[0x0][0x190], RZ ;  /* 0x00006400c2a57a24 */ /* 0x000fe400078e02ff */
[----:B------:R-:W-:Y:S01]  /*10ad0*/  IMAD R101, R195, c[0x0][0x190], RZ ;  /* 0x00006400c3657a24 */ /* 0x000fe200078e02ff */
[----:B------:R-:W-:Y:S01]  /*10ae0*/  STL.64 [R1+0x1cc0], R130 ;  /* 0x001cc08201007387 */ /* 0x000fe20000100a00 */
[----:B------:R-:W-:-:S03]  /*10af0*/  IMAD.WIDE R194, R196, 0x4, R2 ;  /* 0x00000004c4c27825 */ /* 0x000fc600078e0202 */
[----:B------:R-:W-:Y:S01]  /*10b00*/  STL.64 [R1+0x2fe8], R130 ;  /* 0x002fe88201007387 */ /* 0x000fe20000100a00 */
[----:B-1----:R-:W-:-:S05]  /*10b10*/  IMAD.WIDE R6, R73, 0x4, R2 ;  /* 0x0000000449067825 */ /* 0x002fca00078e0202 */
[----:B------:R1:W-:Y:S04]  /*10b20*/  STL.64 [R1+0x1ca0], R6 ;  /* 0x001ca00601007387 */ /* 0x0003e80000100a00 */
[----:B------:R-:W-:Y:S04]  /*10b30*/  STL.64 [R1+0x1cb8], R194 ;  /* 0x001cb8c201007387 */ /* 0x000fe80000100a00 */
[----:B------:R-:W-:Y:S01]  /*10b40*/  STL.64 [R1+0x2ff0], R194 ;  /* 0x002ff0c201007387 */ /* 0x000fe20000100a00 */
[----:B-1----:R-:W-:-:S05]  /*10b50*/  IMAD.WIDE R6, R9, 0x4, R2 ;  /* 0x0000000409067825 */ /* 0x002fca00078e0202 */
[----:B------:R1:W-:Y:S01]  /*10b60*/  STL.64 [R1+0x1c98], R6 ;  /* 0x001c980601007387 */ /* 0x0003e20000100a00 */
[----:B------:R-:W-:-:S04]  /*10b70*/  IMAD.WIDE R70, R72, 0x4, R2 ;  /* 0x0000000448467825 */ /* 0x000fc800078e0202 */
[----:B-1----:R-:W-:-:S05]  /*10b80*/  IMAD.WIDE R6, R8, 0x4, R2 ;  /* 0x0000000408067825 */ /* 0x002fca00078e0202 */
[----:B------:R-:W-:Y:S04]  /*10b90*/  STL.64 [R1+0x1c90], R6 ;  /* 0x001c900601007387 */ /* 0x000fe80000100a00 */
[----:B------:R1:W-:Y:S01]  /*10ba0*/  STL.64 [R1+0x2ff8], R6 ;  /* 0x002ff80601007387 */ /* 0x0003e20000100a00 */
[----:B------:R-:W-:-:S03]  /*10bb0*/  IMAD.WIDE R134, R136, 0x4, R2 ;  /* 0x0000000488867825 */ /* 0x000fc600078e0202 */
[----:B------:R-:W-:Y:S04]  /*10bc0*/  STL.64 [R1+0x1c88], R70 ;  /* 0x001c884601007387 */ /* 0x000fe80000100a00 */
[----:B------:R-:W-:Y:S01]  /*10bd0*/  STL.64 [R1+0x3000], R70 ;  /* 0x0030004601007387 */ /* 0x000fe20000100a00 */
[----:B-1----:R-:W-:-:S05]  /*10be0*/  IMAD.WIDE R6, R141, 0x4, R2 ;  /* 0x000000048d067825 */ /* 0x002fca00078e0202 */
[----:B------:R1:W-:Y:S01]  /*10bf0*/  STL.64 [R1+0x1c68], R6 ;  /* 0x001c680601007387 */ /* 0x0003e20000100a00 */
[----:B------:R-:W-:Y:S02]  /*10c00*/  IMAD R37, R198, c[0x0][0x190], RZ ;  /* 0x00006400c6257a24 */ /* 0x000fe400078e02ff */
[----:B------:R-:W-:Y:S01]  /*10c10*/  IMAD R36, R199, c[0x0][0x190], RZ ;  /* 0x00006400c7247a24 */ /* 0x000fe200078e02ff */
        /* <DEDUP_REMOVED lines=8> */
[----:B------:R2:W-:Y:S01]  /*10ca0*/  STL.64 [R1+0x3010], R198 ;  /* 0x003010c601007387 */ /* 0x0005e20000100a00 */
[----:B-1----:R-:W-:-:S04]  /*10cb0*/  IMAD.WIDE R6, R13, 0x4, R2 ;  /* 0x000000040d067825 */ /* 0x002fc800078e0202 */
[--C-:B------:R-:W-:Y:S01]  /*10cc0*/  IMAD.WIDE R54, R145, 0x4, R2.reuse ;  /* 0x0000000491367825 */ /* 0x100fe200078e0202 */
[----:B------:R-:W-:Y:S04]  /*10cd0*/  STL.64 [R1+0x1c58], R6 ;  /* 0x001c580601007387 */ /* 0x000fe80000100a00 */
[----:B------:R-:W-:Y:S01]  /*10ce0*/  STL.64 [R1+0x1c50], R10 ;  /* 0x001c500a01007387 */ /* 0x000fe20000100a00 */
[----:B------:R-:W-:-:S03]  /*10cf0*/  IMAD.WIDE R138, R140, 0x4, R2 ;  /* 0x000000048c8a7825 */ /* 0x000fc600078e0202 */
[----:B------:R-:W-:Y:S01]  /*10d00*/  STL.64 [R1+0x3018], R10 ;  /* 0x0030180a01007387 */ /* 0x000fe20000100a00 */
[----:B------:R-:W-:-:S03]  /*10d10*/  IMAD R100, R202, c[0x0][0x190], RZ ;  /* 0x00006400ca647a24 */ /* 0x000fc600078e02ff */
[----:B------:R-:W-:Y:S01]  /*10d20*/  STL.64 [R1+0x1c48], R74 ;  /* 0x001c484a01007387 */ /* 0x000fe20000100a00 */
[----:B------:R-:W-:-:S03]  /*10d30*/  IMAD R164, R203, c[0x0][0x190], RZ ;  /* 0x00006400cba47a24 */ /* 0x000fc600078e02ff */
[----:B------:R1:W-:Y:S01]  /*10d40*/  STL.64 [R1+0x3020], R74 ;  /* 0x0030204a01007387 */ /* 0x0003e20000100a00 */
[----:B------:R-:W-:-:S03]  /*10d50*/  IMAD.WIDE R202, R204, 0x4, R2 ;  /* 0x00000004ccca7825 */ /* 0x000fc600078e0202 */
[----:B------:R-:W-:Y:S01]  /*10d60*/  STL.64 [R1+0x1c18], R54 ;  /* 0x001c183601007387 */ /* 0x000fe20000100a00 */
[----:B--2---:R-:W-:-:S03]  /*10d70*/  IMAD.WIDE R198, R17, 0x4, R2 ;  /* 0x0000000411c67825 */ /* 0x004fc600078e0202 */
[----:B------:R-:W-:Y:S01]  /*10d80*/  STL.64 [R1+0x31a8], R54 ;  /* 0x0031a83601007387 */ /* 0x000fe20000100a00 */
[----:B-1----:R-:W-:-:S03]  /*10d90*/  IMAD.WIDE R74, R81, 0x4, R2 ;  /* 0x00000004514a7825 */ /* 0x002fc600078e0202 */
[----:B------:R-:W-:Y:S04]  /*10da0*/  STL.64 [R1+0x1c40], R138 ;  /* 0x001c408a01007387 */ /* 0x000fe80000100a00 */
[----:B------:R-:W-:Y:S01]  /*10db0*/  STL.64 [R1+0x3028], R138 ;  /* 0x0030288a01007387 */ /* 0x000fe20000100a00 */
[----:B------:R-:W-:-:S03]  /*10dc0*/  IMAD.WIDE R14, R16, 0x4, R2 ;  /* 0x00000004100e7825 */ /* 0x000fc600078e0202 */
[----:B------:R-:W-:Y:S01]  /*10dd0*/  STL.64 [R1+0x1c10], R74 ;  /* 0x001c104a01007387 */ /* 0x000fe20000100a00 */
[----:B------:R-:W-:-:S03]  /*10de0*/  IMAD.WIDE R78, R80, 0x4, R2 ;  /* 0x00000004504e7825 */ /* 0x000fc600078e0202 */
[----:B------:R-:W-:Y:S01]  /*10df0*/  STL.64 [R1+0x3108], R74 ;  /* 0x0031084a01007387 */ /* 0x000fe20000100a00 */
[----:B------:R-:W-:-:S03]  /*10e00*/  IMAD.WIDE R6, R149, 0x4, R2 ;  /* 0x0000000495067825 */ /* 0x000fc600078e0202 */
[----:B------:R-:W-:Y:S04]  /*10e10*/  STL.64 [R1+0x1c30], R202 ;  /* 0x001c30ca01007387 */ /* 0x000fe80000100a00 */
[----:B------:R-:W-:Y:S04]  /*10e20*/  STL.64 [R1+0x3030], R202 ;  /* 0x003030ca01007387 */ /* 0x000fe80000100a00 */
[----:B------:R-:W-:Y:S04]  /*10e30*/  STL.64 [R1+0x1c08], R198 ;  /* 0x001c08c601007387 */ /* 0x000fe80000100a00 */
[----:B------:R-:W-:Y:S01]  /*10e40*/  STL.64 [R1+0x3038], R198 ;  /* 0x003038c601007387 */ /* 0x000fe20000100a00 */
[----:B------:R-:W-:-:S03]  /*10e50*/  IMAD.WIDE R142, R144, 0x4, R2 ;  /* 0x00000004908e7825 */ /* 0x000fc600078e0202 */
[----:B------:R-:W-:Y:S04]  /*10e60*/  STL.64 [R1+0x1c00], R14 ;  /* 0x001c000e01007387 */ /* 0x000fe80000100a00 */
[----:B------:R-:W-:Y:S01]  /*10e70*/  STL.64 [R1+0x3040], R14 ;  /* 0x0030400e01007387 */ /* 0x000fe20000100a00 */
[----:B------:R-:W-:-:S03]  /*10e80*/  IMAD R169, R206, c[0x0][0x190], RZ ;  /* 0x00006400cea97a24 */ /* 0x000fc600078e02ff */
[----:B------:R-:W-:Y:S01]  /*10e90*/  STL.64 [R1+0x1bf8], R78 ;  /* 0x001bf84e01007387 */ /* 0x000fe20000100a00 */
[----:B------:R-:W-:-:S03]  /*10ea0*/  IMAD R105, R207, c[0x0][0x190], RZ ;  /* 0x00006400cf697a24 */ /* 0x000fc600078e02ff */
[----:B------:R-:W-:Y:S01]  /*10eb0*/  STL.64 [R1+0x3048], R78 ;  /* 0x0030484e01007387 */ /* 0x000fe20000100a00 */
[----:B------:R-:W-:-:S03]  /*10ec0*/  IMAD.WIDE R206, R208, 0x4, R2 ;  /* 0x00000004d0ce7825 */ /* 0x000fc600078e0202 */
        /* <DEDUP_REMOVED lines=8> */
[----:B------:R-:W-:Y:S04]  /*10f50*/  STL.64 [R1+0x1be8], R206 ;  /* 0x001be8ce01007387 */ /* 0x000fe80000100a00 */
[----:B------:R-:W-:Y:S04]  /*10f60*/  STL.64 [R1+0x3058], R206 ;  /* 0x003058ce01007387 */ /* 0x000fe80000100a00 */
[----:B------:R-:W-:Y:S01]  /*10f70*/  STL.64 [R1+0x1bc8], R70 ;  /* 0x001bc84601007387 */ /* 0x000fe20000100a00 */
[----:B-1----:R-:W-:-:S03]  /*10f80*/  IMAD.WIDE R6, R153, 0x4, R2 ;  /* 0x0000000499067825 */ /* 0x002fc600078e0202 */
        /* <DEDUP_REMOVED lines=40> */
[----:B------:R-:W-:Y:S04]  /*11210*/  STL.64 [R1+0x30a8], R214 ;  /* 0x0030a8d601007387 */ /* 0x000fe80000100a00 */
[----:B------:R-:W-:Y:S01]  /*11220*/  STL.64 [R1+0x1b48], R66 ;  /* 0x001b484201007387 */ /* 0x000fe20000100a00 */
[----:B-1----:R-:W-:-:S03]  /*11230*/  IMAD.WIDE R6, R97, 0x4, R2 ;  /* 0x0000000461067825 */ /* 0x002fc600078e0202 */
[----:B------:R-:W-:Y:S01]  /*11240*/  STL.64 [R1+0x30b0], R66 ;  /* 0x0030b04201007387 */ /* 0x000fe20000100a00 */
[----:B------:R-:W-:-:S03]  /*11250*/  IMAD.WIDE R154, R156, 0x4, R2 ;  /* 0x000000049c9a7825 */ /* 0x000fc600078e0202 */
[----:B------:R-:W-:Y:S01]  /*11260*/  STL.64 [R1+0x1b40], R26 ;  /* 0x001b401a01007387 */ /* 0x000fe20000100a00 */
[----:B------:R-:W-:-:S03]  /*11270*/  IMAD R109, R218, c[0x0][0x190], RZ ;  /* 0x00006400da6d7a24 */ /* 0x000fc600078e02ff */
[----:B------:R-:W-:Y:S01]  /*11280*/  STL.64 [R1+0x30b8], R26 ;  /* 0x0030b81a01007387 */ /* 0x000fe20000100a00 */
[----:B------:R-:W-:-:S03]  /*11290*/  IMAD R45, R219, c[0x0][0x190], RZ ;  /* 0x00006400db2d7a24 */ /* 0x000fc600078e02ff */
[----:B------:R-:W-:Y:S01]  /*112a0*/  STL.64 [R1+0x1b38], R90 ;  /* 0x001b385a01007387 */ /* 0x000fe20000100a00 */
[----:B------:R-:W-:-:S03]  /*112b0*/  IMAD.WIDE R218, R220, 0x4, R2 ;  /* 0x00000004dcda7825 */ /* 0x000fc600078e0202 */
[----:B------:R-:W-:Y:S01]  /*112c0*/  STL.64 [R1+0x30c0], R90 ;  /* 0x0030c05a01007387 */ /* 0x000fe20000100a00 */
[----:B------:R-:W-:-:S03]  /*112d0*/  IMAD.WIDE R190, R33, 0x4, R2 ;  /* 0x0000000421be7825 */ /* 0x000fc600078e0202 */
[----:B------:R-:W-:Y:S01]  /*112e0*/  STL.64 [R1+0x1b18], R14 ;  /* 0x001b180e01007387 */ /* 0x000fe20000100a00 */
[----:B------:R-:W-:-:S03]  /*112f0*/  IMAD.WIDE R30, R32, 0x4, R2 ;  /* 0x00000004201e7825 */ /* 0x000fc600078e0202 */
[----:B------:R-:W-:Y:S04]  /*11300*/  STL.64 [R1+0x3178], R14 ;  /* 0x0031780e01007387 */ /* 0x000fe80000100a00 */
        /* <DEDUP_REMOVED lines=31> */
[----:B------:R-:W2:Y:S01]  /*11500*/  LDL.LU R115, [R1+0xd48] ;  /* 0x000d480001737983 */ /* 0x000ea20000300800 */
[----:B------:R-:W-:-:S04]  /*11510*/  IMAD.WIDE R98, R100, 0x4, R2 ;  /* 0x0000000464627825 */ /* 0x000fc800078e0202 */
[----:B------:R-:W-:Y:S02]  /*11520*/  IMAD R228, R228, c[0x0][0x190], RZ ;  /* 0x00006400e4e47a24 */ /* 0x000fe400078e02ff */
[--C-:B-1----:R-:W-:Y:S01]  /*11530*/  IMAD.WIDE R6, R169, 0x4, R2.reuse ;  /* 0x00000004a9067825 */ /* 0x102fe200078e0202 */
[----:B------:R-:W-:Y:S03]  /*11540*/  STL.64 [R1+0x1ab8], R98 ;  /* 0x001ab86201007387 */ /* 0x000fe60000100a00 */
[----:B------:R-:W-:Y:S01]  /*11550*/  IMAD.WIDE R162, R164, 0x4, R2 ;  /* 0x00000004a4a27825 */ /* 0x000fe200078e0202 */
[----:B------:R1:W-:Y:S03]  /*11560*/  STL.64 [R1+0x1a98], R6 ;  /* 0x001a980601007387 */ /* 0x0003e60000100a00 */
[----:B------:R-:W-:-:S02]  /*11570*/  IMAD R172, R226, c[0x0][0x190], RZ ;  /* 0x00006400e2ac7a24 */ /* 0x000fc400078e02ff */
[--C-:B------:R-:W-:Y:S01]  /*11580*/  IMAD.WIDE R226, R228, 0x4, R2.reuse ;  /* 0x00000004e4e27825 */ /* 0x100fe200078e0202 */
[----:B------:R-:W-:Y:S03]  /*11590*/  STL.64 [R1+0x3128], R98 ;  /* 0x0031286201007387 */ /* 0x000fe60000100a00 */
[--C-:B------:R-:W-:Y:S01]  /*115a0*/  IMAD.WIDE R214, R105, 0x4, R2.reuse ;  /* 0x0000000469d67825 */ /* 0x100fe200078e0202 */
[----:B------:R-:W-:Y:S03]  /*115b0*/  STL.64 [R1+0x1ab0], R162 ;  /* 0x001ab0a201007387 */ /* 0x000fe60000100a00 */
[--C-:B------:R-:W-:Y:S01]  /*115c0*/  IMAD.WIDE R186, R41, 0x4, R2.reuse ;  /* 0x0000000429ba7825 */ /* 0x100fe200078e0202 */
[----:B------:R-:W-:Y:S03]  /*115d0*/  STL.64 [R1+0x3130], R162 ;  /* 0x003130a201007387 */ /* 0x000fe60000100a00 */
[--C-:B------:R-:W-:Y:S01]  /*115e0*/  IMAD.WIDE R38, R40, 0x4, R2.reuse ;  /* 0x0000000428267825 */ /* 0x100fe200078e0202 */
[----:B------:R-:W-:Y:S04]  /*115f0*/  STL.64 [R1+0x1aa8], R226 ;  /* 0x001aa8e201007387 */ /* 0x000fe80000100a00 */
[----:B------:R-:W-:Y:S01]  /*11600*/  STL.64 [R1+0x3138], R226 ;  /* 0x003138e201007387 */ /* 0x000fe20000100a00 */
[----:B------:R-:W-:-:S03]  /*11610*/  IMAD.WIDE R102, R104, 0x4, R2 ;  /* 0x0000000468667825 */ /* 0x000fc600078e0202 */
[----:B------:R-:W-:Y:S01]  /*11620*/  STL.64 [R1+0x1a90], R214 ;  /* 0x001a90d601007387 */ /* 0x000fe20000100a00 */
[----:B------:R-:W-:-:S03]  /*11630*/  IMAD R232, R232, c[0x0][0x190], RZ ;  /* 0x00006400e8e87a24 */ /* 0x000fc600078e02ff */
[----:B------:R-:W-:Y:S01]  /*11640*/  STL.64 [R1+0x3140], R214 ;  /* 0x003140d601007387 */ /* 0x000fe20000100a00 */
[----:B------:R-:W-:-:S03]  /*11650*/  IMAD.WIDE R166, R168, 0x4, R2 ;  /* 0x00000004a8a67825 */ /* 0x000fc600078e0202 */
[----:B------:R-:W-:Y:S01]  /*11660*/  STL.64 [R1+0x1a88], R186 ;  /* 0x001a88ba01007387 */ /* 0x000fe20000100a00 */
[----:B------:R-:W-:-:S03]  /*11670*/  IMAD.WIDE R94, R173, 0x4, R2 ;  /* 0x00000004ad5e7825 */ /* 0x000fc600078e0202 */
[----:B------:R-:W-:Y:S01]  /*11680*/  STL [R1+0x3148], R187 ;  /* 0x003148bb01007387 */ /* 0x000fe20000100800 */
        /* <DEDUP_REMOVED lines=10> */
[----:B------:R-:W-:Y:S01]  /*11730*/  STL.64 [R1+0x3160], R166 ;  /* 0x003160a601007387 */ /* 0x000fe20000100a00 */
[----:B------:R-:W-:-:S03]  /*11740*/  IMAD.WIDE R42, R44, 0x4, R2 ;  /* 0x000000042c2a7825 */ /* 0x000fc600078e0202 */
[----:B------:R-:W-:Y:S04]  /*11750*/  STL.64 [R1+0x1a58], R94 ;  /* 0x001a585e01007387 */ /* 0x000fe80000100a00 */
[----:B------:R-:W-:Y:S01]  /*11760*/  STL.64 [R1+0x3168], R94 ;  /* 0x0031685e01007387 */ /* 0x000fe20000100a00 */
[----:B------:R-:W-:-:S03]  /*11770*/  IMAD R236, R236, c[0x0][0x190], RZ ;  /* 0x00006400ecec7a24 */ /* 0x000fc600078e02ff */
[----:B------:R-:W-:Y:S01]  /*11780*/  STL.64 [R1+0x1a68], R230 ;  /* 0x001a68e601007387 */ /* 0x000fe20000100a00 */
[----:B------:R-:W-:-:S03]  /*11790*/  IMAD.WIDE R106, R108, 0x4, R2 ;  /* 0x000000046c6a7825 */ /* 0x000fc600078e0202 */
[----:B------:R-:W-:Y:S01]  /*117a0*/  STL.64 [R1+0x3170], R230 ;  /* 0x003170e601007387 */ /* 0x000fe20000100a00 */
[----:B------:R-:W-:-:S03]  /*117b0*/  ISETP.NE.U32.AND P5, PT, R0, RZ, PT ;  /* 0x000000ff0000720c */ /* 0x000fc60003fa5070 */
[----:B------:R-:W-:Y:S01]  /*117c0*/  STL.64 [R1+0x1a50], R86 ;  /* 0x001a505601007387 */ /* 0x000fe20000100a00 */
[----:B------:R-:W-:-:S03]  /*117d0*/  IMAD.WIDE R170, R172, 0x4, R2 ;  /* 0x00000004acaa7825 */ /* 0x000fc600078e0202 */
[----:B------:R3:W-:Y:S01]  /*117e0*/  STL.64 [R1+0x3180], R86 ;  /* 0x0031805601007387 */ /* 0x0007e20000100a00 */
        /* <DEDUP_REMOVED lines=27> */
[----:B------:R4:W-:Y:S04]  /*119a0*/  STL.64 [R1+0x31c8], R194 ;  /* 0x0031c8c201007387 */ /* 0x0009e80000100a00 */
[----:B------:R-:W-:Y:S04]  /*119b0*/  STL.64 [R1+0x1a08], R182 ;  /* 0x001a08b601007387 */ /* 0x000fe80000100a00 */
[----:B------:R-:W-:Y:S04]  /*119c0*/  STL.64 [R1+0x31d0], R182 ;  /* 0x0031d0b601007387 */ /* 0x000fe80000100a00 */
[----:B------:R-:W-:Y:S04]  /*119d0*/  STL.64 [R1+0x1a00], R46 ;  /* 0x001a002e01007387 */ /* 0x000fe80000100a00 */
[----:B------:R-:W-:Y:S01]  /*119e0*/  STL.64 [R1+0x31d8], R46 ;  /* 0x0031d82e01007387 */ /* 0x000fe20000100a00 */
[----:B-1----:R-:W-:-:S04]  /*119f0*/  IMAD.WIDE R6, R245, 0x4, R250 ;  /* 0x00000004f5067825 */ /* 0x002fc800078e02fa */
[----:B---3--:R-:W-:-:S04]  /*11a00*/  IMAD.WIDE R86, R246, 0x4, R250 ;  /* 0x00000004f6567825 */ /* 0x008fc800078e02fa */
[----:B----4-:R-:W-:-:S04]  /*11a10*/  IMAD.WIDE R194, R241, 0x4, R250 ;  /* 0x00000004f1c27825 */ /* 0x010fc800078e02fa */
        /* <DEDUP_REMOVED lines=13> */
[----:B--2---:R-:W-:-:S05]  /*11af0*/  IMAD.WIDE R2, R115, 0x4, R250 ;  /* 0x0000000473027825 */ /* 0x004fca00078e02fa */
        /* <DEDUP_REMOVED lines=25> */
[----:B------:R1:W-:Y:S04]  /*11c90*/  STL.64 [R1+0x1328], R10 ;  /* 0x0013280a01007387 */ /* 0x0003e80000100a00 */
[----:B------:R-:W-:Y:S04]  /*11ca0*/  STL.64 [R1+0x1388], R106 ;  /* 0x0013886a01007387 */ /* 0x000fe80000100a00 */
[----:B------:R2:W-:Y:S04]  /*11cb0*/  STL.64 [R1+0x12c8], R6 ;  /* 0x0012c80601007387 */ /* 0x0005e80000100a00 */
[----:B------:R-:W-:Y:S04]  /*11cc0*/  STL.64 [R1+0x3210], R106 ;  /* 0x0032106a01007387 */ /* 0x000fe80000100a00 */
[----:B------:R-:W-:Y:S04]  /*11cd0*/  STL.64 [R1+0x1288], R2 ;  /* 0x0012880201007387 */ /* 0x000fe80000100a00 */
[----:B------:R-:W-:Y:S04]  /*11ce0*/  STL.64 [R1+0x19e8], R94 ;  /* 0x0019e85e01007387 */ /* 0x000fe80000100a00 */
[----:B------:R-:W-:Y:S04]  /*11cf0*/  STL.64 [R1+0x31f0], R94 ;  /* 0x0031f05e01007387 */ /* 0x000fe80000100a00 */
[----:B------:R-:W-:Y:S04]  /*11d00*/  STL.64 [R1+0x19e0], R226 ;  /* 0x0019e0e201007387 */ /* 0x000fe80000100a00 */
[----:B------:R-:W-:Y:S01]  /*11d10*/  STL.64 [R1+0x31f8], R226 ;  /* 0x0031f8e201007387 */ /* 0x000fe20000100a00 */
[----:B------:R-:W-:-:S03]  /*11d20*/  IMAD.WIDE R110, R205, 0x4, R250 ;  /* 0x00000004cd6e7825 */ /* 0x000fc600078e02fa */
[----:B------:R-:W-:Y:S04]  /*11d30*/  STL.64 [R1+0x19d8], R82 ;  /* 0x0019d85201007387 */ /* 0x000fe80000100a00 */
[----:B------:R-:W-:Y:S04]  /*11d40*/  STL.64 [R1+0x3200], R82 ;  /* 0x0032005201007387 */ /* 0x000fe80000100a00 */
[----:B------:R-:W-:Y:S04]  /*11d50*/  STL.64 [R1+0x19d0], R178 ;  /* 0x0019d0b201007387 */ /* 0x000fe80000100a00 */
[----:B------:R3:W-:Y:S04]  /*11d60*/  STL.64 [R1+0x3208], R178 ;  /* 0x003208b201007387 */ /* 0x0007e80000100a00 */
[----:B------:R-:W-:Y:S04]  /*11d70*/  STL.64 [R1+0x19c8], R52 ;  /* 0x0019c83401007387 */ /* 0x000fe80000100a00 */
[----:B------:R-:W-:Y:S01]  /*11d80*/  STL.64 [R1+0x3218], R52 ;  /* 0x0032183401007387 */ /* 0x000fe20000100a00 */
[----:B------:R-:W-:-:S03]  /*11d90*/  IMAD.WIDE R114, R57, 0x4, R250 ;  /* 0x0000000439727825 */ /* 0x000fc600078e02fa */
        /* <DEDUP_REMOVED lines=10> */
[----:B------:R4:W-:Y:S01]  /*11e40*/  STL.64 [R1+0x3230], R180 ;  /* 0x003230b401007387 */ /* 0x0009e20000100a00 */
        /* <DEDUP_REMOVED lines=56> */
[----:B-1----:R-:W-:-:S03]  /*121d0*/  IMAD.WIDE R10, R13, 0x4, R250 ;  /* 0x000000040d0a7825 */ /* 0x002fc600078e02fa */
        /* <DEDUP_REMOVED lines=27> */
[----:B--2---:R-:W-:-:S03]  /*12390*/  IMAD.WIDE R6, R21, 0x4, R250 ;  /* 0x0000000415067825 */ /* 0x004fc600078e02fa */
        /* <DEDUP_REMOVED lines=95> */
[----:B------:R-:W-:Y:S01]  /*12990*/  STL.64 [R1+0x12f0], R232 ;  /* 0x0012f0e801007387 */ /* 0x000fe20000100a00 */
[----:B------:R-:W-:-:S03]  /*129a0*/  IMAD.WIDE R210, R49, 0x4, R250 ;  /* 0x0000000431d27825 */ /* 0x000fc600078e02fa */
[----:B------:R-:W-:Y:S04]  /*129b0*/  STL.64 [R1+0x12b8], R22 ;  /* 0x0012b81601007387 */ /* 0x000fe80000100a00 */
[----:B------:R-:W-:Y:S01]  /*129c0*/  STL.64 [R1+0x12b0], R50 ;  /* 0x0012b03201007387 */ /* 0x000fe20000100a00 */
[----:B------:R-:W-:-:S03]  /*129d0*/  IMAD.WIDE R118, R48, 0x4, R250 ;  /* 0x0000000430767825 */ /* 0x000fc600078e02fa */
[----:B------:R-:W-:Y:S04]  /*129e0*/  STL.64 [R1+0x12a8], R44 ;  /* 0x0012a82c01007387 */ /* 0x000fe80000100a00 */
[----:B------:R-:W-:Y:S04]  /*129f0*/  STL.64 [R1+0x12a0], R108 ;  /* 0x0012a06c01007387 */ /* 0x000fe80000100a00 */
[----:B------:R-:W-:Y:S04]  /*12a00*/  STL.64 [R1+0x1298], R172 ;  /* 0x001298ac01007387 */ /* 0x000fe80000100a00 */
[----:B------:R1:W-:Y:S04]  /*12a10*/  STL.64 [R1+0x1280], R38 ;  /* 0x0012802601007387 */ /* 0x0003e80000100a00 */
[----:B------:R-:W2:Y:S04]  /*12a20*/  LDL.64 R46, [R1+0x1c20] ;  /* 0x001c2000012e7983 */ /* 0x000ea80000100a00 */
[----:B------:R-:W-:Y:S04]  /*12a30*/  STL.64 [R1+0x1290], R236 ;  /* 0x001290ec01007387 */ /* 0x000fe80000100a00 */
[----:B------:R1:W-:Y:S04]  /*12a40*/  STL.64 [R1+0x1278], R210 ;  /* 0x001278d201007387 */ /* 0x0003e80000100a00 */
[----:B------:R-:W2:Y:S01]  /*12a50*/  LDL.64 R154, [R1+0x1c38] ;  /* 0x001c3800019a7983 */ /* 0x000ea20000100a00 */
[----:B------:R-:W-:-:S03]  /*12a60*/  IMAD.WIDE R48, R0, 0x4, R250 ;  /* 0x0000000400307825 */ /* 0x000fc600078e02fa */
[----:B------:R1:W-:Y:S01]  /*12a70*/  STL.64 [R1+0x1270], R118 ;  /* 0x0012707601007387 */ /* 0x0003e20000100a00 */
[----:B------:R-:W-:-:S03]  /*12a80*/  IMAD.WIDE R112, R112, 0x4, R250 ;  /* 0x0000000470707825 */ /* 0x000fc600078e02fa */
[----:B---3--:R-:W3:Y:S01]  /*12a90*/  LDL.64 R178, [R1+0x1db0] ;  /* 0x001db00001b27983 */ /* 0x008ee20000100a00 */
[----:B------:R-:W-:-:S03]  /*12aa0*/  IMAD.WIDE R240, R177, 0x4, R250 ;  /* 0x00000004b1f07825 */ /* 0x000fc600078e02fa */
[----:B------:R-:W3:Y:S01]  /*12ab0*/  LDL.64 R82, [R1+0x19b0] ;  /* 0x0019b00001527983 */ /* 0x000ee20000100a00 */
[----:B------:R-:W-:-:S03]  /*12ac0*/  IMAD.WIDE R176, R176, 0x4, R250 ;  /* 0x00000004b0b07825 */ /* 0x000fc600078e02fa */
[----:B------:R-:W3:Y:S04]  /*12ad0*/  LDL.64 R162, [R1+0x1d70] ;  /* 0x001d700001a27983 */ /* 0x000ee80000100a00 */
[----:B------:R-:W3:Y:S04]  /*12ae0*/  LDL.64 R226, [R1+0x18b0] ;  /* 0x0018b00001e27983 */ /* 0x000ee80000100a00 */
[----:B------:R-:W3:Y:S04]  /*12af0*/  LDL.64 R106, [R1+0x1d30] ;  /* 0x001d3000016a7983 */ /* 0x000ee80000100a00 */
[----:B------:R-:W3:Y:S04]  /*12b00*/  LDL.64 R94, [R1+0x17b0] ;  /* 0x0017b000015e7983 */ /* 0x000ee80000100a00 */
[----:B------:R-:W3:Y:S04]  /*12b10*/  LDL.64 R58, [R1+0x1cf0] ;  /* 0x001cf000013a7983 */ /* 0x000ee80000100a00 */
[----:B------:R-:W3:Y:S04]  /*12b20*/  LDL.64 R174, [R1+0x1cb0] ;  /* 0x001cb00001ae7983 */ /* 0x000ee80000100a00 */
[----:B------:R-:W3:Y:S04]  /*12b30*/  LDL.64 R54, [R1+0x1648] ;  /* 0x0016480001367983 */ /* 0x000ee80000100a00 */
[----:B------:R-:W3:Y:S04]  /*12b40*/  LDL.64 R102, [R1+0x1c70] ;  /* 0x001c700001667983 */ /* 0x000ee80000100a00 */
[----:B------:R1:W-:Y:S04]  /*12b50*/  STL.64 [R1+0x1268], R48 ;  /* 0x0012683001007387 */ /* 0x0003e80000100a00 */
[----:B------:R1:W-:Y:S04]  /*12b60*/  STL.64 [R1+0x1260], R112 ;  /* 0x0012607001007387 */ /* 0x0003e80000100a00 */
[----:B------:R-:W-:Y:S04]  /*12b70*/  STL.64 [R1+0x1250], R240 ;  /* 0x001250f001007387 */ /* 0x000fe80000100a00 */
[----:B------:R1:W-:Y:S04]  /*12b80*/  STL.64 [R1+0x1248], R176 ;  /* 0x001248b001007387 */ /* 0x0003e80000100a00 */
[----:B------:R-:W3:Y:S04]  /*12b90*/  LDL.64 R194, [R1+0x15c8] ;  /* 0x0015c80001c27983 */ /* 0x000ee80000100a00 */
[----:B------:R-:W1:Y:S04]  /*12ba0*/  S2R R0, SR_TID.X ;  /* 0x0000000000007919 */ /* 0x000e680000002100 */
[----:B----4-:R-:W4:Y:S04]  /*12bb0*/  LDL.64 R180, [R1+0x1b60] ;  /* 0x001b600001b47983 */ /* 0x010f280000100a00 */
[----:B------:R-:W4:Y:S04]  /*12bc0*/  LDL.64 R110, [R1+0x1428] ;  /* 0x00142800016e7983 */ /* 0x000f280000100a00 */
[----:B------:R-:W4:Y:S04]  /*12bd0*/  LDL.64 R116, [R1+0x1b20] ;  /* 0x001b200001747983 */ /* 0x000f280000100a00 */
[----:B------:R-:W4:Y:S01]  /*12be0*/  LDL.64 R52, [R1+0x13c8] ;  /* 0x0013c80001347983 */ /* 0x000f220000100a00 */
[----:B-1----:R-:W-:-:S04]  /*12bf0*/  LOP3.LUT R3, R0, 0x3f, RZ, 0xc0, !PT ;  /* 0x0000003f00037812 */ /* 0x002fc800078ec0ff */
[----:B------:R-:W-:-:S05]  /*12c00*/  SHF.L.U32 R250, R3, 0x2, RZ ;  /* 0x0000000203fa7819 */ /* 0x000fca00000006ff */
[----:B--2---:R1:W-:Y:S04]  /*12c10*/  LDGSTS.E [R250+0x40000], [R46.64], P1 ;  /* 0x400000002efa7fae */ /* 0x0043e80008921848 */
[----:B------:R2:W-:Y:S04]  /*12c20*/  LDGSTS.E [R250+0x40100], [R154.64], P5 ;  /* 0x401000009afa7fae */ /* 0x0005e8000a921848 */
[----:B-1----:R-:W4:Y:S04]  /*12c30*/  LDL.64 R46, [R1+0x1c28] ;  /* 0x001c2800012e7983 */ /* 0x002f280000100a00 */
[----:B---3--:R1:W-:Y:S04]  /*12c40*/  LDGSTS.E [R250+0x41000], [R178.64], P1 ;  /* 0x41000000b2fa7fae */ /* 0x0083e80008921848 */
[----:B------:R3:W-:Y:S04]  /*12c50*/  LDGSTS.E [R250+0x41100], [R82.64], P5 ;  /* 0x4110000052fa7fae */ /* 0x0007e8000a921848 */
[----:B------:R1:W-:Y:S04]  /*12c60*/  LDGSTS.E [R250+0x42000], [R162.64], P1 ;  /* 0x42000000a2fa7fae */ /* 0x0003e80008921848 */
[----:B------:R1:W-:Y:S04]  /*12c70*/  LDGSTS.E [R250+0x42100], [R226.64], P5 ;  /* 0x42100000e2fa7fae */ /* 0x0003e8000a921848 */
[----:B------:R1:W-:Y:S04]  /*12c80*/  LDGSTS.E [R250+0x43000], [R106.64], P1 ;  /* 0x430000006afa7fae */ /* 0x0003e80008921848 */
[----:B------:R1:W-:Y:S04]  /*12c90*/  LDGSTS.E [R250+0x43100], [R94.64], P5 ;  /* 0x431000005efa7fae */ /* 0x0003e8000a921848 */
[----:B------:R1:W-:Y:S04]  /*12ca0*/  LDGSTS.E [R250+0x44000], [R58.64], P1 ;  /* 0x440000003afa7fae */ /* 0x0003e80008921848 */
[----:B------:R1:W-:Y:S04]  /*12cb0*/  LDGSTS.E [R250+0x44100], [R86.64], P5 ;  /* 0x4410000056fa7fae */ /* 0x0003e8000a921848 */
[----:B------:R3:W-:Y:S04]  /*12cc0*/  LDGSTS.E [R250+0x45000], [R174.64], P1 ;  /* 0x45000000aefa7fae */ /* 0x0007e80008921848 */
[----:B--2---:R-:W2:Y:S04]  /*12cd0*/  LDL.64 R154, [R1+0x1be0] ;  /* 0x001be000019a7983 */ /* 0x004ea80000100a00 */
[----:B-1----:R-:W2:Y:S04]  /*12ce0*/  LDL.64 R162, [R1+0x1ba0] ;  /* 0x001ba00001a27983 */ /* 0x002ea80000100a00 */
[----:B------:R-:W2:Y:S04]  /*12cf0*/  LDL.64 R106, [R1+0x1ae0] ;  /* 0x001ae000016a7983 */ /* 0x000ea80000100a00 */
[----:B------:R-:W2:Y:S04]  /*12d00*/  LDL.64 R58, [R1+0x1aa0] ;  /* 0x001aa000013a7983 */ /* 0x000ea80000100a00 */
[----:B------:R-:W2:Y:S04]  /*12d10*/  LDL.64 R178, [R1+0x1328] ;  /* 0x0013280001b27983 */ /* 0x000ea80000100a00 */
[----:B------:R-:W2:Y:S04]  /*12d20*/  LDL.64 R86, [R1+0x1a60] ;  /* 0x001a600001567983 */ /* 0x000ea80000100a00 */
[----:B---3--:R-:W3:Y:S04]  /*12d30*/  LDL.64 R82, [R1+0x12c8] ;  /* 0x0012c80001527983 */ /* 0x008ee80000100a00 */
[----:B------:R-:W2:Y:S04]  /*12d40*/  LDL.64 R226, [R1+0x1a20] ;  /* 0x001a200001e27983 */ /* 0x000ea80000100a00 */
[----:B------:R-:W2:Y:S04]  /*12d50*/  LDL.64 R94, [R1+0x1288] ;  /* 0x00128800015e7983 */ /* 0x000ea80000100a00 */
[----:B------:R-:W2:Y:S04]  /*12d60*/  LDL.64 R174, [R1+0x1de8] ;  /* 0x001de80001ae7983 */ /* 0x000ea80000100a00 */
[----:B------:R1:W-:Y:S04]  /*12d70*/  LDGSTS.E [R250+0x45100], [R54.64], P5 ;  /* 0x4510000036fa7fae */ /* 0x0003e8000a921848 */
[----:B------:R1:W-:Y:S04]  /*12d80*/  LDGSTS.E [R250+0x46000], [R102.64], P1 ;  /* 0x4600000066fa7fae */ /* 0x0003e80008921848 */
[----:B------:R1:W-:Y:S04]  /*12d90*/  LDGSTS.E [R250+0x46100], [R194.64], P5 ;  /* 0x46100000c2fa7fae */ /* 0x0003e8000a921848 */
[----:B-1----:R-:W2:Y:S04]  /*12da0*/  LDL.LU.64 R54, [R1+0x3248] ;  /* 0x0032480001367983 */ /* 0x002ea80000300a00 */
[----:B------:R-:W2:Y:S04]  /*12db0*/  LDL.64 R102, [R1+0x1da8] ;  /* 0x001da80001667983 */ /* 0x000ea80000100a00 */
[----:B------:R-:W2:Y:S04]  /*12dc0*/  LDL.LU.64 R194, [R1+0x3240] ;  /* 0x0032400001c27983 */ /* 0x000ea80000300a00 */
[----:B----4-:R1:W-:Y:S04]  /*12dd0*/  LDGSTS.E [R250+0x47000], [R46.64], P1 ;  /* 0x470000002efa7fae */ /* 0x0103e80008921848 */
[----:B-1----:R-:W2:Y:S04]  /*12de0*/  LDL.64 R46, [R1+0x1d68] ;  /* 0x001d6800012e7983 */ /* 0x002ea80000100a00 */
[----:B--2---:R1:W-:Y:S04]  /*12df0*/  LDGSTS.E [R250+0x47100], [R194.64], P5 ;  /* 0x47100000c2fa7fae */ /* 0x0043e8000a921848 */
[----:B------:R2:W-:Y:S04]  /*12e00*/  LDGSTS.E [R250+0x48000], [R154.64], P1 ;  /* 0x480000009afa7fae */ /* 0x0005e80008921848 */
[----:B------:R3:W-:Y:S04]  /*12e10*/  LDGSTS.E [R250+0x48100], [R54.64], P5 ;  /* 0x4810000036fa7fae */ /* 0x0007e8000a921848 */
[----:B-1----:R-:W2:Y:S04]  /*12e20*/  LDL.64 R194, [R1+0x1d28] ;  /* 0x001d280001c27983 */ /* 0x002ea80000100a00 */
[----:B--2---:R-:W2:Y:S04]  /*12e30*/  LDL.64 R154, [R1+0x1ce8] ;  /* 0x001ce800019a7983 */ /* 0x004ea80000100a00 */
[----:B---3--:R-:W3:Y:S04]  /*12e40*/  LDL.64 R54, [R1+0x1ca8] ;  /* 0x001ca80001367983 */ /* 0x008ee80000100a00 */
[----:B------:R1:W-:Y:S04]  /*12e50*/  LDGSTS.E [R250+0x49000], [R162.64], P1 ;  /* 0x49000000a2fa7fae */ /* 0x0003e80008921848 */
[----:B-1----:R-:W2:Y:S04]  /*12e60*/  LDL.LU.64 R162, [R1+0x3238] ;  /* 0x0032380001a27983 */ /* 0x002ea80000300a00 */
[----:B--2---:R1:W-:Y:S04]  /*12e70*/  LDGSTS.E [R250+0x49100], [R162.64], P5 ;  /* 0x49100000a2fa7fae */ /* 0x0043e8000a921848 */
[----:B------:R2:W-:Y:S04]  /*12e80*/  LDGSTS.E [R250+0x4a000], [R180.64], P1 ;  /* 0x4a000000b4fa7fae */ /* 0x0005e80008921848 */
[----:B------:R3:W-:Y:S04]  /*12e90*/  LDGSTS.E [R250+0x4a100], [R110.64], P5 ;  /* 0x4a1000006efa7fae */ /* 0x0007e8000a921848 */
[----:B-1----:R-:W2:Y:S04]  /*12ea0*/  LDL.64 R162, [R1+0x1c68] ;  /* 0x001c680001a27983 */ /* 0x002ea80000100a00 */
[----:B--2---:R-:W2:Y:S04]  /*12eb0*/  LDL.LU.64 R180, [R1+0x3230] ;  /* 0x0032300001b47983 */ /* 0x004ea80000300a00 */
[----:B---3--:R-:W3:Y:S04]  /*12ec0*/  LDL.LU.64 R110, [R1+0x3228] ;  /* 0x00322800016e7983 */ /* 0x008ee80000300a00 */
[----:B------:R1:W-:Y:S04]  /*12ed0*/  LDGSTS.E [R250+0x4b000], [R116.64], P1 ;  /* 0x4b00000074fa7fae */ /* 0x0003e80008921848 */
[----:B------:R1:W-:Y:S04]  /*12ee0*/  LDGSTS.E [R250+0x4b100], [R52.64], P5 ;  /* 0x4b10000034fa7fae */ /* 0x0003e8000a921848 */
[----:B------:R1:W-:Y:S04]  /*12ef0*/  LDGSTS.E [R250+0x4c000], [R106.64], P1 ;  /* 0x4c0000006afa7fae */ /* 0x0003e80008921848 */
[----:B-1----:R-:W2:Y:S04]  /*12f00*/  LDL.LU.64 R116, [R1+0x3220] ;  /* 0x0032200001747983 */ /* 0x002ea80000300a00 */
[----:B------:R-:W2:Y:S04]  /*12f10*/  LDL.LU.64 R52, [R1+0x3218] ;  /* 0x0032180001347983 */ /* 0x000ea80000300a00 */
[----:B------:R-:W2:Y:S04]  /*12f20*/  LDL.LU.64 R106, [R1+0x3210] ;  /* 0x00321000016a7983 */ /* 0x000ea80000300a00 */
[----:B--2---:R1:W-:Y:S04]  /*12f30*/  LDGSTS.E [R250+0x4c100], [R106.64], P5 ;  /* 0x4c1000006afa7fae */ /* 0x0043e8000a921848 */
[----:B------:R2:W-:Y:S04]  /*12f40*/  LDGSTS.E [R250+0x4d000], [R58.64], P1 ;  /* 0x4d0000003afa7fae */ /* 0x0005e80008921848 */
[----:B------:R3:W-:Y:S04]  /*12f50*/  LDGSTS.E [R250+0x4d100], [R178.64], P5 ;  /* 0x4d100000b2fa7fae */ /* 0x0007e8000a921848 */
[----:B-1----:R-:W2:Y:S04]  /*12f60*/  LDL.64 R106, [R1+0x1bd8] ;  /* 0x001bd800016a7983 */ /* 0x002ea80000100a00 */
[----:B--2---:R-:W2:Y:S04]  /*12f70*/  LDL.64 R58, [R1+0x1b98] ;  /* 0x001b9800013a7983 */ /* 0x004ea80000100a00 */
[----:B---3--:R-:W3:Y:S04]  /*12f80*/  LDL.LU.64 R178, [R1+0x3208] ;  /* 0x0032080001b27983 */ /* 0x008ee80000300a00 */
[----:B------:R1:W-:Y:S04]  /*12f90*/  LDGSTS.E [R250+0x4e000], [R86.64], P1 ;  /* 0x4e00000056fa7fae */ /* 0x0003e80008921848 */
[----:B------:R1:W-:Y:S04]  /*12fa0*/  LDGSTS.E [R250+0x4e100], [R82.64], P5 ;  /* 0x4e10000052fa7fae */ /* 0x0003e8000a921848 */
[----:B------:R1:W-:Y:S04]  /*12fb0*/  LDGSTS.E [R250+0x4f000], [R226.64], P1 ;  /* 0x4f000000e2fa7fae */ /* 0x0003e80008921848 */
[----:B-1----:R-:W2:Y:S04]  /*12fc0*/  LDL.64 R86, [R1+0x1b58] ;  /* 0x001b580001567983 */ /* 0x002ea80000100a00 */
[----:B------:R-:W2:Y:S04]  /*12fd0*/  LDL.LU.64 R82, [R1+0x3200] ;  /* 0x0032000001527983 */ /* 0x000ea80000300a00 */
[----:B------:R-:W2:Y:S04]  /*12fe0*/  LDL.LU.64 R226, [R1+0x31f8] ;  /* 0x0031f80001e27983 */ /* 0x000ea80000300a00 */
[----:B------:R1:W-:Y:S04]  /*12ff0*/  LDGSTS.E [R250+0x4f100], [R94.64], P5 ;  /* 0x4f1000005efa7fae */ /* 0x0003e8000a921848 */
[----:B-1----:R-:W2:Y:S01]  /*13000*/  LDL.LU.64 R94, [R1+0x31f0] ;  /* 0x0031f000015e7983 */ /* 0x002ea20000300a00 */
[----:B------:R-:W-:-:S05]  /*13010*/  LOP3.LUT R187, R250, 0x10, RZ, 0x3c, !PT ;  /* 0x00000010fabb7812 */ /* 0x000fca00078e3cff */
[----:B------:R1:W-:Y:S04]  /*13020*/  LDGSTS.E [R187+0x40200], [R174.64], P1 ;  /* 0x40200000aebb7fae */ /* 0x0003e80008921848 */
[----:B-1----:R-:W3:Y:S04]  /*13030*/  LDL.LU.64 R174, [R1+0x31e8] ;  /* 0x0031e80001ae7983 */ /* 0x002ee80000300a00 */
[----:B--2---:R1:W-:Y:S04]  /*13040*/  LDGSTS.E [R187+0x40300], [R94.64], P5 ;  /* 0x403000005ebb7fae */ /* 0x0043e8000a921848 */
[----:B------:R2:W-:Y:S04]  /*13050*/  LDGSTS.E [R187+0x41200], [R102.64], P1 ;  /* 0x4120000066bb7fae */ /* 0x0005e80008921848 */
[----:B------:R3:W-:Y:S04]  /*13060*/  LDGSTS.E [R187+0x41300], [R110.64], P5 ;  /* 0x413000006ebb7fae */ /* 0x0007e8000a921848 */
[----:B-1----:R-:W4:Y:S04]  /*13070*/  LDL.64 R94, [R1+0x1ad8] ;  /* 0x001ad800015e7983 */ /* 0x002f280000100a00 */
[----:B--2---:R-:W2:Y:S04]  /*13080*/  LDL.64 R102, [R1+0x1a98] ;  /* 0x001a980001667983 */ /* 0x004ea80000100a00 */
[----:B---3--:R-:W3:Y:S04]  /*13090*/  LDL.LU.64 R110, [R1+0x31e0] ;  /* 0x0031e000016e7983 */ /* 0x008ee80000300a00 */
[----:B------:R1:W-:Y:S04]  /*130a0*/  LDGSTS.E [R187+0x42200], [R46.64], P1 ;  /* 0x422000002ebb7fae */ /* 0x0003e80008921848 */
[----:B------:R1:W-:Y:S04]  /*130b0*/  LDGSTS.E [R187+0x42300], [R182.64], P5 ;  /* 0x42300000b6bb7fae */ /* 0x0003e8000a921848 */
[----:B------:R1:W-:Y:S04]  /*130c0*/  LDGSTS.E [R187+0x43200], [R194.64], P1 ;  /* 0x43200000c2bb7fae */ /* 0x0003e80008921848 */
[----:B-1----:R-:W2:Y:S04]  /*130d0*/  LDL.LU.64 R46, [R1+0x31d8] ;  /* 0x0031d800012e7983 */ /* 0x002ea80000300a00 */
[----:B------:R-:W2:Y:S04]  /*130e0*/  LDL.LU.64 R182, [R1+0x31d0] ;  /* 0x0031d00001b67983 */ /* 0x000ea80000300a00 */
[----:B------:R-:W2:Y:S04]  /*130f0*/  LDL.LU.64 R194, [R1+0x31c8] ;  /* 0x0031c80001c27983 */ /* 0x000ea80000300a00 */
        /* <DEDUP_REMOVED lines=10> */
[----:B------:R1:W-:Y:S04]  /*131a0*/  LDGSTS.E [R187+0x46300], [R34.64], P5 ;  /* 0x4630000022bb7fae */ /* 0x0003e8000a921848 */
[----:B------:R-:W3:Y:S04]  /*131b0*/  LDL.64 R214, [R1+0x1de0] ;  /* 0x001de00001d67983 */ /* 0x000ee80000100a00 */
[----:B------:R-:W3:Y:S04]  /*131c0*/  LDL.64 R162, [R1+0x1da0] ;  /* 0x001da00001a27983 */ /* 0x000ee80000100a00 */
[----:B-1----:R-:W3:Y:S04]  /*131d0*/  LDL.64 R34, [R1+0x1d60] ;  /* 0x001d600001227983 */ /* 0x002ee80000100a00 */
[----:B--2---:R1:W-:Y:S04]  /*131e0*/  LDGSTS.E [R187+0x47200], [R54.64], P1 ;  /* 0x4720000036bb7fae */ /* 0x0043e80008921848 */
[----:B------:R2:W-:Y:S04]  /*131f0*/  LDGSTS.E [R187+0x47300], [R170.64], P5 ;  /* 0x47300000aabb7fae */ /* 0x0005e8000a921848 */
[----:B------:R3:W-:Y:S04]  /*13200*/  LDGSTS.E [R187+0x48200], [R106.64], P1 ;  /* 0x482000006abb7fae */ /* 0x0007e80008921848 */
[----:B-1----:R-:W4:Y:S04]  /*13210*/  LDL.64 R54, [R1+0x1d20] ;  /* 0x001d200001367983 */ /* 0x002f280000100a00 */
[----:B--2---:R-:W2:Y:S04]  /*13220*/  LDL.LU.64 R170, [R1+0x31a0] ;  /* 0x0031a00001aa7983 */ /* 0x004ea80000300a00 */
[----:B---3--:R-:W3:Y:S04]  /*13230*/  LDL.LU.64 R106, [R1+0x3198] ;  /* 0x00319800016a7983 */ /* 0x008ee80000300a00 */
[----:B------:R1:W-:Y:S04]  /*13240*/  LDGSTS.E [R187+0x48300], [R42.64], P5 ;  /* 0x483000002abb7fae */ /* 0x0003e8000a921848 */
[----:B------:R1:W-:Y:S04]  /*13250*/  LDGSTS.E [R187+0x49200], [R58.64], P1 ;  /* 0x492000003abb7fae */ /* 0x0003e80008921848 */
[----:B------:R1:W-:Y:S04]  /*13260*/  LDGSTS.E [R187+0x49300], [R70.64], P5 ;  /* 0x4930000046bb7fae */ /* 0x0003e8000a921848 */
[----:B-1----:R-:W2:Y:S04]  /*13270*/  LDL.LU.64 R42, [R1+0x3190] ;  /* 0x00319000012a7983 */ /* 0x002ea80000300a00 */
[----:B------:R-:W2:Y:S04]  /*13280*/  LDL.LU.64 R58, [R1+0x3188] ;  /* 0x00318800013a7983 */ /* 0x000ea80000300a00 */
[----:B------:R-:W2:Y:S04]  /*13290*/  LDL.64 R70, [R1+0x1ca0] ;  /* 0x001ca00001467983 */ /* 0x000ea80000100a00 */
[----:B------:R1:W-:Y:S04]  /*132a0*/  LDGSTS.E [R187+0x4a200], [R86.64], P1 ;  /* 0x4a20000056bb7fae */ /* 0x0003e80008921848 */
[----:B------:R1:W-:Y:S04]  /*132b0*/  LDGSTS.E [R187+0x4a300], [R14.64], P5 ;  /* 0x4a3000000ebb7fae */ /* 0x0003e8000a921848 */
[----:B-1----:R-:W2:Y:S04]  /*132c0*/  LDL.LU.64 R86, [R1+0x3180] ;  /* 0x0031800001567983 */ /* 0x002ea80000300a00 */
[----:B------:R-:W2:Y:S01]  /*132d0*/  LDL.LU.64 R14, [R1+0x3178] ;  /* 0x00317800010e7983 */ /* 0x000ea20000300a00 */
[----:B------:R-:W-:-:S03]  /*132e0*/  LOP3.LUT R0, R0, 0x3f, RZ, 0xc0, !PT ;  /* 0x0000003f00007812 */ /* 0x000fc600078ec0ff */
[----:B--2---:R1:W-:Y:S04]  /*132f0*/  LDGSTS.E [R187+0x4b200], [R14.64], P1 ;  /* 0x4b2000000ebb7fae */ /* 0x0043e80008921848 */
[----:B------:R2:W-:Y:S04]  /*13300*/  LDGSTS.E [R187+0x4b300], [R230.64], P5 ;  /* 0x4b300000e6bb7fae */ /* 0x0005e8000a921848 */
[----:B----4-:R4:W-:Y:S04]  /*13310*/  LDGSTS.E [R187+0x4c200], [R94.64], P1 ;  /* 0x4c2000005ebb7fae */ /* 0x0109e80008921848 */
[----:B-1----:R-:W3:Y:S04]  /*13320*/  LDL.64 R14, [R1+0x1c60] ;  /* 0x001c6000010e7983 */ /* 0x002ee80000100a00 */
[----:B--2---:R-:W2:Y:S04]  /*13330*/  LDL.LU.64 R230, [R1+0x3170] ;  /* 0x0031700001e67983 */ /* 0x004ea80000300a00 */
[----:B----4-:R-:W4:Y:S01]  /*13340*/  LDL.LU.64 R94, [R1+0x3168] ;  /* 0x00316800015e7983 */ /* 0x010f220000300a00 */
[----:B------:R-:W-:-:S03]  /*13350*/  IMAD.SHL.U32 R0, R0, 0x4, RZ ;  /* 0x0000000400007824 */ /* 0x000fc600078e00ff */
[----:B------:R1:W-:Y:S02]  /*13360*/  LDGSTS.E [R187+0x4c300], [R166.64], P5 ;  /* 0x4c300000a6bb7fae */ /* 0x0003e4000a921848 */
[----:B------:R-:W-:Y:S02]  /*13370*/  LOP3.LUT R0, R0, 0x20, RZ, 0x3c, !PT ;  /* 0x0000002000007812 */ /* 0x000fe400078e3cff */
[----:B------:R1:W-:Y:S04]  /*13380*/  LDGSTS.E [R187+0x4d200], [R102.64], P1 ;  /* 0x4d20000066bb7fae */ /* 0x0003e80008921848 */
[----:B------:R1:W-:Y:S04]  /*13390*/  LDGSTS.E [R187+0x4d300], [R222.64], P5 ;  /* 0x4d300000debb7fae */ /* 0x0003e8000a921848 */
[----:B-1----:R-:W2:Y:S04]  /*133a0*/  LDL.LU.64 R166, [R1+0x3160] ;  /* 0x0031600001a67983 */ /* 0x002ea80000300a00 */
[----:B------:R-:W2:Y:S04]  /*133b0*/  LDL.LU.64 R102, [R1+0x3158] ;  /* 0x0031580001667983 */ /* 0x000ea80000300a00 */
[----:B------:R-:W2:Y:S04]  /*133c0*/  LDL.64 R222, [R1+0x1bd0] ;  /* 0x001bd00001de7983 */ /* 0x000ea80000100a00 */
[----:B----4-:R1:W-:Y:S04]  /*133d0*/  LDGSTS.E [R187+0x4e200], [R94.64], P1 ;  /* 0x4e2000005ebb7fae */ /* 0x0103e80008921848 */
[----:B------:R4:W-:Y:S04]  /*133e0*/  LDGSTS.E [R187+0x4e300], [R190.64], P5 ;  /* 0x4e300000bebb7fae */ /* 0x0009e8000a921848 */
[----:B------:R3:W-:Y:S04]  /*133f0*/  LDGSTS.E [R187+0x4f200], [R154.64], P1 ;  /* 0x4f2000009abb7fae */ /* 0x0007e80008921848 */
[----:B-1----:R-:W2:Y:S04]  /*13400*/  LDL.64 R94, [R1+0x1b90] ;  /* 0x001b9000015e7983 */ /* 0x002ea80000100a00 */
[----:B----4-:R-:W4:Y:S04]  /*13410*/  LDL.64 R190, [R1+0x1b50] ;  /* 0x001b500001be7983 */ /* 0x010f280000100a00 */
[----:B---3--:R-:W3:Y:S04]  /*13420*/  LDL.64 R154, [R1+0x1b10] ;  /* 0x001b1000019a7983 */ /* 0x008ee80000100a00 */
[----:B------:R1:W-:Y:S04]  /*13430*/  LDGSTS.E [R187+0x4f300], [R38.64], P5 ;  /* 0x4f30000026bb7fae */ /* 0x0003e8000a921848 */
[----:B------:R1:W-:Y:S04]  /*13440*/  LDGSTS.E [R0+0x40400], [R214.64], P1 ;  /* 0x40400000d6007fae */ /* 0x0003e80008921848 */
[----:B------:R1:W-:Y:S04]  /*13450*/  LDGSTS.E [R0+0x40500], [R226.64], P5 ;  /* 0x40500000e2007fae */ /* 0x0003e8000a921848 */
[----:B-1----:R-:W2:Y:S04]  /*13460*/  LDL.LU.64 R38, [R1+0x3150] ;  /* 0x0031500001267983 */ /* 0x002ea80000300a00 */
[----:B------:R-:W2:Y:S04]  /*13470*/  LDL.LU R187, [R1+0x3148] ;  /* 0x0031480001bb7983 */ /* 0x000ea80000300800 */
        /* <DEDUP_REMOVED lines=13> */
[----:B------:R-:W3:Y:S04]  /*13550*/  LDL.64 R146, [R1+0x1dd8] ;  /* 0x001dd80001927983 */ /* 0x000ee80000100a00 */
[----:B--2---:R1:W-:Y:S04]  /*13560*/  LDGSTS.E [R0+0x44400], [R54.64], P1 ;  /* 0x4440000036007fae */ /* 0x0043e80008921848 */
[----:B------:R2:W-:Y:S04]  /*13570*/  LDGSTS.E [R0+0x44500], [R74.64], P5 ;  /* 0x445000004a007fae */ /* 0x0005e8000a921848 */
[----:B------:R3:W-:Y:S04]  /*13580*/  LDGSTS.E [R0+0x45400], [R70.64], P1 ;  /* 0x4540000046007fae */ /* 0x0007e80008921848 */
[----:B-1----:R-:W4:Y:S04]  /*13590*/  LDL.64 R54, [R1+0x1d98] ;  /* 0x001d980001367983 */ /* 0x002f280000100a00 */
[----:B--2---:R-:W2:Y:S04]  /*135a0*/  LDL.LU.64 R74, [R1+0x3108] ;  /* 0x00310800014a7983 */ /* 0x004ea80000300a00 */
[----:B------:R1:W-:Y:S04]  /*135b0*/  LDGSTS.E [R0+0x45500], [R142.64], P5 ;  /* 0x455000008e007fae */ /* 0x0003e8000a921848 */
[----:B------:R1:W-:Y:S04]  /*135c0*/  LDGSTS.E [R0+0x46400], [R14.64], P1 ;  /* 0x464000000e007fae */ /* 0x0003e80008921848 */
[----:B------:R1:W-:Y:S04]  /*135d0*/  LDGSTS.E [R0+0x46500], [R202.64], P5 ;  /* 0x46500000ca007fae */ /* 0x0003e8000a921848 */
[----:B---3--:R-:W4:Y:S04]  /*135e0*/  LDL.64 R70, [R1+0x1d58] ;  /* 0x001d580001467983 */ /* 0x008f280000100a00 */
[----:B-1----:R-:W4:Y:S04]  /*135f0*/  LDL.64 R142, [R1+0x1d18] ;  /* 0x001d1800018e7983 */ /* 0x002f280000100a00 */
[----:B------:R-:W4:Y:S04]  /*13600*/  LDL.64 R14, [R1+0x1cd8] ;  /* 0x001cd800010e7983 */ /* 0x000f280000100a00 */
[----:B------:R-:W4:Y:S04]  /*13610*/  LDL.64 R202, [R1+0x1c98] ;  /* 0x001c980001ca7983 */ /* 0x000f280000100a00 */
[----:B--2---:R1:W-:Y:S04]  /*13620*/  LDGSTS.E [R0+0x47400], [R74.64], P1 ;  /* 0x474000004a007fae */ /* 0x0043e80008921848 */
[----:B------:R2:W-:Y:S04]  /*13630*/  LDGSTS.E [R0+0x47500], [R26.64], P5 ;  /* 0x475000001a007fae */ /* 0x0005e8000a921848 */
[----:B------:R4:W-:Y:S04]  /*13640*/  LDGSTS.E [R0+0x48400], [R222.64], P1 ;  /* 0x48400000de007fae */ /* 0x0009e80008921848 */
[----:B-1----:R-:W4:Y:S04]  /*13650*/  LDL.64 R74, [R1+0x1c58] ;  /* 0x001c5800014a7983 */ /* 0x002f280000100a00 */
[----:B--2---:R-:W2:Y:S04]  /*13660*/  LDL.LU.64 R26, [R1+0x3100] ;  /* 0x00310000011a7983 */ /* 0x004ea80000300a00 */
[----:B----4-:R-:W4:Y:S04]  /*13670*/  LDL.LU.64 R222, [R1+0x30f8] ;  /* 0x0030f80001de7983 */ /* 0x010f280000300a00 */
[----:B------:R1:W-:Y:S04]  /*13680*/  LDGSTS.E [R0+0x48500], [R158.64], P5 ;  /* 0x485000009e007fae */ /* 0x0003e8000a921848 */
[----:B------:R1:W-:Y:S04]  /*13690*/  LDGSTS.E [R0+0x49400], [R94.64], P1 ;  /* 0x494000005e007fae */ /* 0x0003e80008921848 */
[----:B------:R1:W-:Y:S04]  /*136a0*/  LDGSTS.E [R0+0x49500], [R30.64], P5 ;  /* 0x495000001e007fae */ /* 0x0003e8000a921848 */
[----:B-1----:R-:W4:Y:S04]  /*136b0*/  LDL.LU.64 R158, [R1+0x30f0] ;  /* 0x0030f000019e7983 */ /* 0x002f280000300a00 */
[----:B------:R-:W4:Y:S04]  /*136c0*/  LDL.LU.64 R94, [R1+0x30e8] ;  /* 0x0030e800015e7983 */ /* 0x000f280000300a00 */
[----:B------:R-:W4:Y:S04]  /*136d0*/  LDL.LU.64 R30, [R1+0x30e0] ;  /* 0x0030e000011e7983 */ /* 0x000f280000300a00 */
[----:B------:R1:W-:Y:S04]  /*136e0*/  LDGSTS.E [R0+0x4a400], [R190.64], P1 ;  /* 0x4a400000be007fae */ /* 0x0003e80008921848 */
[----:B------:R1:W-:Y:S04]  /*136f0*/  LDGSTS.E [R0+0x4a500], [R218.64], P5 ;  /* 0x4a500000da007fae */ /* 0x0003e8000a921848 */
[----:B------:R1:W-:Y:S04]  /*13700*/  LDGSTS.E [R0+0x4b400], [R154.64], P1 ;  /* 0x4b4000009a007fae */ /* 0x0003e80008921848 */
[----:B-1----:R-:W4:Y:S04]  /*13710*/  LDL.LU.64 R190, [R1+0x30d8] ;  /* 0x0030d80001be7983 */ /* 0x002f280000300a00 */
[----:B------:R-:W4:Y:S04]  /*13720*/  LDL.LU.64 R218, [R1+0x30d0] ;  /* 0x0030d00001da7983 */ /* 0x000f280000300a00 */
[----:B------:R-:W4:Y:S04]  /*13730*/  LDL.LU.64 R154, [R1+0x30c8] ;  /* 0x0030c800019a7983 */ /* 0x000f280000300a00 */
[----:B------:R1:W-:Y:S01]  /*13740*/  LDGSTS.E [R0+0x4b500], [R90.64], P5 ;  /* 0x4b5000005a007fae */ /* 0x0003e2000a921848 */
[----:B------:R-:W-:-:S03]  /*13750*/  LOP3.LUT R252, R250, 0x30, RZ, 0x3c, !PT ;  /* 0x00000030fafc7812 */ /* 0x000fc600078e3cff */
[----:B-1----:R-:W4:Y:S04]  /*13760*/  LDL.LU.64 R90, [R1+0x30c0] ;  /* 0x0030c000015a7983 */ /* 0x002f280000300a00 */
[----:B--2---:R1:W-:Y:S04]  /*13770*/  LDGSTS.E [R0+0x4c400], [R26.64], P1 ;  /* 0x4c4000001a007fae */ /* 0x0043e80008921848 */
[----:B------:R2:W-:Y:S04]  /*13780*/  LDGSTS.E [R0+0x4c500], [R66.64], P5 ;  /* 0x4c50000042007fae */ /* 0x0005e8000a921848 */
[----:B------:R4:W-:Y:S04]  /*13790*/  LDGSTS.E [R0+0x4d400], [R214.64], P1 ;  /* 0x4d400000d6007fae */ /* 0x0009e80008921848 */
[----:B-1----:R-:W3:Y:S04]  /*137a0*/  LDL.LU.64 R26, [R1+0x30b8] ;  /* 0x0030b800011a7983 */ /* 0x002ee80000300a00 */
[----:B--2---:R-:W2:Y:S04]  /*137b0*/  LDL.LU.64 R66, [R1+0x30b0] ;  /* 0x0030b00001427983 */ /* 0x004ea80000300a00 */
[----:B----4-:R-:W4:Y:S04]  /*137c0*/  LDL.LU.64 R214, [R1+0x30a8] ;  /* 0x0030a80001d67983 */ /* 0x010f280000300a00 */
        /* <DEDUP_REMOVED lines=16> */
[----:B------:R-:W2:Y:S04]  /*138d0*/  LDL.64 R54, [R1+0x1dd0] ;  /* 0x001dd00001367983 */ /* 0x000ea80000100a00 */
        /* <DEDUP_REMOVED lines=16> */
[----:B-1----:R-:W3:Y:S04]  /*139e0*/  LDL.LU.64 R202, [R1+0x3030] ;  /* 0x0030300001ca7983 */ /* 0x002ee80000300a00 */
[----:B------:R-:W3:Y:S04]  /*139f0*/  LDL.LU.64 R138, [R1+0x3028] ;  /* 0x00302800018a7983 */ /* 0x000ee80000300a00 */
[----:B------:R-:W3:Y:S04]  /*13a00*/  LDL.LU.64 R74, [R1+0x3020] ;  /* 0x00302000014a7983 */ /* 0x000ee80000300a00 */
[----:B------:R1:W-:Y:S01]  /*13a10*/  LDGSTS.E [R252+0x46700], [R10.64], P5 ;  /* 0x467000000afc7fae */ /* 0x0003e2000a921848 */
[----:B------:R-:W-:-:S03]  /*13a20*/  SHF.L.U32 R3, R3, 0x2, RZ ;  /* 0x0000000203037819 */ /* 0x000fc600000006ff */
[----:B-1----:R-:W3:Y:S01]  /*13a30*/  LDL.LU.64 R10, [R1+0x3018] ;  /* 0x00301800010a7983 */ /* 0x002ee20000300a00 */
[----:B------:R-:W-:-:S03]  /*13a40*/  LOP3.LUT R3, R3, 0x40, RZ, 0x3c, !PT ;  /* 0x0000004003037812 */ /* 0x000fc600078e3cff */
        /* <DEDUP_REMOVED lines=38> */
[----:B-1----:R-:W2:Y:S04]  /*13cb0*/  LDL.LU.64 R54, [R1+0x2f80] ;  /* 0x002f800001367983 */ /* 0x002ea80000300a00 */
[----:B------:R-:W2:Y:S01]  /*13cc0*/  LDL.LU.64 R178, [R1+0x2f78] ;  /* 0x002f780001b27983 */ /* 0x000ea20000300a00 */
[----:B------:R-:W-:-:S03]  /*13cd0*/  LOP3.LUT R2, R250, 0x50, RZ, 0x3c, !PT ;  /* 0x00000050fa027812 */ /* 0x000fc600078e3cff */
[----:B--2---:R1:W-:Y:S04]  /*13ce0*/  LDGSTS.E [R3+0x41800], [R178.64], P1 ;  /* 0x41800000b2037fae */ /* 0x0043e80008921848 */
[----:B------:R2:W-:Y:S04]  /*13cf0*/  LDGSTS.E [R3+0x41900], [R114.64], P5 ;  /* 0x4190000072037fae */ /* 0x0005e8000a921848 */
[----:B------:R3:W-:Y:S04]  /*13d00*/  LDGSTS.E [R3+0x42800], [R50.64], P1 ;  /* 0x4280000032037fae */ /* 0x0007e80008921848 */
[----:B-1----:R-:W4:Y:S04]  /*13d10*/  LDL.LU.64 R178, [R1+0x2f70] ;  /* 0x002f700001b27983 */ /* 0x002f280000300a00 */
        /* <DEDUP_REMOVED lines=12> */
[----:B------:R1:W5:Y:S04]  /*13de0*/  LDL.LU.64 R4, [R1+0x2f38] ;  /* 0x002f380001047983 */ /* 0x0003680000300a00 */
[----:B------:R1:W5:Y:S04]  /*13df0*/  LDL.LU.64 R6, [R1+0x2f30] ;  /* 0x002f300001067983 */ /* 0x0003680000300a00 */
[----:B------:R1:W-:Y:S04]  /*13e00*/  LDGSTS.E [R3+0x45900], [R8.64], P5 ;  /* 0x4590000008037fae */ /* 0x0003e8000a921848 */
[----:B------:R1:W-:Y:S04]  /*13e10*/  LDGSTS.E [R3+0x46800], [R10.64], P1 ;  /* 0x468000000a037fae */ /* 0x0003e80008921848 */
[----:B------:R1:W-:Y:S04]  /*13e20*/  LDGSTS.E [R3+0x46900], [R12.64], P5 ;  /* 0x469000000c037fae */ /* 0x0003e8000a921848 */
[----:B-1----:R1:W5:Y:S04]  /*13e30*/  LDL.LU.64 R8, [R1+0x2f28] ;  /* 0x002f280001087983 */ /* 0x0023680000300a00 */
        /* <DEDUP_REMOVED lines=37> */
[----:B------:R1:W5:Y:S01]  /*14090*/  LDL.LU.64 R48, [R1+0x2e88] ;  /* 0x002e880001307983 */ /* 0x0003620000300a00 */
[----:B------:R-:W-:-:S02]  /*140a0*/  LOP3.LUT R251, R250, 0x70, RZ, 0x3c, !PT ;  /* 0x00000070fafb7812 */ /* 0x000fc400078e3cff */
[----:B------:R-:W-:Y:S01]  /*140b0*/  LOP3.LUT R250, R250, 0x60, RZ, 0x3c, !PT ;  /* 0x00000060fafa7812 */ /* 0x000fe200078e3cff */
[----:B---3--:R3:W-:Y:S04]  /*140c0*/  LDGSTS.E [R2+0x40a00], [R50.64], P1 ;  /* 0x40a0000032027fae */ /* 0x0087e80008921848 */
[----:B------:R1:W-:Y:S04]  /*140d0*/  LDGSTS.E [R2+0x40b00], [R52.64], P5 ;  /* 0x40b0000034027fae */ /* 0x0003e8000a921848 */
[----:B------:R4:W-:Y:S04]  /*140e0*/  LDGSTS.E [R2+0x41a00], [R54.64], P1 ;  /* 0x41a0000036027fae */ /* 0x0009e80008921848 */
[----:B---3--:R3:W5:Y:S04]  /*140f0*/  LDL.LU.64 R50, [R1+0x2e80] ;  /* 0x002e800001327983 */ /* 0x0087680000300a00 */
[----:B-1----:R3:W5:Y:S04]  /*14100*/  LDL.LU.64 R52, [R1+0x2e78] ;  /* 0x002e780001347983 */ /* 0x0027680000300a00 */
[----:B----4-:R3:W5:Y:S04]  /*14110*/  LDL.LU.64 R54, [R1+0x2e70] ;  /* 0x002e700001367983 */ /* 0x0107680000300a00 */
[----:B------:R1:W-:Y:S04]  /*14120*/  LDGSTS.E [R2+0x41b00], [R56.64], P5 ;  /* 0x41b0000038027fae */ /* 0x0003e8000a921848 */
[----:B------:R4:W-:Y:S04]  /*14130*/  LDGSTS.E [R2+0x42a00], [R58.64], P1 ;  /* 0x42a000003a027fae */ /* 0x0009e80008921848 */
[----:B------:R2:W-:Y:S04]  /*14140*/  LDGSTS.E [R2+0x42b00], [R60.64], P5 ;  /* 0x42b000003c027fae */ /* 0x0005e8000a921848 */
[----:B-1----:R3:W5:Y:S04]  /*14150*/  LDL.LU.64 R56, [R1+0x2e68] ;  /* 0x002e680001387983 */ /* 0x0027680000300a00 */
[----:B----4-:R3:W5:Y:S04]  /*14160*/  LDL.LU.64 R58, [R1+0x2e60] ;  /* 0x002e6000013a7983 */ /* 0x0107680000300a00 */
[----:B--2---:R3:W5:Y:S04]  /*14170*/  LDL.LU.64 R60, [R1+0x2e58] ;  /* 0x002e5800013c7983 */ /* 0x0047680000300a00 */
[----:B------:R1:W-:Y:S04]  /*14180*/  LDGSTS.E [R2+0x43a00], [R62.64], P1 ;  /* 0x43a000003e027fae */ /* 0x0003e80008921848 */
[----:B------:R2:W-:Y:S04]  /*14190*/  LDGSTS.E [R2+0x43b00], [R64.64], P5 ;  /* 0x43b0000040027fae */ /* 0x0005e8000a921848 */
[----:B------:R4:W-:Y:S04]  /*141a0*/  LDGSTS.E [R2+0x44a00], [R66.64], P1 ;  /* 0x44a0000042027fae */ /* 0x0009e80008921848 */
[----:B-1----:R3:W5:Y:S04]  /*141b0*/  LDL.LU.64 R62, [R1+0x2e50] ;  /* 0x002e5000013e7983 */ /* 0x0027680000300a00 */
[----:B--2---:R3:W5:Y:S04]  /*141c0*/  LDL.LU.64 R64, [R1+0x2e48] ;  /* 0x002e480001407983 */ /* 0x0047680000300a00 */
[----:B----4-:R3:W5:Y:S04]  /*141d0*/  LDL.LU.64 R66, [R1+0x2e40] ;  /* 0x002e400001427983 */ /* 0x0107680000300a00 */
        /* <DEDUP_REMOVED lines=138> */
[----:B------:R1:W-:Y:S01]  /*14a80*/  LDGSTS.E [R251+0x47e00], [R206.64], P1 ;  /* 0x47e00000cefb7fae */ /* 0x0003e20008921848 */
[----:B------:R-:W-:-:S03]  /*14a90*/  IMAD.MOV.U32 R2, RZ, RZ, c[0x0][0x188] ;  /* 0x00006200ff027624 */ /* 0x000fc600078e00ff */
        /* <DEDUP_REMOVED lines=9> */
[----:B--2---:R3:W5:Y:S01]  /*14b30*/  LDL.LU.64 R214, [R1+0x2bf0] ;  /* 0x002bf00001d67983 */ /* 0x0047620000300a00 */
[----:B------:R-:W-:-:S03]  /*14b40*/  SHF.L.U32 R2, R2, 0x7, RZ ;  /* 0x0000000702027819 */ /* 0x000fc600000006ff */
        /* <DEDUP_REMOVED lines=8> */
[----:B------:R2:W-:Y:S01]  /*14bd0*/  LDGSTS.E [R251+0x4ce00], [R226.64], P1 ;  /* 0x4ce00000e2fb7fae */ /* 0x0005e20008921848 */
[----:B------:R-:W-:-:S03]  /*14be0*/  IMAD.WIDE R248, R2, 0x4, R248 ;  /* 0x0000000402f87825 */ /* 0x000fc600078e02f8 */
[----:B------:R4:W-:Y:S04]  /*14bf0*/  LDGSTS.E [R251+0x4cf00], [R228.64], P5 ;  /* 0x4cf00000e4fb7fae */ /* 0x0009e8000a921848 */
[----:B-1----:R3:W5:Y:S04]  /*14c00*/  LDL.LU.64 R224, [R1+0x2bc8] ;  /* 0x002bc80001e07983 */ /* 0x0027680000300a00 */
[----:B--2---:R3:W5:Y:S01]  /*14c10*/  LDL.LU.64 R226, [R1+0x2bc0] ;  /* 0x002bc00001e27983 */ /* 0x0047620000300a00 */
[----:B------:R-:W-:-:S03]  /*14c20*/  IMAD.WIDE R244, R2, 0x4, R244 ;  /* 0x0000000402f47825 */ /* 0x000fc600078e02f4 */
[----:B----4-:R3:W5:Y:S04]  /*14c30*/  LDL.LU.64 R228, [R1+0x2bb8] ;  /* 0x002bb80001e47983 */ /* 0x0107680000300a00 */
[----:B------:R1:W-:Y:S01]  /*14c40*/  LDGSTS.E [R251+0x4de00], [R230.64], P1 ;  /* 0x4de00000e6fb7fae */ /* 0x0003e20008921848 */
[----:B------:R-:W-:-:S03]  /*14c50*/  IMAD.WIDE R242, R2, 0x4, R242 ;  /* 0x0000000402f27825 */ /* 0x000fc600078e02f2 */
[----:B------:R2:W-:Y:S01]  /*14c60*/  LDGSTS.E [R251+0x4df00], [R232.64], P5 ;  /* 0x4df00000e8fb7fae */ /* 0x0005e2000a921848 */
[----:B------:R-:W-:-:S03]  /*14c70*/  IMAD.WIDE R246, R2, 0x4, R246 ;  /* 0x0000000402f67825 */ /* 0x000fc600078e02f6 */
        /* <DEDUP_REMOVED lines=10> */
[----:B------:R3:W-:Y:S04]  /*14d20*/  STL.64 [R1+0x1078], R248 ;  /* 0x001078f801007387 */ /* 0x0007e80000100a00 */
[----:B------:R3:W-:Y:S04]  /*14d30*/  STL.64 [R1+0x1080], R244 ;  /* 0x001080f401007387 */ /* 0x0007e80000100a00 */
[----:B------:R3:W-:Y:S04]  /*14d40*/  STL.64 [R1+0x1088], R242 ;  /* 0x001088f201007387 */ /* 0x0007e80000100a00 */
[----:B------:R-:W0:Y:S04]  /*14d50*/  LDGDEPBAR ;  /* 0x00000000000079af */ /* 0x000e280000000000 */
[----:B------:R3:W-:Y:S01]  /*14d60*/  STL.64 [R1+0x1090], R246 ;  /* 0x001090f601007387 */ /* 0x0007e20000100a00 */
[----:B------:R-:W-:-:S02]  /*14d70*/  IMAD.MOV.U32 R0, RZ, RZ, c[0x0][0x180] ;  /* 0x00006000ff007624 */ /* 0x000fc400078e00ff */
[----:B------:R-:W-:-:S03]  /*14d80*/  IMAD.MOV.U32 R252, RZ, RZ, c[0x0][0x180] ;  /* 0x00006000fffc7624 */ /* 0x000fc600078e00ff */
[----:B------:R-:W-:Y:S02]  /*14d90*/  IADD3 R0, R0, -0x99, RZ ;  /* 0xffffff6700007810 */ /* 0x000fe40007ffe0ff */
[----:B------:R-:W-:Y:S02]  /*14da0*/  IADD3 R3, R252, -0x95, RZ ;  /* 0xffffff6bfc037810 */ /* 0x000fe40007ffe0ff */
[----:B------:R-:W-:Y:S02]  /*14db0*/  ISETP.GE.U32.AND P5, PT, R0, 0x7ffffee8, PT ;  /* 0x7ffffee80000780c */ /* 0x000fe40003fa6070 */
[----:B------:R-:W-:Y:S02]  /*14dc0*/  ISETP.GE.U32.AND P1, PT, R3, 0x7ffffeec, PT ;  /* 0x7ffffeec0300780c */ /* 0x000fe40003f26070 */
[----:B------:R-:W-:Y:S02]  /*14dd0*/  IADD3 R0, R252, -0x9d, RZ ;  /* 0xffffff63fc007810 */ /* 0x000fe40007ffe0ff */
[----:B---3--:R-:W2:Y:S04]  /*14de0*/  LDL.LU.64 R248, [R1+0x448] ;  /* 0x0004480001f87983 */ /* 0x008ea80000300a00 */
[----:B------:R-:W3:Y:S04]  /*14df0*/  LDL.LU.64 R250, [R1+0x3e0] ;  /* 0x0003e00001fa7983 */ /* 0x000ee80000300a00 */
[----:B-----5:R1:W-:Y:S04]  /*14e00*/  STL.64 [R1+0x3070], R28 ;  /* 0x0030701c01007387 */ /* 0x0203e80000100a00 */
[----:B-1----:R-:W4:Y:S04]  /*14e10*/  LDL.LU.64 R28, [R1+0x3d8] ;  /* 0x0003d800011c7983 */ /* 0x002f280000300a00 */
[----:B------:R1:W-:Y:S04]  /*14e20*/  STL.64 [R1+0x3068], R26 ;  /* 0x0030681a01007387 */ /* 0x0003e80000100a00 */
[----:B-1----:R-:W3:Y:S04]  /*14e30*/  LDL.LU.64 R26, [R1+0x3e8] ;  /* 0x0003e800011a7983 */ /* 0x002ee80000300a00 */
[----:B------:R1:W-:Y:S04]  /*14e40*/  STL.64 [R1+0x3060], R24 ;  /* 0x0030601801007387 */ /* 0x0003e80000100a00 */
[----:B-1----:R-:W3:Y:S04]  /*14e50*/  LDL.LU.64 R24, [R1+0x438] ;  /* 0x0004380001187983 */ /* 0x002ee80000300a00 */
[----:B------:R1:W-:Y:S04]  /*14e60*/  STL.64 [R1+0x3058], R22 ;  /* 0x0030581601007387 */ /* 0x0003e80000100a00 */
[----:B-1----:R-:W4:Y:S04]  /*14e70*/  LDL.LU.64 R22, [R1+0x440] ;  /* 0x0004400001167983 */ /* 0x002f280000300a00 */
[----:B------:R1:W-:Y:S04]  /*14e80*/  STL.64 [R1+0x3050], R20 ;  /* 0x0030501401007387 */ /* 0x0003e80000100a00 */
[----:B-1----:R-:W4:Y:S04]  /*14e90*/  LDL.LU.64 R20, [R1+0x450] ;  /* 0x0004500001147983 */ /* 0x002f280000300a00 */
[----:B------:R1:W-:Y:S04]  /*14ea0*/  STL.64 [R1+0x3048], R18 ;  /* 0x0030481201007387 */ /* 0x0003e80000100a00 */
[----:B-1----:R-:W4:Y:S04]  /*14eb0*/  LDL.64 R18, [R1+0x1088] ;  /* 0x0010880001127983 */ /* 0x002f280000100a00 */
[----:B------:R1:W-:Y:S04]  /*14ec0*/  STL.64 [R1+0x3040], R16 ;  /* 0x0030401001007387 */ /* 0x0003e80000100a00 */
[----:B-1----:R-:W4:Y:S04]  /*14ed0*/  LDL.LU.64 R16, [R1+0x3f0] ;  /* 0x0003f00001107983 */ /* 0x002f280000300a00 */
[----:B------:R1:W-:Y:S04]  /*14ee0*/  STL.64 [R1+0x3038], R14 ;  /* 0x0030380e01007387 */ /* 0x0003e80000100a00 */
[----:B-1----:R-:W4:Y:S04]  /*14ef0*/  LDL.64 R14, [R1+0x1080] ;  /* 0x00108000010e7983 */ /* 0x002f280000100a00 */
[----:B------:R1:W-:Y:S04]  /*14f00*/  STL.64 [R1+0x3030], R12 ;  /* 0x0030300c01007387 */ /* 0x0003e80000100a00 */
[----:B-1----:R-:W4:Y:S04]  /*14f10*/  LDL.64 R12, [R1+0x1078] ;  /* 0x00107800010c7983 */ /* 0x002f280000100a00 */
[----:B------:R-:W1:Y:S04]  /*14f20*/  S2R R3, SR_TID.X ;  /* 0x0000000000037919 */ /* 0x000e680000002100 */
[----:B------:R-:W-:Y:S04]  /*14f30*/  STL.64 [R1+0x3028], R10 ;  /* 0x0030280a01007387 */ /* 0x000fe80000100a00 */
[----:B------:R2:W-:Y:S04]  /*14f40*/  STL.64 [R1+0x3020], R8 ;  /* 0x0030200801007387 */ /* 0x0005e80000100a00 */
[----:B------:R-:W-:Y:S04]  /*14f50*/  STL.64 [R1+0x3018], R6 ;  /* 0x0030180601007387 */ /* 0x000fe80000100a00 */
[----:B------:R3:W-:Y:S01]  /*14f60*/  STL.64 [R1+0x3010], R4 ;  /* 0x0030100401007387 */ /* 0x0007e20000100a00 */
[----:B-1----:R-:W-:-:S05]  /*14f70*/  LOP3.LUT R245, R3, 0x3f, RZ, 0xc0, !PT ;  /* 0x0000003f03f57812 */ /* 0x002fca00078ec0ff */
[----:B------:R-:W-:Y:S01]  /*14f80*/  IMAD.SHL.U32 R243, R245, 0x4, RZ ;  /* 0x00000004f5f37824 */ /* 0x000fe200078e00ff */
[----:B------:R-:W-:Y:S01]  /*14f90*/  BAR.SYNC.DEFER_BLOCKING 0x0 ;  /* 0x0000000000007b1d */ /* 0x000fe20000010000 */
[----:B--2---:R-:W-:-:S04]  /*14fa0*/  IMAD.WIDE R8, R2, 0x4, R248 ;  /* 0x0000000402087825 */ /* 0x004fc800078e02f8 */
[----:B---3--:R-:W-:-:S04]  /*14fb0*/  IMAD.WIDE R4, R2, 0x4, R24 ;  /* 0x0000000402047825 */ /* 0x008fc800078e0218 */
[----:B----4-:R-:W-:-:S04]  /*14fc0*/  IMAD.WIDE R6, R2, 0x4, R22 ;  /* 0x0000000402067825 */ /* 0x010fc800078e0216 */
[----:B------:R-:W-:Y:S01]  /*14fd0*/  IMAD.WIDE R10, R2, 0x4, R20 ;  /* 0x00000004020a7825 */ /* 0x000fe200078e0214 */
[----:B------:R-:W-:Y:S01]  /*14fe0*/  @!PT LDS RZ, [RZ] ;  /* 0x00000000fffff984 */ /* 0x000fe20000000800 */
[----:B------:R-:W-:Y:S01]  /*14ff0*/  @!PT LDS RZ, [RZ] ;  /* 0x00000000fffff984 */ /* 0x000fe20000000800 */
[----:B------:R-:W-:Y:S01]  /*15000*/  @!PT LDS RZ, [RZ] ;  /* 0x00000000fffff984 */ /* 0x000fe20000000800 */
[----:B------:R1:W-:Y:S04]  /*15010*/  LDGSTS.E [R243+0x20000], [R12.64], !P2 ;  /* 0x200000000cf37fae */ /* 0x0003e8000d121848 */
[----:B------:R2:W-:Y:S04]  /*15020*/  LDGSTS.E [R243+0x20100], [R14.64], !P2 ;  /* 0x201000000ef37fae */ /* 0x0005e8000d121848 */
[----:B------:R3:W-:Y:S04]  /*15030*/  LDGSTS.E [R243+0x20200], [R18.64], !P2 ;  /* 0x2020000012f37fae */ /* 0x0007e8000d121848 */
[----:B------:R4:W-:Y:S04]  /*15040*/  LDGSTS.E [R243+0x20300], [R246.64], !P2 ;  /* 0x20300000f6f37fae */ /* 0x0009e8000d121848 */
[----:B------:R1:W-:Y:S04]  /*15050*/  LDGSTS.E [R243+0x21000], [R10.64], !P6 ;  /* 0x210000000af37fae */ /* 0x0003e8000f121848 */
[----:B---3--:R-:W3:Y:S04]  /*15060*/  LDL.LU.64 R18, [R1+0x390] ;  /* 0x0003900001127983 */ /* 0x008ee80000300a00 */
[----:B----4-:R-:W4:Y:S01]  /*15070*/  LDL.LU.64 R246, [R1+0x388] ;  /* 0x0003880001f67983 */ /* 0x010f220000300a00 */
[----:B------:R-:W-:-:S03]  /*15080*/  ISETP.GE.U32.AND P2, PT, R0, 0x7ffffee4, PT ;  /* 0x7ffffee40000780c */ /* 0x000fc60003f46070 */
[----:B------:R-:W4:Y:S04]  /*15090*/  LDL.LU.64 R20, [R1+0x380] ;  /* 0x0003800001147983 */ /* 0x000f280000300a00 */
[----:B------:R-:W4:Y:S01]  /*150a0*/  LDL.LU.64 R248, [R1+0x378] ;  /* 0x0003780001f87983 */ /* 0x000f220000300a00 */
[----:B------:R-:W-:-:S03]  /*150b0*/  IADD3 R0, R252, -0xa1, RZ ;  /* 0xffffff5ffc007810 */ /* 0x000fc60007ffe0ff */
[----:B------:R1:W-:Y:S04]  /*150c0*/  STL.64 [R1+0xcb0], R10 ;  /* 0x000cb00a01007387 */ /* 0x0003e80000100a00 */
[----:B------:R2:W-:Y:S04]  /*150d0*/  STL.64 [R1+0xca8], R8 ;  /* 0x000ca80801007387 */ /* 0x0005e80000100a00 */
[----:B------:R2:W-:Y:S01]  /*150e0*/  STL.64 [R1+0xca0], R6 ;  /* 0x000ca00601007387 */ /* 0x0005e20000100a00 */
[----:B-1----:R-:W-:-:S03]  /*150f0*/  IMAD.WIDE R10, R2, 0x4, R16 ;  /* 0x00000004020a7825 */ /* 0x002fc600078e0210 */
[----:B------:R1:W-:Y:S04]  /*15100*/  STL.64 [R1+0xc98], R4 ;  /* 0x000c980401007387 */ /* 0x0003e80000100a00 */
[----:B------:R2:W-:Y:S04]  /*15110*/  LDGSTS.E [R243+0x21100], [R8.64], !P6 ;  /* 0x2110000008f37fae */ /* 0x0005e8000f121848 */
[----:B------:R-:W4:Y:S04]  /*15120*/  LDL.LU.64 R22, [R1+0x340] ;  /* 0x0003400001167983 */ /* 0x000f280000300a00 */
[----:B------:R-:W4:Y:S01]  /*15130*/  LDL.LU.64 R24, [R1+0x338] ;  /* 0x0003380001187983 */ /* 0x000f220000300a00 */
[----:B--2---:R-:W-:-:S03]  /*15140*/  IMAD.WIDE R8, R2, 0x4, R26 ;  /* 0x0000000402087825 */ /* 0x004fc600078e021a */
[----:B------:R2:W-:Y:S04]  /*15150*/  LDGSTS.E [R243+0x21200], [R6.64], !P6 ;  /* 0x2120000006f37fae */ /* 0x0005e8000f121848 */
[----:B------:R-:W4:Y:S04]  /*15160*/  LDL.LU.64 R26, [R1+0x330] ;  /* 0x00033000011a7983 */ /* 0x000f280000300a00 */
[----:B------:R3:W-:Y:S01]  /*15170*/  STL.64 [R1+0xc90], R10 ;  /* 0x000c900a01007387 */ /* 0x0007e20000100a00 */
[----:B--2---:R-:W-:-:S03]  /*15180*/  IMAD.WIDE R6, R2, 0x4, R250 ;  /* 0x0000000402067825 */ /* 0x004fc600078e02fa */
[----:B------:R1:W-:Y:S04]  /*15190*/  LDGSTS.E [R243+0x21300], [R4.64], !P6 ;  /* 0x2130000004f37fae */ /* 0x0003e8000f121848 */
[----:B------:R-:W2:Y:S04]  /*151a0*/  LDL.LU.64 R250, [R1+0x328] ;  /* 0x0003280001fa7983 */ /* 0x000ea80000300a00 */
[----:B------:R4:W-:Y:S01]  /*151b0*/  STL.64 [R1+0xc88], R8 ;  /* 0x000c880801007387 */ /* 0x0009e20000100a00 */
[----:B-1----:R-:W-:-:S03]  /*151c0*/  IMAD.WIDE R4, R2, 0x4, R28 ;  /* 0x0000000402047825 */ /* 0x002fc600078e021c */
[----:B------:R1:W-:Y:S04]  /*151d0*/  STL.64 [R1+0xc80], R6 ;  /* 0x000c800601007387 */ /* 0x0003e80000100a00 */
[----:B------:R1:W-:Y:S04]  /*151e0*/  STL.64 [R1+0xc78], R4 ;  /* 0x000c780401007387 */ /* 0x0003e80000100a00 */
[----:B------:R-:W2:Y:S04]  /*151f0*/  LDL.LU.64 R14, [R1+0x300] ;  /* 0x00030000010e7983 */ /* 0x000ea80000300a00 */
[----:B------:R-:W2:Y:S04]  /*15200*/  LDL.LU.64 R16, [R1+0x2f8] ;  /* 0x0002f80001107983 */ /* 0x000ea80000300a00 */
[----:B------:R-:W2:Y:S04]  /*15210*/  LDL.LU.64 R28, [R1+0x2f0] ;  /* 0x0002f000011c7983 */ /* 0x000ea80000300a00 */
[----:B------:R3:W-:Y:S04]  /*15220*/  LDGSTS.E [R243+0x22000], [R10.64], !P3 ;  /* 0x220000000af37fae */ /* 0x0007e8000d921848 */
[----:B------:R4:W-:Y:S04]  /*15230*/  LDGSTS.E [R243+0x22100], [R8.64], !P3 ;  /* 0x2210000008f37fae */ /* 0x0009e8000d921848 */
[----:B------:R1:W-:Y:S04]  /*15240*/  LDGSTS.E [R243+0x22200], [R6.64], !P3 ;  /* 0x2220000006f37fae */ /* 0x0003e8000d921848 */
[----:B------:R1:W-:Y:S01]  /*15250*/  LDGSTS.E [R243+0x22300], [R4.64], !P3 ;  /* 0x2230000004f37fae */ /* 0x0003e2000d921848 */
[----:B---3--:R-:W-:-:S04]  /*15260*/  IMAD.WIDE R10, R2, 0x4, R18 ;  /* 0x00000004020a7825 */ /* 0x008fc800078e0212 */
[C---:B----4-:R-:W-:Y:S01]  /*15270*/  IMAD.WIDE R8, R2.reuse, 0x4, R246 ;  /* 0x0000000402087825 */ /* 0x050fe200078e02f6 */
[----:B------:R3:W-:Y:S03]  /*15280*/  LDGSTS.E [R243+0x23000], [R10.64], !P4 ;  /* 0x230000000af37fae */ /* 0x0007e6000e121848 */
[C---:B-1----:R-:W-:Y:S01]  /*15290*/  IMAD.WIDE R6, R2.reuse, 0x4, R20 ;  /* 0x0000000402067825 */ /* 0x042fe200078e0214 */
[----:B------:R-:W4:Y:S03]  /*152a0*/  LDL.LU.64 R246, [R1+0x2e8] ;  /* 0x0002e80001f67983 */ /* 0x000f260000300a00 */
[C---:B------:R-:W-:Y:S01]  /*152b0*/  IMAD.WIDE R4, R2.reuse, 0x4, R248 ;  /* 0x0000000402047825 */ /* 0x040fe200078e02f8 */
[----:B------:R3:W-:Y:S04]  /*152c0*/  STL.64 [R1+0xc70], R10 ;  /* 0x000c700a01007387 */ /* 0x0007e80000100a00 */
[----:B------:R1:W-:Y:S04]  /*152d0*/  STL.64 [R1+0xc68], R8 ;  /* 0x000c680801007387 */ /* 0x0003e80000100a00 */
[----:B------:R1:W-:Y:S04]  /*152e0*/  STL.64 [R1+0xc60], R6 ;  /* 0x000c600601007387 */ /* 0x0003e80000100a00 */
[----:B------:R2:W-:Y:S04]  /*152f0*/  STL.64 [R1+0xc58], R4 ;  /* 0x000c580401007387 */ /* 0x0005e80000100a00 */
[----:B------:R-:W4:Y:S04]  /*15300*/  LDL.LU.64 R18, [R1+0x2c0] ;  /* 0x0002c00001127983 */ /* 0x000f280000300a00 */
[----:B------:R1:W-:Y:S04]  /*15310*/  LDGSTS.E [R243+0x23100], [R8.64], !P4 ;  /* 0x2310000008f37fae */ /* 0x0003e8000e121848 */
[----:B------:R-:W4:Y:S01]  /*15320*/  LDL.LU.64 R248, [R1+0x2b8] ;  /* 0x0002b80001f87983 */ /* 0x000f220000300a00 */
[----:B---3--:R-:W-:-:S03]  /*15330*/  IMAD.WIDE R10, R2, 0x4, R22 ;  /* 0x00000004020a7825 */ /* 0x008fc600078e0216 */
[----:B------:R3:W-:Y:S01]  /*15340*/  LDGSTS.E [R243+0x23200], [R6.64], !P4 ;  /* 0x2320000006f37fae */ /* 0x0007e2000e121848 */
[----:B-1----:R-:W-:-:S03]  /*15350*/  IMAD.WIDE R8, R2, 0x4, R24 ;  /* 0x0000000402087825 */ /* 0x002fc600078e0218 */
[----:B------:R2:W-:Y:S04]  /*15360*/  LDGSTS.E [R243+0x23300], [R4.64], !P4 ;  /* 0x2330000004f37fae */ /* 0x0005e8000e121848 */
[----:B------:R-:W4:Y:S01]  /*15370*/  LDL.LU.64 R20, [R1+0x2b0] ;  /* 0x0002b00001147983 */ /* 0x000f220000300a00 */
[----:B---3--:R-:W-:-:S03]  /*15380*/  IMAD.WIDE R6, R2, 0x4, R26 ;  /* 0x0000000402067825 */ /* 0x008fc600078e021a */
[----:B------:R-:W3:Y:S04]  /*15390*/  LDL.LU.64 R22, [R1+0x2a8] ;  /* 0x0002a80001167983 */ /* 0x000ee80000300a00 */
[----:B------:R1:W-:Y:S01]  /*153a0*/  STL.64 [R1+0xcb8], R10 ;  /* 0x000cb80a01007387 */ /* 0x0003e20000100a00 */
[----:B--2---:R-:W-:-:S03]  /*153b0*/  IMAD.WIDE R4, R2, 0x4, R250 ;  /* 0x0000000402047825 */ /* 0x004fc600078e02fa */
[----:B------:R2:W-:Y:S04]  /*153c0*/  STL.64 [R1+0xcc0], R8 ;  /* 0x000cc00801007387 */ /* 0x0005e80000100a00 */
[----:B------:R1:W-:Y:S04]  /*153d0*/  STL.64 [R1+0xcc8], R6 ;  /* 0x000cc80601007387 */ /* 0x0003e80000100a00 */
[----:B------:R4:W-:Y:S04]  /*153e0*/  STL.64 [R1+0xcd0], R4 ;  /* 0x000cd00401007387 */ /* 0x0009e80000100a00 */
[----:B------:R-:W3:Y:S04]  /*153f0*/  LDL.LU.64 R24, [R1+0x280] ;  /* 0x0002800001187983 */ /* 0x000ee80000300a00 */
[----:B------:R-:W3:Y:S04]  /*15400*/  LDL.LU.64 R26, [R1+0x278] ;  /* 0x00027800011a7983 */ /* 0x000ee80000300a00 */
[----:B------:R-:W3:Y:S04]  /*15410*/  LDL.LU.64 R250, [R1+0x270] ;  /* 0x0002700001fa7983 */ /* 0x000ee80000300a00 */
[----:B------:R1:W-:Y:S04]  /*15420*/  LDGSTS.E [R243+0x24000], [R10.64], !P0 ;  /* 0x240000000af37fae */ /* 0x0003e8000c121848 */
[----:B------:R2:W-:Y:S04]  /*15430*/  LDGSTS.E [R243+0x24100], [R8.64], !P0 ;  /* 0x2410000008f37fae */ /* 0x0005e8000c121848 */
[----:B------:R2:W-:Y:S01]  /*15440*/  LDGSTS.E [R243+0x24200], [R6.64], !P0 ;  /* 0x2420000006f37fae */ /* 0x0005e2000c121848 */
[----:B-1----:R-:W-:-:S03]  /*15450*/  IMAD.WIDE R10, R2, 0x4, R14 ;  /* 0x00000004020a7825 */ /* 0x002fc600078e020e */
[----:B------:R4:W-:Y:S01]  /*15460*/  LDGSTS.E [R243+0x24300], [R4.64], !P0 ;  /* 0x2430000004f37fae */ /* 0x0009e2000c121848 */
[----:B--2---:R-:W-:-:S03]  /*15470*/  IMAD.WIDE R8, R2, 0x4, R16 ;  /* 0x0000000402087825 */ /* 0x004fc600078e0210 */
[----:B------:R1:W-:Y:S01]  /*15480*/  LDGSTS.E [R243+0x25000], [R10.64], !P1 ;  /* 0x250000000af37fae */ /* 0x0003e2000c921848 */
[----:B------:R-:W-:-:S03]  /*15490*/  IMAD.WIDE R6, R2, 0x4, R28 ;  /* 0x0000000402067825 */ /* 0x000fc600078e021c */
[----:B------:R2:W-:Y:S04]  /*154a0*/  LDGSTS.E [R243+0x25100], [R8.64], !P1 ;  /* 0x2510000008f37fae */ /* 0x0005e8000c921848 */
[----:B------:R-:W3:Y:S04]  /*154b0*/  LDL.LU.64 R28, [R1+0x268] ;  /* 0x00026800011c7983 */ /* 0x000ee80000300a00 */
[----:B------:R1:W-:Y:S04]  /*154c0*/  STL.64 [R1+0xcf8], R10 ;  /* 0x000cf80a01007387 */ /* 0x0003e80000100a00 */
[----:B------:R2:W-:Y:S04]  /*154d0*/  STL.64 [R1+0xd00], R8 ;  /* 0x000d000801007387 */ /* 0x0005e80000100a00 */
[----:B------:R1:W-:Y:S04]  /*154e0*/  STL.64 [R1+0xd08], R6 ;  /* 0x000d080601007387 */ /* 0x0003e80000100a00 */
[----:B------:R1:W-:Y:S01]  /*154f0*/  LDGSTS.E [R243+0x25200], [R6.64], !P1 ;  /* 0x2520000006f37fae */ /* 0x0003e2000c921848 */
[----:B----4-:R-:W-:-:S05]  /*15500*/  IMAD.WIDE R4, R2, 0x4, R246 ;  /* 0x0000000402047825 */ /* 0x010fca00078e02f6 */
[----:B------:R3:W-:Y:S04]  /*15510*/  STL.64 [R1+0xd10], R4 ;  /* 0x000d100401007387 */ /* 0x0007e80000100a00 */
[----:B------:R-:W4:Y:S04]  /*15520*/  LDL.LU.64 R14, [R1+0x240] ;  /* 0x00024000010e7983 */ /* 0x000f280000300a00 */
[----:B------:R-:W4:Y:S04]  /*15530*/  LDL.LU.64 R246, [R1+0x238] ;  /* 0x0002380001f67983 */ /* 0x000f280000300a00 */
[----:B------:R-:W4:Y:S01]  /*15540*/  LDL.LU.64 R16, [R1+0x230] ;  /* 0x0002300001107983 */ /* 0x000f220000300a00 */
[----:B-1----:R-:W-:-:S03]  /*15550*/  IMAD.WIDE R10, R2, 0x4, R18 ;  /* 0x00000004020a7825 */ /* 0x002fc600078e0212 */
[----:B------:R3:W-:Y:S04]  /*15560*/  LDGSTS.E [R243+0x25300], [R4.64], !P1 ;  /* 0x2530000004f37fae */ /* 0x0007e8000c921848 */
[----:B------:R1:W-:Y:S01]  /*15570*/  LDGSTS.E [R243+0x26000], [R10.64], !P5 ;  /* 0x260000000af37fae */ /* 0x0003e2000e921848 */
[----:B--2---:R-:W-:-:S03]  /*15580*/  IMAD.WIDE R8, R2, 0x4, R248 ;  /* 0x0000000402087825 */ /* 0x004fc600078e02f8 */
[----:B------:R-:W2:Y:S04]  /*15590*/  LDL.LU.64 R248, [R1+0x228] ;  /* 0x0002280001f87983 */ /* 0x000ea80000300a00 */
[----:B------:R1:W-:Y:S01]  /*155a0*/  STL.64 [R1+0xd38], R10 ;  /* 0x000d380a01007387 */ /* 0x0003e20000100a00 */
[----:B------:R-:W-:-:S03]  /*155b0*/  IMAD.WIDE R6, R2, 0x4, R20 ;  /* 0x0000000402067825 */ /* 0x000fc600078e0214 */
[----:B------:R-:W-:Y:S01]  /*155c0*/  STL.64 [R1+0xd40], R8 ;  /* 0x000d400801007387 */ /* 0x000fe20000100a00 */
[----:B---3--:R-:W-:-:S03]  /*155d0*/  IMAD.WIDE R4, R2, 0x4, R22 ;  /* 0x0000000402047825 */ /* 0x008fc600078e0216 */
[----:B------:R3:W-:Y:S04]  /*155e0*/  STL.64 [R1+0xd48], R6 ;  /* 0x000d480601007387 */ /* 0x0007e80000100a00 */
[----:B------:R1:W-:Y:S04]  /*155f0*/  STL.64 [R1+0xd50], R4 ;  /* 0x000d500401007387 */ /* 0x0003e80000100a00 */
[----:B------:R-:W2:Y:S04]  /*15600*/  LDL.LU.64 R18, [R1+0x200] ;  /* 0x0002000001127983 */ /* 0x000ea80000300a00 */
[----:B------:R3:W-:Y:S04]  /*15610*/  LDGSTS.E [R243+0x26100], [R8.64], !P5 ;  /* 0x2610000008f37fae */ /* 0x0007e8000e921848 */
[----:B------:R-:W2:Y:S04]  /*15620*/  LDL.LU.64 R20, [R1+0x1f8] ;  /* 0x0001f80001147983 */ /* 0x000ea80000300a00 */
[----:B------:R3:W-:Y:S01]  /*15630*/  LDGSTS.E [R243+0x26200], [R6.64], !P5 ;  /* 0x2620000006f37fae */ /* 0x0007e2000e921848 */
[----:B-1----:R-:W-:-:S03]  /*15640*/  IMAD.WIDE R10, R2, 0x4, R24 ;  /* 0x00000004020a7825 */ /* 0x002fc600078e0218 */
[----:B------:R-:W2:Y:S04]  /*15650*/  LDL.LU.64 R22, [R1+0x1f0] ;  /* 0x0001f00001167983 */ /* 0x000ea80000300a00 */
[----:B------:R4:W-:Y:S01]  /*15660*/  STL.64 [R1+0xd78], R10 ;  /* 0x000d780a01007387 */ /* 0x0009e20000100a00 */
[----:B---3--:R-:W-:-:S03]  /*15670*/  IMAD.WIDE R6, R2, 0x4, R250 ;  /* 0x0000000402067825 */ /* 0x008fc600078e02fa */
[----:B------:R1:W-:Y:S04]  /*15680*/  LDGSTS.E [R243+0x26300], [R4.64], !P5 ;  /* 0x2630000004f37fae */ /* 0x0003e8000e921848 */
[----:B------:R-:W3:Y:S01]  /*15690*/  LDL.LU.64 R250, [R1+0x1e8] ;  /* 0x0001e80001fa7983 */ /* 0x000ee20000300a00 */
[----:B------:R-:W-:Y:S01]  /*156a0*/  IMAD.WIDE R8, R2, 0x4, R26 ;  /* 0x0000000402087825 */ /* 0x000fe200078e021a */
[----:B------:R-:W-:Y:S02]  /*156b0*/  ISETP.GE.U32.AND P6, PT, R0, 0x7ffffee0, PT ;  /* 0x7ffffee00000780c */ /* 0x000fe40003fc6070 */
[----:B------:R4:W-:Y:S04]  /*156c0*/  LDGSTS.E [R243+0x27000], [R10.64], !P2 ;  /* 0x270000000af37fae */ /* 0x0009e8000d121848 */
[----:B------:R1:W-:Y:S04]  /*156d0*/  STL.64 [R1+0xd80], R8 ;  /* 0x000d800801007387 */ /* 0x0003e80000100a00 */
[----:B------:R4:W-:Y:S04]  /*156e0*/  STL.64 [R1+0xd88], R6 ;  /* 0x000d880601007387 */ /* 0x0009e80000100a00 */
[----:B------:R4:W-:Y:S04]  /*156f0*/  LDGSTS.E [R243+0x27100], [R8.64], !P2 ;  /* 0x2710000008f37fae */ /* 0x0009e8000d121848 */
[----:B------:R4:W-:Y:S01]  /*15700*/  LDGSTS.E [R243+0x27200], [R6.64], !P2 ;  /* 0x2720000006f37fae */ /* 0x0009e2000d121848 */
[----:B-1----:R-:W-:-:S05]  /*15710*/  IMAD.WIDE R4, R2, 0x4, R28 ;  /* 0x0000000402047825 */ /* 0x002fca00078e021c */
[----:B------:R2:W-:Y:S04]  /*15720*/  STL.64 [R1+0xd90], R4 ;  /* 0x000d900401007387 */ /* 0x0005e80000100a00 */
[----:B------:R-:W3:Y:S04]  /*15730*/  LDL.LU.64 R24, [R1+0x1c0] ;  /* 0x0001c00001187983 */ /* 0x000ee80000300a00 */
[----:B------:R-:W3:Y:S04]  /*15740*/  LDL.LU.64 R26, [R1+0x1b8] ;  /* 0x0001b800011a7983 */ /* 0x000ee80000300a00 */
[----:B------:R2:W-:Y:S04]  /*15750*/  LDGSTS.E [R243+0x27300], [R4.64], !P2 ;  /* 0x2730000004f37fae */ /* 0x0005e8000d121848 */
[----:B------:R-:W3:Y:S01]  /*15760*/  LDL.LU.64 R28, [R1+0x1b0] ;  /* 0x0001b000011c7983 */ /* 0x000ee20000300a00 */
[----:B----4-:R-:W-:-:S04]  /*15770*/  IMAD.WIDE R10, R2, 0x4, R14 ;  /* 0x00000004020a7825 */ /* 0x010fc800078e020e */
[C---:B------:R-:W-:Y:S01]  /*15780*/  IMAD.WIDE R8, R2.reuse, 0x4, R246 ;  /* 0x0000000402087825 */ /* 0x040fe200078e02f6 */
[----:B------:R1:W-:Y:S03]  /*15790*/  LDGSTS.E [R243+0x28000], [R10.64], !P6 ;  /* 0x280000000af37fae */ /* 0x0003e6000f121848 */
[C---:B------:R-:W-:Y:S01]  /*157a0*/  IMAD.WIDE R6, R2.reuse, 0x4, R16 ;  /* 0x0000000402067825 */ /* 0x040fe200078e0210 */
[----:B------:R-:W4:Y:S04]  /*157b0*/  LDL.LU.64 R246, [R1+0x1a8] ;  /* 0x0001a80001f67983 */ /* 0x000f280000300a00 */
[----:B------:R1:W-:Y:S04]  /*157c0*/  STL.64 [R1+0xdb8], R10 ;  /* 0x000db80a01007387 */ /* 0x0003e80000100a00 */
[----:B------:R1:W-:Y:S01]  /*157d0*/  STL.64 [R1+0xdc0], R8 ;  /* 0x000dc00801007387 */ /* 0x0003e20000100a00 */
[----:B--2---:R-:W-:-:S03]  /*157e0*/  IMAD.WIDE R4, R2, 0x4, R248 ;  /* 0x0000000402047825 */ /* 0x004fc600078e02f8 */
[----:B------:R2:W-:Y:S04]  /*157f0*/  STL.64 [R1+0xdc8], R6 ;  /* 0x000dc80601007387 */ /* 0x0005e80000100a00 */
[----:B------:R3:W-:Y:S04]  /*15800*/  STL.64 [R1+0xdd0], R4 ;  /* 0x000dd00401007387 */ /* 0x0007e80000100a00 */
[----:B------:R-:W4:Y:S04]  /*15810*/  LDL.LU.64 R248, [R1+0x180] ;  /* 0x0001800001f87983 */ /* 0x000f280000300a00 */
[----:B------:R1:W-:Y:S04]  /*15820*/  LDGSTS.E [R243+0x28100], [R8.64], !P6 ;  /* 0x2810000008f37fae */ /* 0x0003e8000f121848 */
[----:B------:R2:W-:Y:S04]  /*15830*/  LDGSTS.E [R243+0x28200], [R6.64], !P6 ;  /* 0x2820000006f37fae */ /* 0x0005e8000f121848 */
[----:B------:R-:W4:Y:S01]  /*15840*/  LDL.LU.64 R14, [R1+0x178] ;  /* 0x00017800010e7983 */ /* 0x000f220000300a00 */
[----:B-1----:R-:W-:-:S03]  /*15850*/  IMAD.WIDE R10, R2, 0x4, R18 ;  /* 0x00000004020a7825 */ /* 0x002fc600078e0212 */
[----:B------:R3:W-:Y:S04]  /*15860*/  LDGSTS.E [R243+0x28300], [R4.64], !P6 ;  /* 0x2830000004f37fae */ /* 0x0007e8000f121848 */
[----:B------:R-:W4:Y:S01]  /*15870*/  LDL.LU.64 R16, [R1+0x170] ;  /* 0x0001700001107983 */ /* 0x000f220000300a00 */
[----:B------:R-:W-:-:S03]  /*15880*/  IMAD.WIDE R8, R2, 0x4, R20 ;  /* 0x0000000402087825 */ /* 0x000fc600078e0214 */
[----:B------:R1:W-:Y:S04]  /*15890*/  STL.64 [R1+0xe20], R10 ;  /* 0x000e200a01007387 */ /* 0x0003e80000100a00 */
[----:B------:R-:W4:Y:S01]  /*158a0*/  LDL.LU.64 R18, [R1+0x168] ;  /* 0x0001680001127983 */ /* 0x000f220000300a00 */
[----:B--2---:R-:W-:-:S03]  /*158b0*/  IMAD.WIDE R6, R2, 0x4, R22 ;  /* 0x0000000402067825 */ /* 0x004fc600078e0216 */
[----:B------:R2:W-:Y:S04]  /*158c0*/  STL.64 [R1+0xe40], R8 ;  /* 0x000e400801007387 */ /* 0x0005e80000100a00 */
[----:B------:R1:W-:Y:S01]  /*158d0*/  STL.64 [R1+0xe50], R6 ;  /* 0x000e500601007387 */ /* 0x0003e20000100a00 */
[----:B---3--:R-:W-:-:S05]  /*158e0*/  IMAD.WIDE R4, R2, 0x4, R250 ;  /* 0x0000000402047825 */ /* 0x008fca00078e02fa */
[----:B------:R4:W-:Y:S04]  /*158f0*/  STL.64 [R1+0xe70], R4 ;  /* 0x000e700401007387 */ /* 0x0009e80000100a00 */
[----:B------:R-:W3:Y:S01]  /*15900*/  LDL.LU.64 R250, [R1+0x140] ;  /* 0x0001400001fa7983 */ /* 0x000ee20000300a00 */
[----:B------:R-:W-:-:S03]  /*15910*/  IADD3 R0, R252, -0xa5, RZ ;  /* 0xffffff5bfc007810 */ /* 0x000fc60007ffe0ff */
[----:B------:R-:W3:Y:S01]  /*15920*/  LDL.LU.64 R20, [R1+0x138] ;  /* 0x0001380001147983 */ /* 0x000ee20000300a00 */
[----:B------:R-:W-:Y:S02]  /*15930*/  ISETP.GE.U32.AND P3, PT, R0, 0x7ffffedc, PT ;  /* 0x7ffffedc0000780c */ /* 0x000fe40003f66070 */
[----:B------:R-:W-:Y:S01]  /*15940*/  IADD3 R0, R252, -0xa9, RZ ;  /* 0xffffff57fc007810 */ /* 0x000fe20007ffe0ff */
[----:B------:R-:W3:Y:S03]  /*15950*/  LDL.LU.64 R22, [R1+0x130] ;  /* 0x0001300001167983 */ /* 0x000ee60000300a00 */
[----:B------:R-:W-:-:S07]  /*15960*/  ISETP.GE.U32.AND P4, PT, R0, 0x7ffffed8, PT ;  /* 0x7ffffed80000780c */ /* 0x000fce0003f86070 */
[----:B------:R1:W-:Y:S04]  /*15970*/  LDGSTS.E [R243+0x29000], [R10.64], !P3 ;  /* 0x290000000af37fae */ /* 0x0003e8000d921848 */
[----:B------:R2:W-:Y:S04]  /*15980*/  LDGSTS.E [R243+0x29100], [R8.64], !P3 ;  /* 0x2910000008f37fae */ /* 0x0005e8000d921848 */
[----:B------:R2:W-:Y:S01]  /*15990*/  LDGSTS.E [R243+0x29200], [R6.64], !P3 ;  /* 0x2920000006f37fae */ /* 0x0005e2000d921848 */
[----:B-1----:R-:W-:-:S03]  /*159a0*/  IMAD.WIDE R10, R2, 0x4, R24 ;  /* 0x00000004020a7825 */ /* 0x002fc600078e0218 */
[----:B------:R4:W-:Y:S01]  /*159b0*/  LDGSTS.E [R243+0x29300], [R4.64], !P3 ;  /* 0x2930000004f37fae */ /* 0x0009e2000d921848 */
[----:B--2---:R-:W-:-:S03]  /*159c0*/  IMAD.WIDE R8, R2, 0x4, R26 ;  /* 0x0000000402087825 */ /* 0x004fc600078e021a */
[----:B------:R1:W-:Y:S01]  /*159d0*/  STL.64 [R1+0xf38], R10 ;  /* 0x000f380a01007387 */ /* 0x0003e20000100a00 */
[----:B------:R-:W-:-:S03]  /*159e0*/  IMAD.WIDE R6, R2, 0x4, R28 ;  /* 0x0000000402067825 */ /* 0x000fc600078e021c */
[----:B------:R-:W3:Y:S01]  /*159f0*/  LDL.LU.64 R24, [R1+0x128] ;  /* 0x0001280001187983 */ /* 0x000ee20000300a00 */
[----:B------:R-:W-:-:S03]  /*15a00*/  IADD3 R0, R252, -0xad, RZ ;  /* 0xffffff53fc007810 */ /* 0x000fc60007ffe0ff */
[----:B------:R1:W-:Y:S01]  /*15a10*/  STL.64 [R1+0xf40], R8 ;  /* 0x000f400801007387 */ /* 0x0003e20000100a00 */
[----:B------:R-:W-:-:S03]  /*15a20*/  ISETP.GE.U32.AND P0, PT, R0, 0x7ffffed4, PT ;  /* 0x7ffffed40000780c */ /* 0x000fc60003f06070 */
[----:B------:R1:W-:Y:S04]  /*15a30*/  STL.64 [R1+0xf48], R6 ;  /* 0x000f480601007387 */ /* 0x0003e80000100a00 */
[----:B------:R1:W-:Y:S04]  /*15a40*/  LDGSTS.E [R243+0x2a000], [R10.64], !P4 ;  /* 0x2a0000000af37fae */ /* 0x0003e8000e121848 */
[----:B------:R1:W-:Y:S04]  /*15a50*/  LDGSTS.E [R243+0x2a100], [R8.64], !P4 ;  /* 0x2a10000008f37fae */ /* 0x0003e8000e121848 */
[----:B------:R1:W-:Y:S01]  /*15a60*/  LDGSTS.E [R243+0x2a200], [R6.64], !P4 ;  /* 0x2a20000006f37fae */ /* 0x0003e2000e121848 */
[----:B----4-:R-:W-:-:S05]  /*15a70*/  IMAD.WIDE R4, R2, 0x4, R246 ;  /* 0x0000000402047825 */ /* 0x010fca00078e02f6 */
[----:B------:R4:W-:Y:S04]  /*15a80*/  STL.64 [R1+0xf50], R4 ;  /* 0x000f500401007387 */ /* 0x0009e80000100a00 */
[----:B------:R-:W2:Y:S04]  /*15a90*/  LDL.LU.64 R28, [R1+0x100] ;  /* 0x00010000011c7983 */ /* 0x000ea80000300a00 */
[----:B------:R-:W2:Y:S04]  /*15aa0*/  LDL.LU.64 R26, [R1+0xf8] ;  /* 0x0000f800011a7983 */ /* 0x000ea80000300a00 */
[----:B------:R-:W2:Y:S01]  /*15ab0*/  LDL.LU.64 R246, [R1+0xf0] ;  /* 0x0000f00001f67983 */ /* 0x000ea20000300a00 */
[----:B-1----:R-:W-:-:S03]  /*15ac0*/  IMAD.WIDE R10, R2, 0x4, R248 ;  /* 0x00000004020a7825 */ /* 0x002fc600078e02f8 */
[----:B------:R4:W-:Y:S04]  /*15ad0*/  LDGSTS.E [R243+0x2a300], [R4.64], !P4 ;  /* 0x2a30000004f37fae */ /* 0x0009e8000e121848 */
[----:B------:R3:W-:Y:S04]  /*15ae0*/  STL.64 [R1+0xf98], R10 ;  /* 0x000f980a01007387 */ /* 0x0007e80000100a00 */
[----:B------:R-:W2:Y:S01]  /*15af0*/  LDL.LU.64 R248, [R1+0xe8] ;  /* 0x0000e80001f87983 */ /* 0x000ea20000300a00 */
[----:B------:R-:W-:-:S03]  /*15b00*/  IMAD.WIDE R8, R2, 0x4, R14 ;  /* 0x0000000402087825 */ /* 0x000fc600078e020e */
[----:B------:R3:W-:Y:S01]  /*15b10*/  LDGSTS.E [R243+0x2b000], [R10.64], !P0 ;  /* 0x2b0000000af37fae */ /* 0x0007e2000c121848 */
[----:B------:R-:W-:-:S03]  /*15b20*/  IMAD.WIDE R6, R2, 0x4, R16 ;  /* 0x0000000402067825 */ /* 0x000fc600078e0210 */
[----:B------:R1:W-:Y:S01]  /*15b30*/  STL.64 [R1+0xfa0], R8 ;  /* 0x000fa00801007387 */ /* 0x0003e20000100a00 */
[----:B----4-:R-:W-:-:S03]  /*15b40*/  IMAD.WIDE R4, R2, 0x4, R18 ;  /* 0x0000000402047825 */ /* 0x010fc600078e0212 */
[----:B------:R4:W-:Y:S04]  /*15b50*/  STL.64 [R1+0xfa8], R6 ;  /* 0x000fa80601007387 */ /* 0x0009e80000100a00 */
[----:B------:R1:W-:Y:S01]  /*15b60*/  STL.64 [R1+0xfb0], R4 ;  /* 0x000fb00401007387 */ /* 0x0003e20000100a00 */
[----:B------:R-:W-:-:S03]  /*15b70*/  IADD3 R0, R252, -0xb1, RZ ;  /* 0xffffff4ffc007810 */ /* 0x000fc60007ffe0ff */
[----:B------:R1:W-:Y:S01]  /*15b80*/  LDGSTS.E [R243+0x2b100], [R8.64], !P0 ;  /* 0x2b10000008f37fae */ /* 0x0003e2000c121848 */
[----:B---3--:R-:W-:Y:S01]  /*15b90*/  IMAD.WIDE R10, R2, 0x4, R250 ;  /* 0x00000004020a7825 */ /* 0x008fe200078e02fa */
[----:B------:R-:W-:Y:S02]  /*15ba0*/  ISETP.GE.U32.AND P1, PT, R0, 0x7ffffed0, PT ;  /* 0x7ffffed00000780c */ /* 0x000fe40003f26070 */
[----:B------:R-:W3:Y:S01]  /*15bb0*/  LDL.LU.64 R250, [R1+0xc0] ;  /* 0x0000c00001fa7983 */ /* 0x000ee20000300a00 */
[----:B-1----:R-:W-:-:S03]  /*15bc0*/  IMAD.WIDE R8, R2, 0x4, R20 ;  /* 0x0000000402087825 */ /* 0x002fc600078e0214 */
[----:B------:R4:W-:Y:S01]  /*15bd0*/  LDGSTS.E [R243+0x2b200], [R6.64], !P0 ;  /* 0x2b20000006f37fae */ /* 0x0009e2000c121848 */
[----:B------:R-:W-:-:S03]  /*15be0*/  IADD3 R0, R252, -0xb5, RZ ;  /* 0xffffff4bfc007810 */ /* 0x000fc60007ffe0ff */
[----:B------:R1:W-:Y:S04]  /*15bf0*/  LDGSTS.E [R243+0x2b300], [R4.64], !P0 ;  /* 0x2b30000004f37fae */ /* 0x0003e8000c121848 */
[----:B------:R-:W3:Y:S01]  /*15c00*/  LDL.LU.64 R20, [R1+0xb8] ;  /* 0x0000b80001147983 */ /* 0x000ee20000300a00 */
[----:B----4-:R-:W-:-:S03]  /*15c10*/  IMAD.WIDE R6, R2, 0x4, R22 ;  /* 0x0000000402067825 */ /* 0x010fc600078e0216 */
[----:B------:R4:W-:Y:S04]  /*15c20*/  STL.64 [R1+0xff8], R10 ;  /* 0x000ff80a01007387 */ /* 0x0009e80000100a00 */
[----:B------:R-:W3:Y:S01]  /*15c30*/  LDL.LU.64 R18, [R1+0xb0] ;  /* 0x0000b00001127983 */ /* 0x000ee20000300a00 */
[----:B------:R-:W-:-:S03]  /*15c40*/  ISETP.GE.U32.AND P5, PT, R0, 0x7ffffecc, PT ;  /* 0x7ffffecc0000780c */ /* 0x000fc60003fa6070 */
[----:B------:R1:W-:Y:S04]  /*15c50*/  STL.64 [R1+0x1000], R8 ;  /* 0x0010000801007387 */ /* 0x0003e80000100a00 */
[----:B------:R-:W3:Y:S04]  /*15c60*/  LDL.LU.64 R16, [R1+0xa8] ;  /* 0x0000a80001107983 */ /* 0x000ee80000300a00 */
[----:B------:R2:W-:Y:S01]  /*15c70*/  STL.64 [R1+0x1008], R6 ;  /* 0x0010080601007387 */ /* 0x0005e20000100a00 */
[----:B-1----:R-:W-:-:S03]  /*15c80*/  IMAD.WIDE R4, R2, 0x4, R24 ;  /* 0x0000000402047825 */ /* 0x002fc600078e0218 */
[----:B------:R4:W-:Y:S04]  /*15c90*/  LDGSTS.E [R243+0x2c000], [R10.64], !P1 ;  /* 0x2c0000000af37fae */ /* 0x0009e8000c921848 */
[----:B------:R1:W-:Y:S04]  /*15ca0*/  STL.64 [R1+0x1010], R4 ;  /* 0x0010100401007387 */ /* 0x0003e80000100a00 */
[----:B------:R-:W3:Y:S04]  /*15cb0*/  LDL.LU.64 R14, [R1+0x80] ;  /* 0x00008000010e7983 */ /* 0x000ee80000300a00 */
[----:B------:R-:W3:Y:S04]  /*15cc0*/  LDL.LU.64 R12, [R1+0x78] ;  /* 0x00007800010c7983 */ /* 0x000ee80000300a00 */
[----:B----4-:R-:W4:Y:S04]  /*15cd0*/  LDL.LU.64 R10, [R1+0x70] ;  /* 0x00007000010a7983 */ /* 0x010f280000300a00 */
[----:B------:R1:W-:Y:S04]  /*15ce0*/  LDGSTS.E [R243+0x2c100], [R8.64], !P1 ;  /* 0x2c10000008f37fae */ /* 0x0003e8000c921848 */
[----:B------:R2:W-:Y:S04]  /*15cf0*/  LDGSTS.E [R243+0x2c200], [R6.64], !P1 ;  /* 0x2c20000006f37fae */ /* 0x0005e8000c921848 */
[----:B------:R2:W-:Y:S04]  /*15d00*/  LDGSTS.E [R243+0x2c300], [R4.64], !P1 ;  /* 0x2c30000004f37fae */ /* 0x0005e8000c921848 */
[----:B-1----:R-:W4:Y:S01]  /*15d10*/  LDL.LU.64 R8, [R1+0x68] ;  /* 0x0000680001087983 */ /* 0x002f220000300a00 */
[----:B--2---:R-:W-:-:S04]  /*15d20*/  IMAD.WIDE R28, R2, 0x4, R28 ;  /* 0x00000004021c7825 */ /* 0x004fc800078e021c */
[C---:B------:R-:W-:Y:S01]  /*15d30*/  IMAD.WIDE R26, R2.reuse, 0x4, R26 ;  /* 0x00000004021a7825 */ /* 0x040fe200078e021a */
[----:B------:R1:W-:Y:S03]  /*15d40*/  STL.64 [R1+0x1058], R28 ;  /* 0x0010581c01007387 */ /* 0x0003e60000100a00 */
[C---:B------:R-:W-:Y:S01]  /*15d50*/  IMAD.WIDE R24, R2.reuse, 0x4, R246 ;  /* 0x0000000402187825 */ /* 0x040fe200078e02f6 */
[----:B------:R-:W2:Y:S04]  /*15d60*/  LDL.LU.64 R6, [R1+0x40] ;  /* 0x0000400001067983 */ /* 0x000ea80000300a00 */
[----:B------:R1:W-:Y:S04]  /*15d70*/  STL.64 [R1+0x1060], R26 ;  /* 0x0010601a01007387 */ /* 0x0003e80000100a00 */
[----:B------:R-:W2:Y:S01]  /*15d80*/  LDL.LU.64 R4, [R1+0x38] ;  /* 0x0000380001047983 */ /* 0x000ea20000300a00 */
[----:B------:R-:W-:-:S03]  /*15d90*/  IMAD.WIDE R22, R2, 0x4, R248 ;  /* 0x0000000402167825 */ /* 0x000fc600078e02f8 */
[----:B------:R1:W-:Y:S04]  /*15da0*/  STL.64 [R1+0x1068], R24 ;  /* 0x0010681801007387 */ /* 0x0003e80000100a00 */
[----:B------:R-:W2:Y:S04]  /*15db0*/  LDL.LU.64 R248, [R1+0x30] ;  /* 0x0000300001f87983 */ /* 0x000ea80000300a00 */
[----:B------:R3:W-:Y:S04]  /*15dc0*/  STL.64 [R1+0x1070], R22 ;  /* 0x0010701601007387 */ /* 0x0007e80000100a00 */
[----:B------:R1:W-:Y:S04]  /*15dd0*/  LDGSTS.E [R243+0x2d000], [R28.64], !P5 ;  /* 0x2d0000001cf37fae */ /* 0x0003e8000e921848 */
[----:B------:R-:W2:Y:S04]  /*15de0*/  LDL.LU.64 R246, [R1+0x28] ;  /* 0x0000280001f67983 */ /* 0x000ea80000300a00 */
[----:B------:R1:W-:Y:S04]  /*15df0*/  LDGSTS.E [R243+0x2d100], [R26.64], !P5 ;  /* 0x2d1000001af37fae */ /* 0x0003e8000e921848 */
[----:B-1----:R-:W2:Y:S04]  /*15e00*/  LDL.LU.64 R28, [R1+0x3070] ;  /* 0x00307000011c7983 */ /* 0x002ea80000300a00 */
[----:B------:R1:W-:Y:S04]  /*15e10*/  LDGSTS.E [R243+0x2d200], [R24.64], !P5 ;  /* 0x2d20000018f37fae */ /* 0x0003e8000e921848 */
[----:B------:R-:W2:Y:S04]  /*15e20*/  LDL.LU.64 R26, [R1+0x3068] ;  /* 0x00306800011a7983 */ /* 0x000ea80000300a00 */
[----:B------:R3:W-:Y:S04]  /*15e30*/  LDGSTS.E [R243+0x2d300], [R22.64], !P5 ;  /* 0x2d30000016f37fae */ /* 0x0007e8000e921848 */
[----:B-1----:R-:W2:Y:S01]  /*15e40*/  LDL.LU.64 R24, [R1+0x3060] ;  /* 0x0030600001187983 */ /* 0x002ea20000300a00 */
[----:B---3--:R-:W-:-:S03]  /*15e50*/  IMAD.WIDE R22, R2, 0x4, R250 ;  /* 0x0000000402167825 */ /* 0x008fc600078e02fa */
[----:B------:R-:W3:Y:S01]  /*15e60*/  LDL.LU.64 R250, [R1] ;  /* 0x0000000001fa7983 */ /* 0x000ee20000300a00 */
[----:B------:R-:W-:-:S04]  /*15e70*/  IADD3 R0, R252, -0xb9, RZ ;  /* 0xffffff47fc007810 */ /* 0x000fc80007ffe0ff */
[----:B------:R-:W-:Y:S02]  /*15e80*/  ISETP.GE.U32.AND P2, PT, R0, 0x7ffffec8, PT ;  /* 0x7ffffec80000780c */ /* 0x000fe40003f46070 */
[----:B------:R-:W-:Y:S01]  /*15e90*/  IADD3 R0, R252, -0xbd, RZ ;  /* 0xffffff43fc007810 */ /* 0x000fe20007ffe0ff */
[----:B------:R-:W-:-:S03]  /*15ea0*/  IMAD.WIDE R20, R2, 0x4, R20 ;  /* 0x0000000402147825 */ /* 0x000fc600078e0214 */
[----:B------:R-:W-:Y:S01]  /*15eb0*/  ISETP.GE.U32.AND P6, PT, R0, 0x7ffffec4, PT ;  /* 0x7ffffec40000780c */ /* 0x000fe20003fc6070 */
[----:B------:R1:W-:Y:S01]  /*15ec0*/  STL.64 [R1+0x10d8], R22 ;  /* 0x0010d81601007387 */ /* 0x0003e20000100a00 */
[----:B------:R-:W-:Y:S01]  /*15ed0*/  IADD3 R0, R252, -0xc1, RZ ;  /* 0xffffff3ffc007810 */ /* 0x000fe20007ffe0ff */
[----:B------:R-:W-:Y:S02]  /*15ee0*/  IMAD.WIDE R18, R2, 0x4, R18 ;  /* 0x0000000402127825 */ /* 0x000fe400078e0212 */
[----:B------:R1:W-:Y:S01]  /*15ef0*/  STL.64 [R1+0x10e0], R20 ;  /* 0x0010e01401007387 */ /* 0x0003e20000100a00 */
[----:B------:R-:W-:-:S03]  /*15f00*/  ISETP.GE.U32.AND P3, PT, R0, 0x7ffffec0, PT ;  /* 0x7ffffec00000780c */ /* 0x000fc60003f66070 */
[----:B------:R1:W-:Y:S01]  /*15f10*/  LDGSTS.E [R243+0x2e000], [R22.64], !P2 ;  /* 0x2e00000016f37fae */ /* 0x0003e2000d121848 */
[----:B------:R-:W-:-:S03]  /*15f20*/  IMAD.WIDE R16, R2, 0x4, R16 ;  /* 0x0000000402107825 */ /* 0x000fc600078e0210 */
[----:B------:R1:W-:Y:S04]  /*15f30*/  LDGSTS.E [R243+0x2e100], [R20.64], !P2 ;  /* 0x2e10000014f37fae */ /* 0x0003e8000d121848 */
[----:B------:R4:W-:Y:S04]  /*15f40*/  LDGSTS.E [R243+0x2e200], [R18.64], !P2 ;  /* 0x2e20000012f37fae */ /* 0x0009e8000d121848 */
[----:B-1----:R-:W3:Y:S04]  /*15f50*/  LDL.LU.64 R22, [R1+0x3058] ;  /* 0x0030580001167983 */ /* 0x002ee80000300a00 */
[----:B------:R1:W-:Y:S01]  /*15f60*/  STL.64 [R1+0x10e8], R18 ;  /* 0x0010e81201007387 */ /* 0x0003e20000100a00 */
[----:B------:R-:W-:-:S03]  /*15f70*/  IMAD.WIDE R14, R2, 0x4, R14 ;  /* 0x00000004020e7825 */ /* 0x000fc600078e020e */
[----:B------:R-:W3:Y:S01]  /*15f80*/  LDL.LU.64 R20, [R1+0x3050] ;  /* 0x0030500001147983 */ /* 0x000ee20000300a00 */
[----:B------:R-:W-:-:S03]  /*15f90*/  IMAD.WIDE R12, R2, 0x4, R12 ;  /* 0x00000004020c7825 */ /* 0x000fc600078e020c */
[----:B------:R4:W-:Y:S02]  /*15fa0*/  STL.64 [R1+0x10f0], R16 ;  /* 0x0010f01001007387 */ /* 0x0009e40000100a00 */
[C---:B----4-:R-:W-:Y:S02]  /*15fb0*/  IMAD.WIDE R10, R2.reuse, 0x4, R10 ;  /* 0x00000004020a7825 */ /* 0x050fe400078e020a */
[----:B-1----:R-:W3:Y:S04]  /*15fc0*/  LDL.LU.64 R18, [R1+0x3048] ;  /* 0x0030480001127983 */ /* 0x002ee80000300a00 */
[----:B------:R1:W-:Y:S04]  /*15fd0*/  LDGSTS.E [R243+0x2e300], [R16.64], !P2 ;  /* 0x2e30000010f37fae */ /* 0x0003e8000d121848 */
[----:B------:R1:W-:Y:S04]  /*15fe0*/  LDGSTS.E [R243+0x2f000], [R14.64], !P6 ;  /* 0x2f0000000ef37fae */ /* 0x0003e8000f121848 */
[----:B------:R1:W-:Y:S01]  /*15ff0*/  LDGSTS.E [R243+0x2f100], [R12.64], !P6 ;  /* 0x2f1000000cf37fae */ /* 0x0003e2000f121848 */
[----:B------:R-:W-:-:S03]  /*16000*/  IMAD.WIDE R8, R2, 0x4, R8 ;  /* 0x0000000402087825 */ /* 0x000fc600078e0208 */
[----:B-1----:R-:W3:Y:S04]  /*16010*/  LDL.LU.64 R16, [R1+0x3040] ;  /* 0x0030400001107983 */ /* 0x002ee80000300a00 */
[----:B------:R1:W-:Y:S04]  /*16020*/  STL.64 [R1+0x1138], R14 ;  /* 0x0011380e01007387 */ /* 0x0003e80000100a00 */
[----:B------:R1:W-:Y:S04]  /*16030*/  STL.64 [R1+0x1140], R12 ;  /* 0x0011400c01007387 */ /* 0x0003e80000100a00 */
[----:B------:R1:W-:Y:S04]  /*16040*/  LDGSTS.E [R243+0x2f200], [R10.64], !P6 ;  /* 0x2f2000000af37fae */ /* 0x0003e8000f121848 */
[----:B-1----:R-:W3:Y:S04]  /*16050*/  LDL.LU.64 R14, [R1+0x3038] ;  /* 0x00303800010e7983 */ /* 0x002ee80000300a00 */
[----:B------:R1:W-:Y:S04]  /*16060*/  STL.64 [R1+0x1148], R10 ;  /* 0x0011480a01007387 */ /* 0x0003e80000100a00 */
[----:B------:R-:W3:Y:S04]  /*16070*/  LDL.LU.64 R12, [R1+0x3030] ;  /* 0x00303000010c7983 */ /* 0x000ee80000300a00 */
[----:B------:R1:W-:Y:S04]  /*16080*/  STL.64 [R1+0x1150], R8 ;  /* 0x0011500801007387 */ /* 0x0003e80000100a00 */
[----:B-1----:R-:W3:Y:S04]  /*16090*/  LDL.LU.64 R10, [R1+0x3028] ;  /* 0x00302800010a7983 */ /* 0x002ee80000300a00 */
[----:B------:R1:W-:Y:S01]  /*160a0*/  LDGSTS.E [R243+0x2f300], [R8.64], !P6 ;  /* 0x2f30000008f37fae */ /* 0x0003e2000f121848 */
[----:B------:R-:W-:-:S03]  /*160b0*/  IMAD.WIDE R240, R2, 0x4, R240 ;  /* 0x0000000402f07825 */ /* 0x000fc600078e02f0 */
[----:B-1----:R-:W3:Y:S01]  /*160c0*/  LDL.LU.64 R8, [R1+0x3020] ;  /* 0x0030200001087983 */ /* 0x002ee20000300a00 */
        /* <DEDUP_REMOVED lines=23> */
[----:B--2---:R-:W-:-:S04]  /*16240*/  IMAD.WIDE R6, R2, 0x4, R6 ;  /* 0x0000000402067825 */ /* 0x004fc800078e0206 */
[C---:B------:R-:W-:Y:S01]  /*16250*/  IMAD.WIDE R4, R2.reuse, 0x4, R4 ;  /* 0x0000000402047825 */ /* 0x040fe200078e0204 */
[----:B------:R1:W-:Y:S04]  /*16260*/  STL.64 [R1+0x1198], R6 ;  /* 0x0011980601007387 */ /* 0x0003e80000100a00 */
[----:B------:R2:W-:Y:S01]  /*16270*/  STL.64 [R1+0x11a0], R4 ;  /* 0x0011a00401007387 */ /* 0x0005e20000100a00 */
[----:B------:R-:W-:-:S03]  /*16280*/  IMAD.WIDE R248, R2, 0x4, R248 ;  /* 0x0000000402f87825 */ /* 0x000fc600078e02f8 */
[----:B------:R1:W-:Y:S04]  /*16290*/  LDGSTS.E [R243+0x30000], [R6.64], !P3 ;  /* 0x3000000006f37fae */ /* 0x0003e8000d921848 */
[----:B------:R2:W-:Y:S04]  /*162a0*/  LDGSTS.E [R243+0x30100], [R4.64], !P3 ;  /* 0x3010000004f37fae */ /* 0x0005e8000d921848 */
[----:B------:R3:W-:Y:S01]  /*162b0*/  LDGSTS.E [R243+0x30200], [R248.64], !P3 ;  /* 0x30200000f8f37fae */ /* 0x0007e2000d921848 */
[----:B------:R-:W-:-:S03]  /*162c0*/  IMAD.WIDE R246, R2, 0x4, R246 ;  /* 0x0000000402f67825 */ /* 0x000fc600078e02f6 */
[----:B-1----:R-:W3:Y:S04]  /*162d0*/  LDL.LU.64 R6, [R1+0x3018] ;  /* 0x0030180001067983 */ /* 0x002ee80000300a00 */
[----:B------:R-:W-:Y:S04]  /*162e0*/  STL.64 [R1+0x11a8], R248 ;  /* 0x0011a8f801007387 */ /* 0x000fe80000100a00 */
[----:B--2---:R-:W2:Y:S04]  /*162f0*/  LDL.LU.64 R4, [R1+0x3010] ;  /* 0x0030100001047983 */ /* 0x004ea80000300a00 */
[----:B------:R1:W-:Y:S04]  /*16300*/  STL.64 [R1+0x11b0], R246 ;  /* 0x0011b0f601007387 */ /* 0x0003e80000100a00 */
[----:B------:R1:W-:Y:S02]  /*16310*/  LDGSTS.E [R243+0x30300], [R246.64], !P3 ;  /* 0x30300000f6f37fae */ /* 0x0003e4000d921848 */
[----:B-1----:R-:W-:-:S04]  /*16320*/  IMAD.WIDE R246, R2, 0x4, R238 ;  /* 0x0000000402f67825 */ /* 0x002fc800078e02ee */
[----:B---3--:R-:W-:-:S05]  /*16330*/  IMAD.WIDE R248, R2, 0x4, R250 ;  /* 0x0000000402f87825 */ /* 0x008fca00078e02fa */
[----:B------:R-:W-:Y:S04]  /*16340*/  STL.64 [R1+0x11f8], R248 ;  /* 0x0011f8f801007387 */ /* 0x000fe80000100a00 */
[----:B------:R1:W-:Y:S04]  /*16350*/  STL.64 [R1+0x1200], R240 ;  /* 0x001200f001007387 */ /* 0x0003e80000100a00 */
[----:B------:R3:W-:Y:S04]  /*16360*/  STL.64 [R1+0x1208], R246 ;  /* 0x001208f601007387 */ /* 0x0007e80000100a00 */
[----:B------:R-:W-:Y:S04]  /*16370*/  STL.64 [R1+0x1210], R236 ;  /* 0x001210ec01007387 */ /* 0x000fe80000100a00 */
[----:B------:R-:W-:Y:S04]  /*16380*/  STL.64 [R1+0x12d0], R234 ;  /* 0x0012d0ea01007387 */ /* 0x000fe80000100a00 */
[----:B------:R-:W-:Y:S04]  /*16390*/  STL.64 [R1+0x12d8], R232 ;  /* 0x0012d8e801007387 */ /* 0x000fe80000100a00 */
[----:B------:R-:W-:Y:S04]  /*163a0*/  STL.64 [R1+0x12e0], R230 ;  /* 0x0012e0e601007387 */ /* 0x000fe80000100a00 */
[----:B------:R1:W-:Y:S04]  /*163b0*/  STL.64 [R1+0x12e8], R228 ;  /* 0x0012e8e401007387 */ /* 0x0003e80000100a00 */
        /* <DEDUP_REMOVED lines=34> */
[----:B------:R-:W-:-:S03]  /*165e0*/  IADD3 R0, R252, -0xc5, RZ ;  /* 0xffffff3bfc007810 */ /* 0x000fc60007ffe0ff */
        /* <DEDUP_REMOVED lines=9> */
[----:B------:R-:W-:Y:S01]  /*16680*/  ISETP.GE.U32.AND P4, PT, R0, 0x7ffffebc, PT ;  /* 0x7ffffebc0000780c */ /* 0x000fe20003f86070 */
[C---:B------:R-:W-:Y:S02]  /*16690*/  IMAD.WIDE R158, R2.reuse, 0x4, R158 ;  /* 0x00000004029e7825 */ /* 0x040fe400078e029e */
[----:B------:R-:W-:Y:S02]  /*166a0*/  STL.64 [R1+0x1668], R172 ;  /* 0x001668ac01007387 */ /* 0x000fe40000100a00 */
[----:B------:R-:W-:Y:S02]  /*166b0*/  IMAD.WIDE R156, R2, 0x4, R156 ;  /* 0x00000004029c7825 */ /* 0x000fe400078e029c */
[----:B------:R-:W-:Y:S01]  /*166c0*/  STL.64 [R1+0x16d0], R170 ;  /* 0x0016d0aa01007387 */ /* 0x000fe20000100a00 */
[----:B------:R-:W-:Y:S01]  /*166d0*/  IADD3 R0, R252, -0xc9, RZ ;  /* 0xffffff37fc007810 */ /* 0x000fe20007ffe0ff */
[----:B------:R-:W-:-:S02]  /*166e0*/  IMAD.WIDE R154, R2, 0x4, R154 ;  /* 0x00000004029a7825 */ /* 0x000fc400078e029a */
[----:B------:R-:W-:Y:S01]  /*166f0*/  STL.64 [R1+0x16d8], R168 ;  /* 0x0016d8a801007387 */ /* 0x000fe20000100a00 */
[----:B------:R-:W-:Y:S01]  /*16700*/  LOP3.LUT R3, R3, 0x3f, RZ, 0xc0, !PT ;  /* 0x0000003f03037812 */ /* 0x000fe200078ec0ff */
[C---:B------:R-:W-:Y:S02]  /*16710*/  IMAD.WIDE R152, R2.reuse, 0x4, R152 ;  /* 0x0000000402987825 */ /* 0x040fe400078e0298 */
[----:B------:R-:W-:Y:S02]  /*16720*/  STL.64 [R1+0x16e0], R166 ;  /* 0x0016e0a601007387 */ /* 0x000fe40000100a00 */
[C---:B------:R-:W-:Y:S02]  /*16730*/  IMAD.WIDE R150, R2.reuse, 0x4, R150 ;  /* 0x0000000402967825 */ /* 0x040fe400078e0296 */
[----:B------:R-:W-:Y:S02]  /*16740*/  STL.64 [R1+0x16e8], R164 ;  /* 0x0016e8a401007387 */ /* 0x000fe40000100a00 */
[----:B------:R-:W-:-:S02]  /*16750*/  IMAD.WIDE R148, R2, 0x4, R148 ;  /* 0x0000000402947825 */ /* 0x000fc400078e0294 */
[----:B------:R-:W-:Y:S01]  /*16760*/  STL.64 [R1+0x1750], R162 ;  /* 0x001750a201007387 */ /* 0x000fe20000100a00 */
[----:B------:R-:W-:Y:S01]  /*16770*/  ISETP.GE.U32.AND P0, PT, R0, 0x7ffffeb8, PT ;  /* 0x7ffffeb80000780c */ /* 0x000fe20003f06070 */
[C---:B------:R-:W-:Y:S02]  /*16780*/  IMAD.WIDE R146, R2.reuse, 0x4, R146 ;  /* 0x0000000402927825 */ /* 0x040fe400078e0292 */
[----:B------:R-:W-:Y:S02]  /*16790*/  STL.64 [R1+0x1758], R160 ;  /* 0x001758a001007387 */ /* 0x000fe40000100a00 */
[----:B------:R-:W-:Y:S02]  /*167a0*/  IMAD.WIDE R144, R2, 0x4, R144 ;  /* 0x0000000402907825 */ /* 0x000fe400078e0290 */
[----:B------:R-:W-:Y:S02]  /*167b0*/  STL.64 [R1+0x1760], R158 ;  /* 0x0017609e01007387 */ /* 0x000fe40000100a00 */
[----:B------:R-:W-:-:S02]  /*167c0*/  IMAD.SHL.U32 R239, R3, 0x4, RZ ;  /* 0x0000000403ef7824 */ /* 0x000fc400078e00ff */
[----:B------:R-:W-:Y:S01]  /*167d0*/  STL.64 [R1+0x1768], R156 ;  /* 0x0017689c01007387 */ /* 0x000fe20000100a00 */
[----:B------:R-:W-:-:S03]  /*167e0*/  IMAD.WIDE R142, R2, 0x4, R142 ;  /* 0x00000004028e7825 */ /* 0x000fc600078e028e */
[----:B------:R-:W-:Y:S01]  /*167f0*/  STL.64 [R1+0x17d0], R154 ;  /* 0x0017d09a01007387 */ /* 0x000fe20000100a00 */
[----:B------:R-:W-:-:S03]  /*16800*/  IMAD.WIDE R140, R2, 0x4, R140 ;  /* 0x00000004028c7825 */ /* 0x000fc600078e028c */
[----:B------:R-:W-:Y:S04]  /*16810*/  STL.64 [R1+0x17d8], R152 ;  /* 0x0017d89801007387 */ /* 0x000fe80000100a00 */
[----:B------:R-:W-:Y:S04]  /*16820*/  STL.64 [R1+0x17e0], R150 ;  /* 0x0017e09601007387 */ /* 0x000fe80000100a00 */
[----:B------:R-:W-:Y:S04]  /*16830*/  STL.64 [R1+0x17e8], R148 ;  /* 0x0017e89401007387 */ /* 0x000fe80000100a00 */
[----:B------:R-:W-:Y:S04]  /*16840*/  STL.64 [R1+0x1850], R146 ;  /* 0x0018509201007387 */ /* 0x000fe80000100a00 */
[----:B------:R-:W-:Y:S04]  /*16850*/  STL.64 [R1+0x1858], R144 ;  /* 0x0018589001007387 */ /* 0x000fe80000100a00 */
[----:B------:R1:W-:Y:S04]  /*16860*/  LDGSTS.E [R239+0x31000], [R248.64], !P4 ;  /* 0x31000000f8ef7fae */ /* 0x0003e8000e121848 */
[----:B------:R-:W-:Y:S04]  /*16870*/  STL.64 [R1+0x1860], R142 ;  /* 0x0018608e01007387 */ /* 0x000fe80000100a00 */
[----:B------:R1:W-:Y:S04]  /*16880*/  LDGSTS.E [R239+0x31100], [R240.64], !P4 ;  /* 0x31100000f0ef7fae */ /* 0x0003e8000e121848 */
[----:B------:R-:W-:Y:S04]  /*16890*/  STL.64 [R1+0x1868], R140 ;  /* 0x0018688c01007387 */ /* 0x000fe80000100a00 */
[----:B------:R3:W-:Y:S04]  /*168a0*/  LDGSTS.E [R239+0x31200], [R246.64], !P4 ;  /* 0x31200000f6ef7fae */ /* 0x0007e8000e121848 */
[----:B-1----:R-:W2:Y:S04]  /*168b0*/  LDL.LU.64 R240, [R1+0x490] ;  /* 0x0004900001f07983 */ /* 0x002ea80000300a00 */
[----:B------:R1:W-:Y:S04]  /*168c0*/  LDGSTS.E [R239+0x31300], [R236.64], !P4 ;  /* 0x31300000ecef7fae */ /* 0x0003e8000e121848 */
[----:B------:R1:W-:Y:S04]  /*168d0*/  LDGSTS.E [R239+0x32000], [R234.64], !P0 ;  /* 0x32000000eaef7fae */ /* 0x0003e8000c121848 */
[----:B---3--:R-:W3:Y:S04]  /*168e0*/  LDL.LU.64 R246, [R1+0x488] ;  /* 0x0004880001f67983 */ /* 0x008ee80000300a00 */
[----:B------:R1:W-:Y:S04]  /*168f0*/  LDGSTS.E [R239+0x32100], [R232.64], !P0 ;  /* 0x32100000e8ef7fae */ /* 0x0003e8000c121848 */
[----:B------:R1:W-:Y:S04]  /*16900*/  LDGSTS.E [R239+0x32200], [R230.64], !P0 ;  /* 0x32200000e6ef7fae */ /* 0x0003e8000c121848 */
[----:B------:R1:W-:Y:S01]  /*16910*/  LDGSTS.E [R239+0x32300], [R228.64], !P0 ;  /* 0x32300000e4ef7fae */ /* 0x0003e2000c121848 */
[----:B------:R-:W-:-:S04]  /*16920*/  IMAD.WIDE R138, R2, 0x4, R138 ;  /* 0x00000004028a7825 */ /* 0x000fc800078e028a */
[C---:B------:R-:W-:Y:S01]  /*16930*/  IMAD.WIDE R136, R2.reuse, 0x4, R136 ;  /* 0x0000000402887825 */ /* 0x040fe200078e0288 */
[----:B-1----:R-:W3:Y:S04]  /*16940*/  LDL.LU.64 R228, [R1+0x480] ;  /* 0x0004800001e47983 */ /* 0x002ee80000300a00 */
[----:B------:R-:W3:Y:S01]  /*16950*/  LDL.LU.64 R248, [R1+0x478] ;  /* 0x0004780001f87983 */ /* 0x000ee20000300a00 */
[----:B------:R-:W-:-:S04]  /*16960*/  IMAD.WIDE R134, R2, 0x4, R134 ;  /* 0x0000000402867825 */ /* 0x000fc800078e0286 */
[----:B------:R-:W-:Y:S01]  /*16970*/  IMAD.WIDE R132, R2, 0x4, R132 ;  /* 0x0000000402847825 */ /* 0x000fe200078e0284 */
[----:B------:R-:W-:Y:S04]  /*16980*/  STL.64 [R1+0x18d0], R138 ;  /* 0x0018d08a01007387 */ /* 0x000fe80000100a00 */
[----:B------:R-:W-:Y:S04]  /*16990*/  STL.64 [R1+0x18d8], R136 ;  /* 0x0018d88801007387 */ /* 0x000fe80000100a00 */
[----:B------:R-:W-:Y:S04]  /*169a0*/  STL.64 [R1+0x18e0], R134 ;  /* 0x0018e08601007387 */ /* 0x000fe80000100a00 */
[----:B------:R-:W-:Y:S04]  /*169b0*/  STL.64 [R1+0x18e8], R132 ;  /* 0x0018e88401007387 */ /* 0x000fe80000100a00 */
[----:B------:R-:W3:Y:S04]  /*169c0*/  LDL.LU.64 R230, [R1+0x430] ;  /* 0x0004300001e67983 */ /* 0x000ee80000300a00 */
[----:B------:R-:W3:Y:S01]  /*169d0*/  LDL.LU.64 R250, [R1+0x428] ;  /* 0x0004280001fa7983 */ /* 0x000ee20000300a00 */
[----:B------:R-:W-:Y:S01]  /*169e0*/  IADD3 R0, R252, -0xcd, RZ ;  /* 0xffffff33fc007810 */ /* 0x000fe20007ffe0ff */
[----:B------:R-:W-:-:S02]  /*169f0*/  IMAD.WIDE R130, R2, 0x4, R130 ;  /* 0x0000000402827825 */ /* 0x000fc400078e0282 */
[----:B------:R-:W3:Y:S01]  /*16a00*/  LDL.LU.64 R232, [R1+0x420] ;  /* 0x0004200001e87983 */ /* 0x000ee20000300a00 */
[----:B------:R-:W-:Y:S02]  /*16a10*/  ISETP.GE.U32.AND P1, PT, R0, 0x7ffffeb4, PT ;  /* 0x7ffffeb40000780c */ /* 0x000fe40003f26070 */
[----:B------:R-:W-:Y:S01]  /*16a20*/  IADD3 R0, R252, -0xd1, RZ ;  /* 0xffffff2ffc007810 */ /* 0x000fe20007ffe0ff */
[----:B------:R-:W-:Y:S01]  /*16a30*/  IMAD.WIDE R128, R2, 0x4, R128 ;  /* 0x0000000402807825 */ /* 0x000fe200078e0280 */
[----:B------:R-:W3:Y:S02]  /*16a40*/  LDL.LU.64 R234, [R1+0x418] ;  /* 0x0004180001ea7983 */ /* 0x000ee40000300a00 */
[----:B------:R-:W-:Y:S02]  /*16a50*/  ISETP.GE.U32.AND P5, PT, R0, 0x7ffffeb0, PT ;  /* 0x7ffffeb00000780c */ /* 0x000fe40003fa6070 */
[----:B------:R-:W-:-:S04]  /*16a60*/  IADD3 R0, R252, -0xd5, RZ ;  /* 0xffffff2bfc007810 */ /* 0x000fc80007ffe0ff */
[----:B------:R-:W-:Y:S01]  /*16a70*/  ISETP.GE.U32.AND P2, PT, R0, 0x7ffffeac, PT ;  /* 0x7ffffeac0000780c */ /* 0x000fe20003f46070 */
[----:B------:R1:W-:Y:S01]  /*16a80*/  LDGSTS.E [R239+0x33000], [R226.64], !P1 ;  /* 0x33000000e2ef7fae */ /* 0x0003e2000c921848 */
[----:B------:R-:W-:-:S03]  /*16a90*/  IADD3 R0, R252, -0xd9, RZ ;  /* 0xffffff27fc007810 */ /* 0x000fc60007ffe0ff */
[----:B------:R1:W-:Y:S01]  /*16aa0*/  LDGSTS.E [R239+0x33100], [R224.64], !P1 ;  /* 0x33100000e0ef7fae */ /* 0x0003e2000c921848 */
[----:B------:R-:W-:Y:S02]  /*16ab0*/  ISETP.GE.U32.AND P6, PT, R0, 0x7ffffea8, PT ;  /* 0x7ffffea80000780c */ /* 0x000fe40003fc6070 */
[----:B------:R-:W-:Y:S01]  /*16ac0*/  IADD3 R0, R252, -0xdd, RZ ;  /* 0xffffff23fc007810 */ /* 0x000fe20007ffe0ff */
[----:B------:R1:W-:Y:S03]  /*16ad0*/  LDGSTS.E [R239+0x33200], [R222.64], !P1 ;  /* 0x33200000deef7fae */ /* 0x0003e6000c921848 */
        /* <DEDUP_REMOVED lines=11> */
[----:B------:R-:W-:-:S03]  /*16b90*/  ISETP.GE.U32.AND P1, PT, R0, 0x7ffffe98, PT ;  /* 0x7ffffe980000780c */ /* 0x000fc60003f26070 */
[----:B------:R1:W-:Y:S01]  /*16ba0*/  LDGSTS.E [R239+0x35000], [R210.64], !P2 ;  /* 0x35000000d2ef7fae */ /* 0x0003e2000d121848 */
[----:B------:R-:W-:-:S03]  /*16bb0*/  IADD3 R0, R252, -0xed, RZ ;  /* 0xffffff13fc007810 */ /* 0x000fc60007ffe0ff */
[----:B------:R1:W-:Y:S04]  /*16bc0*/  LDGSTS.E [R239+0x35100], [R208.64], !P2 ;  /* 0x35100000d0ef7fae */ /* 0x0003e8000d121848 */
[----:B------:R1:W-:Y:S04]  /*16bd0*/  LDGSTS.E [R239+0x35200], [R206.64], !P2 ;  /* 0x35200000ceef7fae */ /* 0x0003e8000d121848 */
[----:B------:R1:W-:Y:S01]  /*16be0*/  LDGSTS.E [R239+0x35300], [R204.64], !P2 ;  /* 0x35300000ccef7fae */ /* 0x0003e2000d121848 */
[----:B------:R-:W-:-:S03]  /*16bf0*/  ISETP.GE.U32.AND P5, PT, R0, 0x7ffffe94, PT ;  /* 0x7ffffe940000780c */ /* 0x000fc60003fa6070 */
[----:B------:R1:W-:Y:S01]  /*16c00*/  LDGSTS.E [R239+0x36000], [R202.64], !P6 ;  /* 0x36000000caef7fae */ /* 0x0003e2000f121848 */
[----:B------:R-:W-:-:S03]  /*16c10*/  IADD3 R0, R252, -0xf1, RZ ;  /* 0xffffff0ffc007810 */ /* 0x000fc60007ffe0ff */
[----:B------:R1:W-:Y:S04]  /*16c20*/  LDGSTS.E [R239+0x36100], [R200.64], !P6 ;  /* 0x36100000c8ef7fae */ /* 0x0003e8000f121848 */
        /* <DEDUP_REMOVED lines=25> */
[----:B------:R1:W-:Y:S04]  /*16dc0*/  LDGSTS.E [R239+0x3b000], [R162.64], !P5 ;  /* 0x3b000000a2ef7fae */ /* 0x0003e8000e921848 */
        /* <DEDUP_REMOVED lines=8> */
[----:B------:R1:W-:Y:S01]  /*16e50*/  LDGSTS.E [R239+0x3d100], [R144.64], !P6 ;  /* 0x3d10000090ef7fae */ /* 0x0003e2000f121848 */
[----:B------:R-:W-:-:S03]  /*16e60*/  IMAD.WIDE R126, R2, 0x4, R126 ;  /* 0x00000004027e7825 */ /* 0x000fc600078e027e */
[----:B------:R1:W-:Y:S01]  /*16e70*/  LDGSTS.E [R239+0x3d200], [R142.64], !P6 ;  /* 0x3d2000008eef7fae */ /* 0x0003e2000f121848 */
[----:B------:R-:W-:-:S03]  /*16e80*/  IMAD.WIDE R124, R2, 0x4, R124 ;  /* 0x00000004027c7825 */ /* 0x000fc600078e027c */
[----:B------:R1:W-:Y:S04]  /*16e90*/  LDGSTS.E [R239+0x3d300], [R140.64], !P6 ;  /* 0x3d3000008cef7fae */ /* 0x0003e8000f121848 */
[----:B------:R1:W-:Y:S04]  /*16ea0*/  LDGSTS.E [R239+0x3e000], [R138.64], !P3 ;  /* 0x3e0000008aef7fae */ /* 0x0003e8000d921848 */
[----:B------:R1:W-:Y:S04]  /*16eb0*/  LDGSTS.E [R239+0x3e100], [R136.64], !P3 ;  /* 0x3e10000088ef7fae */ /* 0x0003e8000d921848 */
[----:B------:R1:W-:Y:S01]  /*16ec0*/  LDGSTS.E [R239+0x3e200], [R134.64], !P3 ;  /* 0x3e20000086ef7fae */ /* 0x0003e2000d921848 */
[----:B------:R-:W-:-:S03]  /*16ed0*/  SHF.L.U32 R245, R245, 0x2, RZ ;  /* 0x00000002f5f57819 */ /* 0x000fc600000006ff */
[----:B------:R1:W-:Y:S04]  /*16ee0*/  LDGSTS.E [R239+0x3e300], [R132.64], !P3 ;  /* 0x3e30000084ef7fae */ /* 0x0003e8000d921848 */
[----:B------:R2:W-:Y:S04]  /*16ef0*/  STL.64 [R1+0x1950], R130 ;  /* 0x0019508201007387 */ /* 0x0005e80000100a00 */
[----:B------:R2:W-:Y:S04]  /*16f00*/  LDGSTS.E [R239+0x3f000], [R130.64], !P4 ;  /* 0x3f00000082ef7fae */ /* 0x0005e8000e121848 */
[----:B------:R3:W-:Y:S04]  /*16f10*/  STL.64 [R1+0x1958], R128 ;  /* 0x0019588001007387 */ /* 0x0007e80000100a00 */
[----:B------:R3:W-:Y:S01]  /*16f20*/  STL.64 [R1+0x1960], R126 ;  /* 0x0019607e01007387 */ /* 0x0007e20000100a00 */
[----:B------:R-:W-:-:S03]  /*16f30*/  IADD3 R0, R252, -0x82, RZ ;  /* 0xffffff7efc007810 */ /* 0x000fc60007ffe0ff */
[----:B------:R1:W-:Y:S01]  /*16f40*/  STL.64 [R1+0x1968], R124 ;  /* 0x0019687c01007387 */ /* 0x0003e20000100a00 */
[----:B------:R-:W-:-:S03]  /*16f50*/  LOP3.LUT R242, R245, 0x20, RZ, 0x3c, !PT ;  /* 0x00000020f5f27812 */ /* 0x000fc600078e3cff */
[----:B------:R-:W4:Y:S01]  /*16f60*/  LDL.LU.64 R236, [R1+0x3d0] ;  /* 0x0003d00001ec7983 */ /* 0x000f220000300a00 */
[----:B--2---:R-:W-:-:S03]  /*16f70*/  IMAD.WIDE R130, R2, 0x4, R240 ;  /* 0x0000000402827825 */ /* 0x004fc600078e02f0 */
[----:B------:R3:W-:Y:S04]  /*16f80*/  LDGSTS.E [R239+0x3f100], [R128.64], !P4 ;  /* 0x3f10000080ef7fae */ /* 0x0007e8000e121848 */
[----:B------:R-:W2:Y:S04]  /*16f90*/  LDL.LU.64 R240, [R1+0x3c8] ;  /* 0x0003c80001f07983 */ /* 0x000ea80000300a00 */
[----:B------:R1:W-:Y:S01]  /*16fa0*/  STL.64 [R1+0xa30], R130 ;  /* 0x000a308201007387 */ /* 0x0003e20000100a00 */
[----:B---3--:R-:W-:-:S03]  /*16fb0*/  IMAD.WIDE R128, R2, 0x4, R246 ;  /* 0x0000000402807825 */ /* 0x008fc600078e02f6 */
[----:B------:R3:W-:Y:S01]  /*16fc0*/  LDGSTS.E [R239+0x3f200], [R126.64], !P4 ;  /* 0x3f2000007eef7fae */ /* 0x0007e2000e121848 */
[----:B------:R-:W-:-:S03]  /*16fd0*/  ISETP.GE.U32.AND P0, PT, R0, 0x7ffffeff, PT ;  /* 0x7ffffeff0000780c */ /* 0x000fc60003f06070 */
[----:B------:R-:W2:Y:S04]  /*16fe0*/  LDL.LU.64 R246, [R1+0x3c0] ;  /* 0x0003c00001f67983 */ /* 0x000ea80000300a00 */
[----:B------:R-:W2:Y:S04]  /*16ff0*/  LDL.LU.64 R244, [R1+0x3b8] ;  /* 0x0003b80001f47983 */ /* 0x000ea80000300a00 */
[----:B------:R1:W-:Y:S04]  /*17000*/  LDGSTS.E [R239+0x3f300], [R124.64], !P4 ;  /* 0x3f3000007cef7fae */ /* 0x0003e8000e121848 */
[----:B------:R3:W-:Y:S04]  /*17010*/  STL.64 [R1+0xa28], R128 ;  /* 0x000a288001007387 */ /* 0x0007e80000100a00 */
[----:B------:R3:W-:Y:S02]  /*17020*/  LDGSTS.E [R242+0x20400], [R130.64], !P0 ;  /* 0x2040000082f27fae */ /* 0x0007e4000c121848 */
[----:B---3--:R-:W-:-:S02]  /*17030*/  IMAD.WIDE R126, R2, 0x4, R228 ;  /* 0x00000004027e7825 */ /* 0x008fc400078e02e4 */
[----:B------:R3:W-:Y:S02]  /*17040*/  LDGSTS.E [R242+0x20500], [R128.64], !P0 ;  /* 0x2050000080f27fae */ /* 0x0007e4000c121848 */
[----:B-1----:R-:W-:Y:S02]  /*17050*/  IMAD.WIDE R124, R2, 0x4, R248 ;  /* 0x00000004027c7825 */ /* 0x002fe400078e02f8 */
[----:B------:R1:W-:Y:S04]  /*17060*/  STL.64 [R1+0xa20], R126 ;  /* 0x000a207e01007387 */ /* 0x0003e80000100a00 */
[----:B------:R1:W-:Y:S04]  /*17070*/  STL.64 [R1+0xa18], R124 ;  /* 0x000a187c01007387 */ /* 0x0003e80000100a00 */
[----:B------:R-:W2:Y:S04]  /*17080*/  LDL.LU.64 R226, [R1+0x370] ;  /* 0x0003700001e27983 */ /* 0x000ea80000300a00 */
[----:B------:R-:W2:Y:S04]  /*17090*/  LDL.LU.64 R228, [R1+0x368] ;  /* 0x0003680001e47983 */ /* 0x000ea80000300a00 */
[----:B------:R-:W2:Y:S01]  /*170a0*/  LDL.LU.64 R248, [R1+0x360] ;  /* 0x0003600001f87983 */ /* 0x000ea20000300a00 */
[----:B------:R-:W-:Y:S01]  /*170b0*/  IADD3 R0, R252, -0x86, RZ ;  /* 0xffffff7afc007810 */ /* 0x000fe20007ffe0ff */
[----:B------:R-:W-:-:S04]  /*170c0*/  IMAD.WIDE R130, R2, 0x4, R230 ;  /* 0x0000000402827825 */ /* 0x000fc800078e02e6 */
[----:B---3--:R-:W-:Y:S01]  /*170d0*/  IMAD.WIDE R128, R2, 0x4, R250 ;  /* 0x0000000402807825 */ /* 0x008fe200078e02fa */
[----:B------:R1:W-:Y:S04]  /*170e0*/  LDGSTS.E [R242+0x20600], [R126.64], !P0 ;  /* 0x206000007ef27fae */ /* 0x0003e8000c121848 */
[----:B------:R-:W3:Y:S01]  /*170f0*/  LDL.LU.64 R250, [R1+0x358] ;  /* 0x0003580001fa7983 */ /* 0x000ee20000300a00 */
[----:B------:R-:W-:Y:S02]  /*17100*/  ISETP.GE.U32.AND P1, PT, R0, 0x7ffffefb, PT ;  /* 0x7ffffefb0000780c */ /* 0x000fe40003f26070 */
[----:B------:R-:W-:Y:S01]  /*17110*/  IADD3 R0, R252, -0x8a, RZ ;  /* 0xffffff76fc007810 */ /* 0x000fe20007ffe0ff */
[----:B------:R1:W-:Y:S02]  /*17120*/  LDGSTS.E [R242+0x20700], [R124.64], !P0 ;  /* 0x207000007cf27fae */ /* 0x0003e4000c121848 */
[----:B-1----:R-:W-:-:S02]  /*17130*/  IMAD.WIDE R126, R2, 0x4, R232 ;  /* 0x00000004027e7825 */ /* 0x002fc400078e02e8 */
[----:B------:R4:W-:Y:S01]  /*17140*/  STL.64 [R1+0xa10], R130 ;  /* 0x000a108201007387 */ /* 0x0009e20000100a00 */
[----:B------:R-:W-:-:S03]  /*17150*/  ISETP.GE.U32.AND P5, PT, R0, 0x7ffffef7, PT ;  /* 0x7ffffef70000780c */ /* 0x000fc60003fa6070 */
[----:B------:R2:W-:Y:S01]  /*17160*/  STL.64 [R1+0xa08], R128 ;  /* 0x000a088001007387 */ /* 0x0005e20000100a00 */
[----:B------:R-:W-:-:S03]  /*17170*/  IMAD.WIDE R124, R2, 0x4, R234 ;  /* 0x00000004027c7825 */ /* 0x000fc600078e02ea */
[----:B------:R4:W-:Y:S04]  /*17180*/  LDGSTS.E [R242+0x21400], [R130.64], !P1 ;  /* 0x2140000082f27fae */ /* 0x0009e8000c921848 */
[----:B------:R1:W-:Y:S04]  /*17190*/  STL.64 [R1+0xa00], R126 ;  /* 0x000a007e01007387 */ /* 0x0003e80000100a00 */
[----:B------:R2:W-:Y:S04]  /*171a0*/  LDGSTS.E [R242+0x21500], [R128.64], !P1 ;  /* 0x2150000080f27fae */ /* 0x0005e8000c921848 */
[----:B------:R1:W-:Y:S04]  /*171b0*/  STL.64 [R1+0x9f8], R124 ;  /* 0x0009f87c01007387 */ /* 0x0003e80000100a00 */
[----:B------:R1:W-:Y:S04]  /*171c0*/  LDGSTS.E [R242+0x21600], [R126.64], !P1 ;  /* 0x216000007ef27fae */ /* 0x0003e8000c921848 */
[----:B------:R-:W3:Y:S04]  /*171d0*/  LDL.LU.64 R230, [R1+0x320] ;  /* 0x0003200001e67983 */ /* 0x000ee80000300a00 */
[----:B------:R1:W-:Y:S04]  /*171e0*/  LDGSTS.E [R242+0x21700], [R124.64], !P1 ;  /* 0x217000007cf27fae */ /* 0x0003e8000c921848 */
[----:B------:R-:W3:Y:S04]  /*171f0*/  LDL.LU.64 R232, [R1+0x318] ;  /* 0x0003180001e87983 */ /* 0x000ee80000300a00 */
[----:B------:R-:W3:Y:S01]  /*17200*/  LDL.LU.64 R234, [R1+0x310] ;  /* 0x0003100001ea7983 */ /* 0x000ee20000300a00 */
[----:B----4-:R-:W-:-:S03]  /*17210*/  IMAD.WIDE R130, R2, 0x4, R236 ;  /* 0x0000000402827825 */ /* 0x010fc600078e02ec */
[----:B------:R-:W4:Y:S01]  /*17220*/  LDL.LU.64 R236, [R1+0x308] ;  /* 0x0003080001ec7983 */ /* 0x000f220000300a00 */
[----:B--2---:R-:W-:-:S03]  /*17230*/  IMAD.WIDE R128, R2, 0x4, R240 ;  /* 0x0000000402807825 */ /* 0x004fc600078e02f0 */
[----:B------:R2:W-:Y:S04]  /*17240*/  STL.64 [R1+0x9f0], R130 ;  /* 0x0009f08201007387 */ /* 0x0005e80000100a00 */
[----:B------:R-:W-:Y:S04]  /*17250*/  STL.64 [R1+0x9e8], R128 ;  /* 0x0009e88001007387 */ /* 0x000fe80000100a00 */
[----:B------:R2:W-:Y:S01]  /*17260*/  LDGSTS.E [R242+0x22400], [R130.64], !P5 ;  /* 0x2240000082f27fae */ /* 0x0005e2000e921848 */
[----:B-1----:R-:W-:-:S03]  /*17270*/  IMAD.WIDE R126, R2, 0x4, R246 ;  /* 0x00000004027e7825 */ /* 0x002fc600078e02f6 */
[----:B------:R1:W-:Y:S01]  /*17280*/  LDGSTS.E [R242+0x22500], [R128.64], !P5 ;  /* 0x2250000080f27fae */ /* 0x0003e2000e921848 */
[----:B------:R-:W-:-:S03]  /*17290*/  IMAD.WIDE R124, R2, 0x4, R244 ;  /* 0x00000004027c7825 */ /* 0x000fc600078e02f4 */
[----:B------:R1:W-:Y:S04]  /*172a0*/  STL.64 [R1+0x9e0], R126 ;  /* 0x0009e07e01007387 */ /* 0x0003e80000100a00 */
[----:B------:R3:W-:Y:S04]  /*172b0*/  STL.64 [R1+0x9d8], R124 ;  /* 0x0009d87c01007387 */ /* 0x0007e80000100a00 */
[----:B------:R-:W4:Y:S04]  /*172c0*/  LDL.LU.64 R240, [R1+0x2e0] ;  /* 0x0002e00001f07983 */ /* 0x000f280000300a00 */
[----:B------:R1:W-:Y:S04]  /*172d0*/  LDGSTS.E [R242+0x22600], [R126.64], !P5 ;  /* 0x226000007ef27fae */ /* 0x0003e8000e921848 */
[----:B------:R-:W4:Y:S04]  /*172e0*/  LDL.LU.64 R246, [R1+0x2d8] ;  /* 0x0002d80001f67983 */ /* 0x000f280000300a00 */
[----:B------:R-:W4:Y:S04]  /*172f0*/  LDL.LU.64 R244, [R1+0x2d0] ;  /* 0x0002d00001f47983 */ /* 0x000f280000300a00 */
[----:B------:R3:W-:Y:S01]  /*17300*/  LDGSTS.E [R242+0x22700], [R124.64], !P5 ;  /* 0x227000007cf27fae */ /* 0x0007e2000e921848 */
[----:B--2---:R-:W-:-:S04]  /*17310*/  IMAD.WIDE R130, R2, 0x4, R226 ;  /* 0x0000000402827825 */ /* 0x004fc800078e02e2 */
[C---:B-1----:R-:W-:Y:S02]  /*17320*/  IMAD.WIDE R126, R2.reuse, 0x4, R248 ;  /* 0x00000004027e7825 */ /* 0x042fe400078e02f8 */
[----:B------:R-:W2:Y:S02]  /*17330*/  LDL.LU.64 R248, [R1+0x2c8] ;  /* 0x0002c80001f87983 */ /* 0x000ea40000300a00 */
[C---:B------:R-:W-:Y:S02]  /*17340*/  IMAD.WIDE R128, R2.reuse, 0x4, R228 ;  /* 0x0000000402807825 */ /* 0x040fe400078e02e4 */
[----:B------:R1:W-:Y:S04]  /*17350*/  STL.64 [R1+0x9d0], R130 ;  /* 0x0009d08201007387 */ /* 0x0003e80000100a00 */
[----:B------:R1:W-:Y:S01]  /*17360*/  STL.64 [R1+0x9c8], R128 ;  /* 0x0009c88001007387 */ /* 0x0003e20000100a00 */
[----:B---3--:R-:W-:-:S03]  /*17370*/  IMAD.WIDE R124, R2, 0x4, R250 ;  /* 0x00000004027c7825 */ /* 0x008fc600078e02fa */
[----:B------:R3:W-:Y:S04]  /*17380*/  STL.64 [R1+0x9c0], R126 ;  /* 0x0009c07e01007387 */ /* 0x0007e80000100a00 */
[----:B------:R4:W-:Y:S04]  /*17390*/  STL.64 [R1+0x9b8], R124 ;  /* 0x0009b87c01007387 */ /* 0x0009e80000100a00 */
[----:B------:R-:W2:Y:S04]  /*173a0*/  LDL.LU.64 R226, [R1+0x2a0] ;  /* 0x0002a00001e27983 */ /* 0x000ea80000300a00 */
[----:B------:R-:W2:Y:S04]  /*173b0*/  LDL.LU.64 R228, [R1+0x298] ;  /* 0x0002980001e47983 */ /* 0x000ea80000300a00 */
[----:B------:R-:W2:Y:S01]  /*173c0*/  LDL.LU.64 R250, [R1+0x290] ;  /* 0x0002900001fa7983 */ /* 0x000ea20000300a00 */
[----:B------:R-:W-:-:S04]  /*173d0*/  IADD3 R0, R252, -0x8e, RZ ;  /* 0xffffff72fc007810 */ /* 0x000fc80007ffe0ff */
[----:B------:R-:W-:Y:S02]  /*173e0*/  ISETP.GE.U32.AND P2, PT, R0, 0x7ffffef3, PT ;  /* 0x7ffffef30000780c */ /* 0x000fe40003f46070 */
[----:B------:R-:W-:-:S04]  /*173f0*/  IADD3 R0, R252, -0x92, RZ ;  /* 0xffffff6efc007810 */ /* 0x000fc80007ffe0ff */
[----:B------:R-:W-:-:S07]  /*17400*/  ISETP.GE.U32.AND P6, PT, R0, 0x7ffffeef, PT ;  /* 0x7ffffeef0000780c */ /* 0x000fce0003fc6070 */
[----:B------:R1:W-:Y:S04]  /*17410*/  LDGSTS.E [R242+0x23400], [R130.64], !P2 ;  /* 0x2340000082f27fae */ /* 0x0003e8000d121848 */
[----:B------:R3:W-:Y:S04]  /*17420*/  LDGSTS.E [R242+0x23500], [R128.64], !P2 ;  /* 0x2350000080f27fae */ /* 0x0007e8000d121848 */
[----:B------:R3:W-:Y:S01]  /*17430*/  LDGSTS.E [R242+0x23600], [R126.64], !P2 ;  /* 0x236000007ef27fae */ /* 0x0007e2000d121848 */
[----:B-1----:R-:W-:-:S03]  /*17440*/  IMAD.WIDE R130, R2, 0x4, R230 ;  /* 0x0000000402827825 */ /* 0x002fc600078e02e6 */
[----:B------:R4:W-:Y:S01]  /*17450*/  LDGSTS.E [R242+0x23700], [R124.64], !P2 ;  /* 0x237000007cf27fae */ /* 0x0009e2000d121848 */
[----:B---3--:R-:W-:-:S03]  /*17460*/  IMAD.WIDE R128, R2, 0x4, R232 ;  /* 0x0000000402807825 */ /* 0x008fc600078e02e8 */
[----:B------:R1:W-:Y:S01]  /*17470*/  LDGSTS.E [R242+0x24400], [R130.64], !P6 ;  /* 0x2440000082f27fae */ /* 0x0003e2000f121848 */
[----:B------:R-:W-:-:S03]  /*17480*/  IMAD.WIDE R126, R2, 0x4, R234 ;  /* 0x00000004027e7825 */ /* 0x000fc600078e02ea */
[----:B------:R-:W3:Y:S01]  /*17490*/  LDL.LU.64 R232, [R1+0x288] ;  /* 0x0002880001e87983 */ /* 0x000ee20000300a00 */
[----:B------:R-:W-:-:S03]  /*174a0*/  IADD3 R0, R252, -0x96, RZ ;  /* 0xffffff6afc007810 */ /* 0x000fc60007ffe0ff */
[----:B------:R1:W-:Y:S04]  /*174b0*/  STL.64 [R1+0x9b0], R130 ;  /* 0x0009b08201007387 */ /* 0x0003e80000100a00 */
[----:B------:R1:W-:Y:S04]  /*174c0*/  STL.64 [R1+0x9a8], R128 ;  /* 0x0009a88001007387 */ /* 0x0003e80000100a00 */
[----:B------:R1:W-:Y:S01]  /*174d0*/  STL.64 [R1+0x9a0], R126 ;  /* 0x0009a07e01007387 */ /* 0x0003e20000100a00 */
[----:B------:R-:W-:-:S03]  /*174e0*/  ISETP.GE.U32.AND P3, PT, R0, 0x7ffffeeb, PT ;  /* 0x7ffffeeb0000780c */ /* 0x000fc60003f66070 */
[----:B------:R1:W-:Y:S04]  /*174f0*/  LDGSTS.E [R242+0x24500], [R128.64], !P6 ;  /* 0x2450000080f27fae */ /* 0x0003e8000f121848 */
[----:B------:R1:W-:Y:S01]  /*17500*/  LDGSTS.E [R242+0x24600], [R126.64], !P6 ;  /* 0x246000007ef27fae */ /* 0x0003e2000f121848 */
[----:B----4-:R-:W-:-:S05]  /*17510*/  IMAD.WIDE R124, R2, 0x4, R236 ;  /* 0x00000004027c7825 */ /* 0x010fca00078e02ec */
[----:B------:R2:W-:Y:S04]  /*17520*/  STL.64 [R1+0x998], R124 ;  /* 0x0009987c01007387 */ /* 0x0005e80000100a00 */
[----:B------:R-:W4:Y:S04]  /*17530*/  LDL.LU.64 R234, [R1+0x260] ;  /* 0x0002600001ea7983 */ /* 0x000f280000300a00 */
[----:B------:R-:W4:Y:S04]  /*17540*/  LDL.LU.64 R236, [R1+0x258] ;  /* 0x0002580001ec7983 */ /* 0x000f280000300a00 */
[----:B------:R2:W-:Y:S01]  /*17550*/  LDGSTS.E [R242+0x24700], [R124.64], !P6 ;  /* 0x247000007cf27fae */ /* 0x0005e2000f121848 */
[----:B-1----:R-:W-:-:S03]  /*17560*/  IMAD.WIDE R130, R2, 0x4, R240 ;  /* 0x0000000402827825 */ /* 0x002fc600078e02f0 */
[----:B------:R-:W4:Y:S04]  /*17570*/  LDL.LU.64 R240, [R1+0x250] ;  /* 0x0002500001f07983 */ /* 0x000f280000300a00 */
[----:B------:R1:W-:Y:S01]  /*17580*/  STL.64 [R1+0x990], R130 ;  /* 0x0009908201007387 */ /* 0x0003e20000100a00 */
[----:B------:R-:W-:-:S03]  /*17590*/  IMAD.WIDE R128, R2, 0x4, R246 ;  /* 0x0000000402807825 */ /* 0x000fc600078e02f6 */
[----:B------:R-:W4:Y:S01]  /*175a0*/  LDL.LU.64 R246, [R1+0x248] ;  /* 0x0002480001f67983 */ /* 0x000f220000300a00 */
[----:B------:R-:W-:-:S03]  /*175b0*/  IMAD.WIDE R126, R2, 0x4, R244 ;  /* 0x00000004027e7825 */ /* 0x000fc600078e02f4 */
[----:B------:R-:W-:Y:S04]  /*175c0*/  STL.64 [R1+0x988], R128 ;  /* 0x0009888001007387 */ /* 0x000fe80000100a00 */
[----:B------:R1:W-:Y:S04]  /*175d0*/  STL.64 [R1+0x980], R126 ;  /* 0x0009807e01007387 */ /* 0x0003e80000100a00 */
[----:B------:R1:W-:Y:S04]  /*175e0*/  LDGSTS.E [R242+0x25400], [R130.64], !P3 ;  /* 0x2540000082f27fae */ /* 0x0003e8000d921848 */
[----:B------:R1:W-:Y:S01]  /*175f0*/  LDGSTS.E [R242+0x25500], [R128.64], !P3 ;  /* 0x2550000080f27fae */ /* 0x0003e2000d921848 */
[----:B--2---:R-:W-:-:S03]  /*17600*/  IMAD.WIDE R124, R2, 0x4, R248 ;  /* 0x00000004027c7825 */ /* 0x004fc600078e02f8 */
[----:B------:R2:W-:Y:S04]  /*17610*/  LDGSTS.E [R242+0x25600], [R126.64], !P3 ;  /* 0x256000007ef27fae */ /* 0x0005e8000d921848 */
[----:B------:R3:W-:Y:S04]  /*17620*/  STL.64 [R1+0x978], R124 ;  /* 0x0009787c01007387 */ /* 0x0007e80000100a00 */
[----:B------:R-:W4:Y:S04]  /*17630*/  LDL.LU.64 R230, [R1+0x220] ;  /* 0x0002200001e67983 */ /* 0x000f280000300a00 */
[----:B------:R-:W4:Y:S04]  /*17640*/  LDL.LU.64 R244, [R1+0x218] ;  /* 0x0002180001f47983 */ /* 0x000f280000300a00 */
[----:B------:R-:W4:Y:S01]  /*17650*/  LDL.LU.64 R248, [R1+0x210] ;  /* 0x0002100001f87983 */ /* 0x000f220000300a00 */
[----:B------:R-:W-:Y:S01]  /*17660*/  IADD3 R0, R252, -0x9a, RZ ;  /* 0xffffff66fc007810 */ /* 0x000fe20007ffe0ff */
[----:B-1----:R-:W-:-:S02]  /*17670*/  IMAD.WIDE R130, R2, 0x4, R226 ;  /* 0x0000000402827825 */ /* 0x002fc400078e02e2 */
[----:B------:R3:W-:Y:S02]  /*17680*/  LDGSTS.E [R242+0x25700], [R124.64], !P3 ;  /* 0x257000007cf27fae */ /* 0x0007e4000d921848 */
[----:B--2---:R-:W-:Y:S02]  /*17690*/  IMAD.WIDE R126, R2, 0x4, R250 ;  /* 0x00000004027e7825 */ /* 0x004fe400078e02fa */
[----:B------:R-:W2:Y:S01]  /*176a0*/  LDL.LU.64 R250, [R1+0x208] ;  /* 0x0002080001fa7983 */ /* 0x000ea20000300a00 */
[----:B------:R-:W-:Y:S02]  /*176b0*/  ISETP.GE.U32.AND P4, PT, R0, 0x7ffffee7, PT ;  /* 0x7ffffee70000780c */ /* 0x000fe40003f86070 */
[----:B------:R-:W-:Y:S01]  /*176c0*/  IADD3 R0, R252, -0x9e, RZ ;  /* 0xffffff62fc007810 */ /* 0x000fe20007ffe0ff */
[----:B------:R-:W-:Y:S01]  /*176d0*/  IMAD.WIDE R128, R2, 0x4, R228 ;  /* 0x0000000402807825 */ /* 0x000fe200078e02e4 */
[----:B------:R4:W-:Y:S02]  /*176e0*/  STL.64 [R1+0x970], R130 ;  /* 0x0009708201007387 */ /* 0x0009e40000100a00 */
[----:B------:R-:W-:-:S02]  /*176f0*/  ISETP.GE.U32.AND P0, PT, R0, 0x7ffffee3, PT ;  /* 0x7ffffee30000780c */ /* 0x000fc40003f06070 */
[----:B------:R1:W-:Y:S04]  /*17700*/  STL.64 [R1+0x968], R128 ;  /* 0x0009688001007387 */ /* 0x0003e80000100a00 */
[----:B------:R1:W-:Y:S04]  /*17710*/  STL.64 [R1+0x960], R126 ;  /* 0x0009607e01007387 */ /* 0x0003e80000100a00 */
[----:B------:R4:W-:Y:S04]  /*17720*/  LDGSTS.E [R242+0x26400], [R130.64], !P4 ;  /* 0x2640000082f27fae */ /* 0x0009e8000e121848 */
[----:B------:R1:W-:Y:S04]  /*17730*/  LDGSTS.E [R242+0x26500], [R128.64], !P4 ;  /* 0x2650000080f27fae */ /* 0x0003e8000e121848 */
[----:B------:R1:W-:Y:S01]  /*17740*/  LDGSTS.E [R242+0x26600], [R126.64], !P4 ;  /* 0x266000007ef27fae */ /* 0x0003e2000e121848 */
[----:B---3--:R-:W-:-:S05]  /*17750*/  IMAD.WIDE R124, R2, 0x4, R232 ;  /* 0x00000004027c7825 */ /* 0x008fca00078e02e8 */
[----:B------:R3:W-:Y:S04]  /*17760*/  STL.64 [R1+0x958], R124 ;  /* 0x0009587c01007387 */ /* 0x0007e80000100a00 */
[----:B------:R-:W2:Y:S04]  /*17770*/  LDL.LU.64 R232, [R1+0x1e0] ;  /* 0x0001e00001e87983 */ /* 0x000ea80000300a00 */
[----:B------:R3:W-:Y:S04]  /*17780*/  LDGSTS.E [R242+0x26700], [R124.64], !P4 ;  /* 0x267000007cf27fae */ /* 0x0007e8000e121848 */
[----:B------:R-:W2:Y:S01]  /*17790*/  LDL.LU.64 R226, [R1+0x1d8] ;  /* 0x0001d80001e27983 */ /* 0x000ea20000300a00 */
[----:B----4-:R-:W-:-:S03]  /*177a0*/  IMAD.WIDE R130, R2, 0x4, R234 ;  /* 0x0000000402827825 */ /* 0x010fc600078e02ea */
[----:B------:R-:W4:Y:S01]  /*177b0*/  LDL.LU.64 R234, [R1+0x1d0] ;  /* 0x0001d00001ea7983 */ /* 0x000f220000300a00 */
[----:B-1----:R-:W-:-:S03]  /*177c0*/  IMAD.WIDE R128, R2, 0x4, R236 ;  /* 0x0000000402807825 */ /* 0x002fc600078e02ec */
[----:B------:R1:W-:Y:S04]  /*177d0*/  STL.64 [R1+0x950], R130 ;  /* 0x0009508201007387 */ /* 0x0003e80000100a00 */
[----:B------:R-:W4:Y:S04]  /*177e0*/  LDL.LU.64 R236, [R1+0x1c8] ;  /* 0x0001c80001ec7983 */ /* 0x000f280000300a00 */
[----:B------:R1:W-:Y:S04]  /*177f0*/  STL.64 [R1+0x490], R128 ;  /* 0x0004908001007387 */ /* 0x0003e80000100a00 */
[----:B------:R1:W-:Y:S04]  /*17800*/  LDGSTS.E [R242+0x27400], [R130.64], !P0 ;  /* 0x2740000082f27fae */ /* 0x0003e8000c121848 */
[----:B------:R1:W-:Y:S01]  /*17810*/  LDGSTS.E [R242+0x27500], [R128.64], !P0 ;  /* 0x2750000080f27fae */ /* 0x0003e2000c121848 */
[----:B------:R-:W-:-:S04]  /*17820*/  IMAD.WIDE R126, R2, 0x4, R240 ;  /* 0x00000004027e7825 */ /* 0x000fc800078e02f0 */
[C---:B---3--:R-:W-:Y:S01]  /*17830*/  IMAD.WIDE R124, R2.reuse, 0x4, R246 ;  /* 0x00000004027c7825 */ /* 0x048fe200078e02f6 */
[----:B------:R3:W-:Y:S04]  /*17840*/  STL.64 [R1+0x488], R126 ;  /* 0x0004887e01007387 */ /* 0x0007e80000100a00 */
[----:B------:R2:W-:Y:S04]  /*17850*/  STL.64 [R1+0x480], R124 ;  /* 0x0004807c01007387 */ /* 0x0005e80000100a00 */
[----:B------:R-:W4:Y:S04]  /*17860*/  LDL.LU.64 R240, [R1+0x1a0] ;  /* 0x0001a00001f07983 */ /* 0x000f280000300a00 */
[----:B------:R-:W4:Y:S04]  /*17870*/  LDL.LU.64 R246, [R1+0x198] ;  /* 0x0001980001f67983 */ /* 0x000f280000300a00 */
[----:B------:R3:W-:Y:S04]  /*17880*/  LDGSTS.E [R242+0x27600], [R126.64], !P0 ;  /* 0x276000007ef27fae */ /* 0x0007e8000c121848 */
[----:B------:R2:W-:Y:S01]  /*17890*/  LDGSTS.E [R242+0x27700], [R124.64], !P0 ;  /* 0x277000007cf27fae */ /* 0x0005e2000c121848 */
[----:B-1----:R-:W-:-:S04]  /*178a0*/  IMAD.WIDE R130, R2, 0x4, R230 ;  /* 0x0000000402827825 */ /* 0x002fc800078e02e6 */
[C---:B------:R-:W-:Y:S02]  /*178b0*/  IMAD.WIDE R128, R2.reuse, 0x4, R244 ;  /* 0x0000000402807825 */ /* 0x040fe400078e02f4 */
[----:B------:R-:W4:Y:S02]  /*178c0*/  LDL.LU.64 R244, [R1+0x190] ;  /* 0x0001900001f47983 */ /* 0x000f240000300a00 */
[C---:B---3--:R-:W-:Y:S02]  /*178d0*/  IMAD.WIDE R126, R2.reuse, 0x4, R248 ;  /* 0x00000004027e7825 */ /* 0x048fe400078e02f8 */
[----:B------:R1:W-:Y:S04]  /*178e0*/  STL.64 [R1+0x448], R130 ;  /* 0x0004488201007387 */ /* 0x0003e80000100a00 */
[----:B------:R-:W3:Y:S04]  /*178f0*/  LDL.LU.64 R248, [R1+0x188] ;  /* 0x0001880001f87983 */ /* 0x000ee80000300a00 */
[----:B------:R1:W-:Y:S01]  /*17900*/  STL.64 [R1+0x440], R128 ;  /* 0x0004408001007387 */ /* 0x0003e20000100a00 */
[----:B--2---:R-:W-:-:S03]  /*17910*/  IMAD.WIDE R124, R2, 0x4, R250 ;  /* 0x00000004027c7825 */ /* 0x004fc600078e02fa */
[----:B------:R4:W-:Y:S04]  /*17920*/  STL.64 [R1+0x418], R126 ;  /* 0x0004187e01007387 */ /* 0x0009e80000100a00 */
[----:B------:R2:W-:Y:S04]  /*17930*/  STL.64 [R1+0x3e8], R124 ;  /* 0x0003e87c01007387 */ /* 0x0005e80000100a00 */
[----:B------:R-:W3:Y:S01]  /*17940*/  LDL.LU.64 R250, [R1+0x160] ;  /* 0x0001600001fa7983 */ /* 0x000ee20000300a00 */
[----:B------:R-:W-:-:S03]  /*17950*/  IADD3 R0, R252, -0xa2, RZ ;  /* 0xffffff5efc007810 */ /* 0x000fc60007ffe0ff */
[----:B------:R-:W3:Y:S01]  /*17960*/  LDL.LU.64 R228, [R1+0x158] ;  /* 0x0001580001e47983 */ /* 0x000ee20000300a00 */
[----:B------:R-:W-:Y:S02]  /*17970*/  ISETP.GE.U32.AND P1, PT, R0, 0x7ffffedf, PT ;  /* 0x7ffffedf0000780c */ /* 0x000fe40003f26070 */
[----:B------:R-:W-:Y:S01]  /*17980*/  IADD3 R0, R252, -0xa6, RZ ;  /* 0xffffff5afc007810 */ /* 0x000fe20007ffe0ff */
[----:B------:R-:W3:Y:S03]  /*17990*/  LDL.LU.64 R230, [R1+0x150] ;  /* 0x0001500001e67983 */ /* 0x000ee60000300a00 */
[----:B------:R-:W-:Y:S02]  /*179a0*/  ISETP.GE.U32.AND P5, PT, R0, 0x7ffffedb, PT ;  /* 0x7ffffedb0000780c */ /* 0x000fe40003fa6070 */
[----:B------:R-:W-:-:S05]  /*179b0*/  IADD3 R0, R252, -0xaa, RZ ;  /* 0xffffff56fc007810 */ /* 0x000fca0007ffe0ff */
[----:B------:R1:W-:Y:S04]  /*179c0*/  LDGSTS.E [R242+0x28400], [R130.64], !P1 ;  /* 0x2840000082f27fae */ /* 0x0003e8000c921848 */
[----:B------:R1:W-:Y:S04]  /*179d0*/  LDGSTS.E [R242+0x28500], [R128.64], !P1 ;  /* 0x2850000080f27fae */ /* 0x0003e8000c921848 */
[----:B------:R4:W-:Y:S04]  /*179e0*/  LDGSTS.E [R242+0x28600], [R126.64], !P1 ;  /* 0x286000007ef27fae */ /* 0x0009e8000c921848 */
[----:B------:R2:W-:Y:S01]  /*179f0*/  LDGSTS.E [R242+0x28700], [R124.64], !P1 ;  /* 0x287000007cf27fae */ /* 0x0005e2000c921848 */
[----:B-1----:R-:W-:-:S03]  /*17a00*/  IMAD.WIDE R130, R2, 0x4, R232 ;  /* 0x0000000402827825 */ /* 0x002fc600078e02e8 */
[----:B------:R-:W3:Y:S01]  /*17a10*/  LDL.LU.64 R232, [R1+0x148] ;  /* 0x0001480001e87983 */ /* 0x000ee20000300a00 */
[----:B------:R-:W-:-:S03]  /*17a20*/  IMAD.WIDE R128, R2, 0x4, R226 ;  /* 0x0000000402807825 */ /* 0x000fc600078e02e2 */
[----:B------:R1:W-:Y:S01]  /*17a30*/  STL.64 [R1+0xcd8], R130 ;  /* 0x000cd88201007387 */ /* 0x0003e20000100a00 */
[----:B------:R-:W-:-:S03]  /*17a40*/  ISETP.GE.U32.AND P2, PT, R0, 0x7ffffed7, PT ;  /* 0x7ffffed70000780c */ /* 0x000fc60003f46070 */
[----:B------:R1:W-:Y:S04]  /*17a50*/  STL.64 [R1+0xce0], R128 ;  /* 0x000ce08001007387 */ /* 0x0003e80000100a00 */
[----:B------:R1:W-:Y:S04]  /*17a60*/  LDGSTS.E [R242+0x29400], [R130.64], !P5 ;  /* 0x2940000082f27fae */ /* 0x0003e8000e921848 */
[----:B------:R1:W-:Y:S01]  /*17a70*/  LDGSTS.E [R242+0x29500], [R128.64], !P5 ;  /* 0x2950000080f27fae */ /* 0x0003e2000e921848 */
[----:B----4-:R-:W-:-:S04]  /*17a80*/  IMAD.WIDE R126, R2, 0x4, R234 ;  /* 0x00000004027e7825 */ /* 0x010fc800078e02ea */
[C---:B--2---:R-:W-:Y:S01]  /*17a90*/  IMAD.WIDE R124, R2.reuse, 0x4, R236 ;  /* 0x00000004027c7825 */ /* 0x044fe200078e02ec */
[----:B------:R2:W-:Y:S04]  /*17aa0*/  STL.64 [R1+0xce8], R126 ;  /* 0x000ce87e01007387 */ /* 0x0005e80000100a00 */
[----:B------:R3:W-:Y:S04]  /*17ab0*/  STL.64 [R1+0xcf0], R124 ;  /* 0x000cf07c01007387 */ /* 0x0007e80000100a00 */
[----:B------:R-:W4:Y:S04]  /*17ac0*/  LDL.LU.64 R234, [R1+0x120] ;  /* 0x0001200001ea7983 */ /* 0x000f280000300a00 */
[----:B------:R-:W4:Y:S04]  /*17ad0*/  LDL.LU.64 R236, [R1+0x118] ;  /* 0x0001180001ec7983 */ /* 0x000f280000300a00 */
[----:B------:R2:W-:Y:S04]  /*17ae0*/  LDGSTS.E [R242+0x29600], [R126.64], !P5 ;  /* 0x296000007ef27fae */ /* 0x0005e8000e921848 */
[----:B------:R3:W-:Y:S01]  /*17af0*/  LDGSTS.E [R242+0x29700], [R124.64], !P5 ;  /* 0x297000007cf27fae */ /* 0x0007e2000e921848 */
[----:B-1----:R-:W-:-:S03]  /*17b00*/  IMAD.WIDE R130, R2, 0x4, R240 ;  /* 0x0000000402827825 */ /* 0x002fc600078e02f0 */
[----:B------:R-:W4:Y:S01]  /*17b10*/  LDL.LU.64 R240, [R1+0x110] ;  /* 0x0001100001f07983 */ /* 0x000f220000300a00 */
[----:B------:R-:W-:-:S03]  /*17b20*/  IMAD.WIDE R128, R2, 0x4, R246 ;  /* 0x0000000402807825 */ /* 0x000fc600078e02f6 */
[----:B------:R1:W-:Y:S04]  /*17b30*/  STL.64 [R1+0xd18], R130 ;  /* 0x000d188201007387 */ /* 0x0003e80000100a00 */
[----:B------:R-:W4:Y:S04]  /*17b40*/  LDL.LU.64 R246, [R1+0x108] ;  /* 0x0001080001f67983 */ /* 0x000f280000300a00 */
[----:B------:R1:W-:Y:S04]  /*17b50*/  STL.64 [R1+0xd20], R128 ;  /* 0x000d208001007387 */ /* 0x0003e80000100a00 */
[----:B------:R1:W-:Y:S01]  /*17b60*/  LDGSTS.E [R242+0x2a400], [R130.64], !P2 ;  /* 0x2a40000082f27fae */ /* 0x0003e2000d121848 */
[----:B------:R-:W-:-:S03]  /*17b70*/  IADD3 R0, R252, -0xae, RZ ;  /* 0xffffff52fc007810 */ /* 0x000fc60007ffe0ff */
[----:B------:R1:W-:Y:S01]  /*17b80*/  LDGSTS.E [R242+0x2a500], [R128.64], !P2 ;  /* 0x2a50000080f27fae */ /* 0x0003e2000d121848 */
[----:B--2---:R-:W-:-:S04]  /*17b90*/  IMAD.WIDE R126, R2, 0x4, R244 ;  /* 0x00000004027e7825 */ /* 0x004fc800078e02f4 */
[C---:B---3--:R-:W-:Y:S01]  /*17ba0*/  IMAD.WIDE R124, R2.reuse, 0x4, R248 ;  /* 0x00000004027c7825 */ /* 0x048fe200078e02f8 */
[----:B------:R2:W-:Y:S04]  /*17bb0*/  STL.64 [R1+0xd28], R126 ;  /* 0x000d287e01007387 */ /* 0x0005e80000100a00 */
[----:B------:R3:W-:Y:S04]  /*17bc0*/  STL.64 [R1+0xd30], R124 ;  /* 0x000d307c01007387 */ /* 0x0007e80000100a00 */
[----:B------:R-:W4:Y:S04]  /*17bd0*/  LDL.LU.64 R244, [R1+0xe0] ;  /* 0x0000e00001f47983 */ /* 0x000f280000300a00 */
[----:B------:R-:W4:Y:S01]  /*17be0*/  LDL.LU.64 R248, [R1+0xd8] ;  /* 0x0000d80001f87983 */ /* 0x000f220000300a00 */
[----:B-1----:R-:W-:Y:S01]  /*17bf0*/  IMAD.WIDE R130, R2, 0x4, R250 ;  /* 0x0000000402827825 */ /* 0x002fe200078e02fa */
[----:B------:R-:W-:-:S02]  /*17c00*/  ISETP.GE.U32.AND P6, PT, R0, 0x7ffffed3, PT ;  /* 0x7ffffed30000780c */ /* 0x000fc40003fc6070 */
[----:B------:R-:W4:Y:S01]  /*17c10*/  LDL.LU.64 R250, [R1+0xd0] ;  /* 0x0000d00001fa7983 */ /* 0x000f220000300a00 */
[----:B------:R-:W-:Y:S01]  /*17c20*/  IADD3 R0, R252, -0xb2, RZ ;  /* 0xffffff4efc007810 */ /* 0x000fe20007ffe0ff */
[----:B------:R-:W-:Y:S02]  /*17c30*/  IMAD.WIDE R128, R2, 0x4, R228 ;  /* 0x0000000402807825 */ /* 0x000fe400078e02e4 */
[----:B------:R2:W-:Y:S01]  /*17c40*/  LDGSTS.E [R242+0x2a600], [R126.64], !P2 ;  /* 0x2a6000007ef27fae */ /* 0x0005e2000d121848 */
[----:B------:R-:W-:-:S03]  /*17c50*/  ISETP.GE.U32.AND P3, PT, R0, 0x7ffffecf, PT ;  /* 0x7ffffecf0000780c */ /* 0x000fc60003f66070 */
[----:B------:R3:W-:Y:S04]  /*17c60*/  LDGSTS.E [R242+0x2a700], [R124.64], !P2 ;  /* 0x2a7000007cf27fae */ /* 0x0007e8000d121848 */
[----:B------:R4:W-:Y:S01]  /*17c70*/  STL.64 [R1+0xd58], R130 ;  /* 0x000d588201007387 */ /* 0x0009e20000100a00 */
[----:B--2---:R-:W-:-:S03]  /*17c80*/  IMAD.WIDE R126, R2, 0x4, R230 ;  /* 0x00000004027e7825 */ /* 0x004fc600078e02e6 */
[----:B------:R1:W-:Y:S04]  /*17c90*/  STL.64 [R1+0xd60], R128 ;  /* 0x000d608001007387 */ /* 0x0003e80000100a00 */
[----:B------:R4:W-:Y:S04]  /*17ca0*/  LDGSTS.E [R242+0x2b400], [R130.64], !P6 ;  /* 0x2b40000082f27fae */ /* 0x0009e8000f121848 */
[----:B------:R2:W-:Y:S04]  /*17cb0*/  STL.64 [R1+0xd68], R126 ;  /* 0x000d687e01007387 */ /* 0x0005e80000100a00 */
[----:B------:R1:W-:Y:S04]  /*17cc0*/  LDGSTS.E [R242+0x2b500], [R128.64], !P6 ;  /* 0x2b50000080f27fae */ /* 0x0003e8000f121848 */
[----:B------:R2:W-:Y:S01]  /*17cd0*/  LDGSTS.E [R242+0x2b600], [R126.64], !P6 ;  /* 0x2b6000007ef27fae */ /* 0x0005e2000f121848 */
[----:B---3--:R-:W-:-:S05]  /*17ce0*/  IMAD.WIDE R124, R2, 0x4, R232 ;  /* 0x00000004027c7825 */ /* 0x008fca00078e02e8 */
[----:B------:R3:W-:Y:S04]  /*17cf0*/  STL.64 [R1+0xd70], R124 ;  /* 0x000d707c01007387 */ /* 0x0007e80000100a00 */
[----:B------:R-:W4:Y:S04]  /*17d00*/  LDL.LU.64 R222, [R1+0xc8] ;  /* 0x0000c80001de7983 */ /* 0x000f280000300a00 */
[----:B------:R-:W4:Y:S04]  /*17d10*/  LDL.LU.64 R224, [R1+0xa0] ;  /* 0x0000a00001e07983 */ /* 0x000f280000300a00 */
[----:B------:R3:W-:Y:S04]  /*17d20*/  LDGSTS.E [R242+0x2b700], [R124.64], !P6 ;  /* 0x2b7000007cf27fae */ /* 0x0007e8000f121848 */
[----:B------:R-:W4:Y:S04]  /*17d30*/  LDL.LU.64 R226, [R1+0x98] ;  /* 0x0000980001e27983 */ /* 0x000f280000300a00 */
[----:B------:R-:W4:Y:S02]  /*17d40*/  LDL.LU.64 R228, [R1+0x90] ;  /* 0x0000900001e47983 */ /* 0x000f240000300a00 */
[----:B----4-:R-:W-:-:S04]  /*17d50*/  IMAD.WIDE R130, R2, 0x4, R234 ;  /* 0x0000000402827825 */ /* 0x010fc800078e02ea */
[C---:B-1----:R-:W-:Y:S01]  /*17d60*/  IMAD.WIDE R128, R2.reuse, 0x4, R236 ;  /* 0x0000000402807825 */ /* 0x042fe200078e02ec */
[----:B------:R1:W-:Y:S04]  /*17d70*/  STL.64 [R1+0xd98], R130 ;  /* 0x000d988201007387 */ /* 0x0003e80000100a00 */
[----:B------:R-:W4:Y:S04]  /*17d80*/  LDL.LU.64 R230, [R1+0x88] ;  /* 0x0000880001e67983 */ /* 0x000f280000300a00 */
[----:B------:R1:W-:Y:S04]  /*17d90*/  STL.64 [R1+0xda0], R128 ;  /* 0x000da08001007387 */ /* 0x0003e80000100a00 */
[----:B------:R1:W-:Y:S04]  /*17da0*/  LDGSTS.E [R242+0x2c400], [R130.64], !P3 ;  /* 0x2c40000082f27fae */ /* 0x0003e8000d921848 */
[----:B------:R1:W-:Y:S01]  /*17db0*/  LDGSTS.E [R242+0x2c500], [R128.64], !P3 ;  /* 0x2c50000080f27fae */ /* 0x0003e2000d921848 */
[----:B--2---:R-:W-:-:S04]  /*17dc0*/  IMAD.WIDE R126, R2, 0x4, R240 ;  /* 0x00000004027e7825 */ /* 0x004fc800078e02f0 */
[C---:B---3--:R-:W-:Y:S01]  /*17dd0*/  IMAD.WIDE R124, R2.reuse, 0x4, R246 ;  /* 0x00000004027c7825 */ /* 0x048fe200078e02f6 */
[----:B------:R2:W-:Y:S04]  /*17de0*/  STL.64 [R1+0xda8], R126 ;  /* 0x000da87e01007387 */ /* 0x0005e80000100a00 */
[----:B------:R3:W-:Y:S04]  /*17df0*/  STL.64 [R1+0xdb0], R124 ;  /* 0x000db07c01007387 */ /* 0x0007e80000100a00 */
[----:B------:R-:W4:Y:S04]  /*17e00*/  LDL.LU.64 R232, [R1+0x60] ;  /* 0x0000600001e87983 */ /* 0x000f280000300a00 */
[----:B------:R-:W4:Y:S04]  /*17e10*/  LDL.LU.64 R234, [R1+0x58] ;  /* 0x0000580001ea7983 */ /* 0x000f280000300a00 */
[----:B------:R-:W4:Y:S04]  /*17e20*/  LDL.LU.64 R236, [R1+0x50] ;  /* 0x0000500001ec7983 */ /* 0x000f280000300a00 */
[----:B------:R-:W4:Y:S04]  /*17e30*/  LDL.LU.64 R240, [R1+0x48] ;  /* 0x0000480001f07983 */ /* 0x000f280000300a00 */
[----:B------:R2:W-:Y:S04]  /*17e40*/  LDGSTS.E [R242+0x2c600], [R126.64], !P3 ;  /* 0x2c6000007ef27fae */ /* 0x0005e8000d921848 */
[----:B------:R-:W4:Y:S01]  /*17e50*/  LDL.LU.64 R246, [R1+0x20] ;  /* 0x0000200001f67983 */ /* 0x000f220000300a00 */
[----:B-1----:R-:W-:Y:S01]  /*17e60*/  IMAD.WIDE R130, R2, 0x4, R244 ;  /* 0x0000000402827825 */ /* 0x002fe200078e02f4 */
[----:B------:R-:W-:-:S02]  /*17e70*/  IADD3 R0, R252, -0xb6, RZ ;  /* 0xffffff4afc007810 */ /* 0x000fc40007ffe0ff */
[----:B------:R3:W-:Y:S01]  /*17e80*/  LDGSTS.E [R242+0x2c700], [R124.64], !P3 ;  /* 0x2c7000007cf27fae */ /* 0x0007e2000d921848 */
[----:B------:R-:W-:-:S03]  /*17e90*/  IMAD.WIDE R128, R2, 0x4, R248 ;  /* 0x0000000402807825 */ /* 0x000fc600078e02f8 */
[----:B------:R1:W-:Y:S01]  /*17ea0*/  STL.64 [R1+0xdf8], R130 ;  /* 0x000df88201007387 */ /* 0x0003e20000100a00 */
[----:B--2---:R-:W-:-:S03]  /*17eb0*/  IMAD.WIDE R126, R2, 0x4, R250 ;  /* 0x00000004027e7825 */ /* 0x004fc600078e02fa */
[----:B------:R-:W2:Y:S04]  /*17ec0*/  LDL.LU.64 R244, [R1+0x18] ;  /* 0x0000180001f47983 */ /* 0x000ea80000300a00 */
[----:B------:R1:W-:Y:S04]  /*17ed0*/  STL.64 [R1+0xe00], R128 ;  /* 0x000e008001007387 */ /* 0x0003e80000100a00 */
[----:B------:R-:W2:Y:S04]  /*17ee0*/  LDL.LU.64 R248, [R1+0x10] ;  /* 0x0000100001f87983 */ /* 0x000ea80000300a00 */
[----:B------:R1:W-:Y:S04]  /*17ef0*/  STL.64 [R1+0xe08], R126 ;  /* 0x000e087e01007387 */ /* 0x0003e80000100a00 */
[----:B------:R-:W2:Y:S01]  /*17f00*/  LDL.LU.64 R250, [R1+0x8] ;  /* 0x0000080001fa7983 */ /* 0x000ea20000300a00 */
[----:B------:R-:W-:-:S02]  /*17f10*/  ISETP.GE.U32.AND P4, PT, R0, 0x7ffffecb, PT ;  /* 0x7ffffecb0000780c */ /* 0x000fc40003f86070 */
[----:B------:R-:W-:-:S04]  /*17f20*/  IADD3 R0, R252, -0xba, RZ ;  /* 0xffffff46fc007810 */ /* 0x000fc80007ffe0ff */
[----:B------:R-:W-:Y:S02]  /*17f30*/  ISETP.GE.U32.AND P0, PT, R0, 0x7ffffec7, PT ;  /* 0x7ffffec70000780c */ /* 0x000fe40003f06070 */
[----:B------:R-:W-:-:S04]  /*17f40*/  IADD3 R0, R252, -0xbe, RZ ;  /* 0xffffff42fc007810 */ /* 0x000fc80007ffe0ff */
[----:B------:R-:W-:Y:S01]  /*17f50*/  ISETP.GE.U32.AND P1, PT, R0, 0x7ffffec3, PT ;  /* 0x7ffffec30000780c */ /* 0x000fe20003f26070 */
[----:B------:R1:W-:Y:S04]  /*17f60*/  LDGSTS.E [R242+0x2d400], [R130.64], !P4 ;  /* 0x2d40000082f27fae */ /* 0x0003e8000e121848 */
[----:B------:R1:W-:Y:S04]  /*17f70*/  LDGSTS.E [R242+0x2d500], [R128.64], !P4 ;  /* 0x2d50000080f27fae */ /* 0x0003e8000e121848 */
[----:B------:R1:W-:Y:S01]  /*17f80*/  LDGSTS.E [R242+0x2d600], [R126.64], !P4 ;  /* 0x2d6000007ef27fae */ /* 0x0003e2000e121848 */
[----:B---3--:R-:W-:-:S04]  /*17f90*/  IMAD.WIDE R124, R2, 0x4, R222 ;  /* 0x00000004027c7825 */ /* 0x008fc800078e02de */
[C---:B-1----:R-:W-:Y:S01]  /*17fa0*/  IMAD.WIDE R130, R2.reuse, 0x4, R224 ;  /* 0x0000000402827825 */ /* 0x042fe200078e02e0 */
[----:B------:R4:W-:Y:S04]  /*17fb0*/  STL.64 [R1+0xe10], R124 ;  /* 0x000e107c01007387 */ /* 0x0009e80000100a00 */
[----:B------:R4:W-:Y:S01]  /*17fc0*/  LDGSTS.E [R242+0x2d700], [R124.64], !P4 ;  /* 0x2d7000007cf27fae */ /* 0x0009e2000e121848 */
[----:B------:R-:W-:-:S03]  /*17fd0*/  IMAD.WIDE R128, R2, 0x4, R226 ;  /* 0x0000000402807825 */ /* 0x000fc600078e02e2 */
[----:B------:R1:W-:Y:S01]  /*17fe0*/  STL.64 [R1+0xf18], R130 ;  /* 0x000f188201007387 */ /* 0x0003e20000100a00 */
[----:B------:R-:W-:-:S03]  /*17ff0*/  IMAD.WIDE R126, R2, 0x4, R228 ;  /* 0x00000004027e7825 */ /* 0x000fc600078e02e4 */
[----:B------:R1:W-:Y:S04]  /*18000*/  LDGSTS.E [R242+0x2e400], [R130.64], !P0 ;  /* 0x2e40000082f27fae */ /* 0x0003e8000c121848 */
[----:B------:R3:W-:Y:S04]  /*18010*/  STL.64 [R1+0xf20], R128 ;  /* 0x000f208001007387 */ /* 0x0007e80000100a00 */
[----:B------:R3:W-:Y:S04]  /*18020*/  LDGSTS.E [R242+0x2e500], [R128.64], !P0 ;  /* 0x2e50000080f27fae */ /* 0x0007e8000c121848 */
[----:B------:R1:W-:Y:S04]  /*18030*/  STL.64 [R1+0xf28], R126 ;  /* 0x000f287e01007387 */ /* 0x0003e80000100a00 */
[----:B------:R1:W-:Y:S01]  /*18040*/  LDGSTS.E [R242+0x2e600], [R126.64], !P0 ;  /* 0x2e6000007ef27fae */ /* 0x0003e2000c121848 */
        /* <DEDUP_REMOVED lines=29> */
[----:B----4-:R-:W-:-:S05]  /*18220*/  IMAD.WIDE R124, R2, 0x4, R230 ;  /* 0x00000004027c7825 */ /* 0x010fca00078e02e6 */
[----:B------:R4:W-:Y:S04]  /*18230*/  STL.64 [R1+0xf30], R124 ;  /* 0x000f307c01007387 */ /* 0x0009e80000100a00 */
[----:B------:R4:W-:Y:S01]  /*18240*/  LDGSTS.E [R242+0x2e700], [R124.64], !P0 ;  /* 0x2e7000007cf27fae */ /* 0x0009e2000c121848 */
[----:B-1----:R-:W-:-:S04]  /*18250*/  IMAD.WIDE R130, R2, 0x4, R232 ;  /* 0x0000000402827825 */ /* 0x002fc800078e02e8 */
[C---:B---3--:R-:W-:Y:S01]  /*18260*/  IMAD.WIDE R128, R2.reuse, 0x4, R234 ;  /* 0x0000000402807825 */ /* 0x048fe200078e02ea */
[----:B------:R1:W-:Y:S03]  /*18270*/  STL.64 [R1+0xf78], R130 ;  /* 0x000f788201007387 */ /* 0x0003e60000100a00 */
[C---:B------:R-:W-:Y:S01]  /*18280*/  IMAD.WIDE R126, R2.reuse, 0x4, R236 ;  /* 0x00000004027e7825 */ /* 0x040fe200078e02ec */
[----:B------:R1:W-:Y:S03]  /*18290*/  LDGSTS.E [R242+0x2f400], [R130.64], !P1 ;  /* 0x2f40000082f27fae */ /* 0x0003e6000c921848 */
[C---:B----4-:R-:W-:Y:S01]  /*182a0*/  IMAD.WIDE R124, R2.reuse, 0x4, R240 ;  /* 0x00000004027c7825 */ /* 0x050fe200078e02f0 */
[----:B------:R2:W-:Y:S04]  /*182b0*/  STL.64 [R1+0xf80], R128 ;  /* 0x000f808001007387 */ /* 0x0005e80000100a00 */
[----:B------:R2:W-:Y:S01]  /*182c0*/  LDGSTS.E [R242+0x2f500], [R128.64], !P1 ;  /* 0x2f50000080f27fae */ /* 0x0005e2000c921848 */
[----:B-1----:R-:W-:-:S03]  /*182d0*/  IMAD.WIDE R130, R2, 0x4, R246 ;  /* 0x0000000402827825 */ /* 0x002fc600078e02f6 */
[----:B------:R1:W-:Y:S04]  /*182e0*/  STL.64 [R1+0xf88], R126 ;  /* 0x000f887e01007387 */ /* 0x0003e80000100a00 */
[----:B------:R1:W-:Y:S04]  /*182f0*/  LDGSTS.E [R242+0x2f600], [R126.64], !P1 ;  /* 0x2f6000007ef27fae */ /* 0x0003e8000c921848 */
[----:B------:R3:W-:Y:S01]  /*18300*/  STL.64 [R1+0xf90], R124 ;  /* 0x000f907c01007387 */ /* 0x0007e20000100a00 */
[----:B--2---:R-:W-:-:S03]  /*18310*/  IMAD.WIDE R128, R2, 0x4, R244 ;  /* 0x0000000402807825 */ /* 0x004fc600078e02f4 */
[----:B------:R3:W-:Y:S04]  /*18320*/  LDGSTS.E [R242+0x2f700], [R124.64], !P1 ;  /* 0x2f7000007cf27fae */ /* 0x0007e8000c921848 */
[----:B------:R-:W-:Y:S01]  /*18330*/  STL.64 [R1+0xfd8], R130 ;  /* 0x000fd88201007387 */ /* 0x000fe20000100a00 */
[----:B-1----:R-:W-:-:S03]  /*18340*/  IMAD.WIDE R126, R2, 0x4, R248 ;  /* 0x00000004027e7825 */ /* 0x002fc600078e02f8 */
[----:B------:R-:W-:Y:S01]  /*18350*/  STL.64 [R1+0xfe0], R128 ;  /* 0x000fe08001007387 */ /* 0x000fe20000100a00 */
[----:B---3--:R-:W-:-:S03]  /*18360*/  IMAD.WIDE R124, R2, 0x4, R250 ;  /* 0x00000004027c7825 */ /* 0x008fc600078e02fa */
        /* <DEDUP_REMOVED lines=77> */
[----:B------:R-:W2:Y:S04]  /*18840*/  LDL.LU.64 R244, [R1+0x470] ;  /* 0x0004700001f47983 */ /* 0x000ea80000300a00 */
[----:B------:R-:W3:Y:S04]  /*18850*/  LDL.LU.64 R236, [R1+0x468] ;  /* 0x0004680001ec7983 */ /* 0x000ee80000300a00 */
[----:B------:R-:W4:Y:S01]  /*18860*/  LDL.LU.64 R250, [R1+0x460] ;  /* 0x0004600001fa7983 */ /* 0x000f220000300a00 */
[----:B------:R-:W-:-:S03]  /*18870*/  IMAD.WIDE R18, R2, 0x4, R18 ;  /* 0x0000000402127825 */ /* 0x000fc600078e0212 */
[----:B------:R-:W2:Y:S01]  /*18880*/  LDL.LU.64 R248, [R1+0x458] ;  /* 0x0004580001f87983 */ /* 0x000ea20000300a00 */
[----:B------:R-:W-:-:S04]  /*18890*/  IMAD.WIDE R16, R2, 0x4, R16 ;  /* 0x0000000402107825 */ /* 0x000fc800078e0210 */
[C---:B------:R-:W-:Y:S01]  /*188a0*/  IMAD.WIDE R14, R2.reuse, 0x4, R14 ;  /* 0x00000004020e7825 */ /* 0x040fe200078e020e */
[----:B------:R-:W-:Y:S03]  /*188b0*/  STL.64 [R1+0x18f0], R18 ;  /* 0x0018f01201007387 */ /* 0x000fe60000100a00 */
[----:B------:R-:W-:Y:S01]  /*188c0*/  IMAD.WIDE R12, R2, 0x4, R12 ;  /* 0x00000004020c7825 */ /* 0x000fe200078e020c */
[----:B------:R-:W-:Y:S04]  /*188d0*/  STL.64 [R1+0x18f8], R16 ;  /* 0x0018f81001007387 */ /* 0x000fe80000100a00 */
[----:B------:R-:W-:Y:S04]  /*188e0*/  STL.64 [R1+0x1900], R14 ;  /* 0x0019000e01007387 */ /* 0x000fe80000100a00 */
[----:B------:R-:W-:Y:S04]  /*188f0*/  STL.64 [R1+0x1908], R12 ;  /* 0x0019080c01007387 */ /* 0x000fe80000100a00 */
[----:B------:R-:W3:Y:S04]  /*18900*/  LDL.LU.64 R226, [R1+0x410] ;  /* 0x0004100001e27983 */ /* 0x000ee80000300a00 */
[----:B------:R-:W3:Y:S04]  /*18910*/  LDL.LU.64 R228, [R1+0x408] ;  /* 0x0004080001e47983 */ /* 0x000ee80000300a00 */
[----:B------:R-:W3:Y:S01]  /*18920*/  LDL.LU.64 R240, [R1+0x400] ;  /* 0x0004000001f07983 */ /* 0x000ee20000300a00 */
[----:B------:R-:W-:Y:S01]  /*18930*/  IADD3 R0, R252, -0xc2, RZ ;  /* 0xffffff3efc007810 */ /* 0x000fe20007ffe0ff */
[----:B------:R-:W-:-:S02]  /*18940*/  IMAD.WIDE R10, R2, 0x4, R10 ;  /* 0x00000004020a7825 */ /* 0x000fc400078e020a */
[----:B------:R-:W3:Y:S01]  /*18950*/  LDL.LU.64 R230, [R1+0x3f8] ;  /* 0x0003f80001e67983 */ /* 0x000ee20000300a00 */
[----:B------:R-:W-:Y:S02]  /*18960*/  ISETP.GE.U32.AND P5, PT, R0, 0x7ffffebf, PT ;  /* 0x7ffffebf0000780c */ /* 0x000fe40003fa6070 */
[----:B------:R-:W-:-:S04]  /*18970*/  IADD3 R0, R252, -0xc6, RZ ;  /* 0xffffff3afc007810 */ /* 0x000fc80007ffe0ff */
        /* <DEDUP_REMOVED lines=22> */
[----:B------:R1:W-:Y:S04]  /*18ae0*/  LDGSTS.E [R242+0x32400], [R114.64], !P6 ;  /* 0x3240000072f27fae */ /* 0x0003e8000f121848 */
        /* <DEDUP_REMOVED lines=61> */
[----:B------:R1:W-:Y:S01]  /*18ec0*/  LDGSTS.E [R242+0x3d500], [R24.64], !P1 ;  /* 0x3d50000018f27fae */ /* 0x0003e2000c921848 */
[----:B------:R-:W-:-:S03]  /*18ed0*/  IMAD.WIDE R4, R2, 0x4, R4 ;  /* 0x0000000402047825 */ /* 0x000fc600078e0204 */
[----:B------:R1:W-:Y:S04]  /*18ee0*/  LDGSTS.E [R242+0x3d600], [R22.64], !P1 ;  /* 0x3d60000016f27fae */ /* 0x0003e8000c921848 */
[----:B------:R1:W-:Y:S04]  /*18ef0*/  LDGSTS.E [R242+0x3d700], [R20.64], !P1 ;  /* 0x3d70000014f27fae */ /* 0x0003e8000c921848 */
[----:B------:R1:W-:Y:S04]  /*18f00*/  LDGSTS.E [R242+0x3e400], [R18.64], !P5 ;  /* 0x3e40000012f27fae */ /* 0x0003e8000e921848 */
[----:B------:R1:W-:Y:S04]  /*18f10*/  LDGSTS.E [R242+0x3e500], [R16.64], !P5 ;  /* 0x3e50000010f27fae */ /* 0x0003e8000e921848 */
[----:B------:R1:W-:Y:S04]  /*18f20*/  LDGSTS.E [R242+0x3e600], [R14.64], !P5 ;  /* 0x3e6000000ef27fae */ /* 0x0003e8000e921848 */
[----:B------:R1:W-:Y:S04]  /*18f30*/  LDGSTS.E [R242+0x3e700], [R12.64], !P5 ;  /* 0x3e7000000cf27fae */ /* 0x0003e8000e921848 */
[----:B------:R2:W-:Y:S04]  /*18f40*/  STL.64 [R1+0x1970], R10 ;  /* 0x0019700a01007387 */ /* 0x0005e80000100a00 */
[----:B------:R-:W-:Y:S04]  /*18f50*/  STL.64 [R1+0x1978], R8 ;  /* 0x0019780801007387 */ /* 0x000fe80000100a00 */
[----:B------:R2:W-:Y:S04]  /*18f60*/  LDGSTS.E [R242+0x3f400], [R10.64], !P2 ;  /* 0x3f4000000af27fae */ /* 0x0005e8000d121848 */
[----:B------:R4:W-:Y:S04]  /*18f70*/  STL.64 [R1+0x1980], R6 ;  /* 0x0019800601007387 */ /* 0x0009e80000100a00 */
[----:B------:R1:W-:Y:S01]  /*18f80*/  STL.64 [R1+0x1988], R4 ;  /* 0x0019880401007387 */ /* 0x0003e20000100a00 */
[----:B--2---:R-:W-:-:S03]  /*18f90*/  IMAD.WIDE R10, R2, 0x4, R244 ;  /* 0x00000004020a7825 */ /* 0x004fc600078e02f4 */
[----:B------:R-:W2:Y:S01]  /*18fa0*/  LDL.LU.64 R232, [R1+0x3b0] ;  /* 0x0003b00001e87983 */ /* 0x000ea20000300a00 */
[----:B------:R-:W-:-:S03]  /*18fb0*/  IADD3 R0, R252, -0x83, RZ ;  /* 0xffffff7dfc007810 */ /* 0x000fc60007ffe0ff */
[----:B------:R3:W-:Y:S04]  /*18fc0*/  LDGSTS.E [R242+0x3f500], [R8.64], !P2 ;  /* 0x3f50000008f27fae */ /* 0x0007e8000d121848 */
[----:B------:R-:W2:Y:S04]  /*18fd0*/  LDL.LU.64 R246, [R1+0x3a8] ;  /* 0x0003a80001f67983 */ /* 0x000ea80000300a00 */
[----:B------:R4:W-:Y:S04]  /*18fe0*/  LDGSTS.E [R242+0x3f600], [R6.64], !P2 ;  /* 0x3f60000006f27fae */ /* 0x0009e8000d121848 */
[----:B------:R-:W2:Y:S04]  /*18ff0*/  LDL.LU.64 R244, [R1+0x3a0] ;  /* 0x0003a00001f47983 */ /* 0x000ea80000300a00 */
[----:B------:R1:W-:Y:S01]  /*19000*/  STL.64 [R1+0x3e0], R10 ;  /* 0x0003e00a01007387 */ /* 0x0003e20000100a00 */
[----:B----4-:R-:W-:Y:S01]  /*19010*/  IMAD.WIDE R6, R2, 0x4, R250 ;  /* 0x0000000402067825 */ /* 0x010fe200078e02fa */
[----:B------:R-:W-:-:S02]  /*19020*/  ISETP.GE.U32.AND P6, PT, R0, 0x7ffffefe, PT ;  /* 0x7ffffefe0000780c */ /* 0x000fc40003fc6070 */
[----:B------:R-:W4:Y:S01]  /*19030*/  LDL.LU.64 R250, [R1+0x398] ;  /* 0x0003980001fa7983 */ /* 0x000f220000300a00 */
[----:B---3--:R-:W-:-:S03]  /*19040*/  IMAD.WIDE R8, R2, 0x4, R236 ;  /* 0x0000000402087825 */ /* 0x008fc600078e02ec */
[----:B------:R1:W-:Y:S01]  /*19050*/  LDGSTS.E [R242+0x3f700], [R4.64], !P2 ;  /* 0x3f70000004f27fae */ /* 0x0003e2000d121848 */
[----:B------:R-:W-:-:S03]  /*19060*/  LOP3.LUT R243, R243, 0x40, RZ, 0x3c, !PT ;  /* 0x00000040f3f37812 */ /* 0x000fc600078e3cff */
[----:B------:R-:W-:Y:S04]  /*19070*/  STL.64 [R1+0x3d8], R8 ;  /* 0x0003d80801007387 */ /* 0x000fe80000100a00 */
[----:B------:R3:W-:Y:S01]  /*19080*/  STL.64 [R1+0x3d0], R6 ;  /* 0x0003d00601007387 */ /* 0x0007e20000100a00 */
[----:B-1----:R-:W-:-:S03]  /*19090*/  IMAD.WIDE R4, R2, 0x4, R248 ;  /* 0x0000000402047825 */ /* 0x002fc600078e02f8 */
[----:B------:R1:W-:Y:S04]  /*190a0*/  LDGSTS.E [R243+0x20800], [R10.64], !P6 ;  /* 0x208000000af37fae */ /* 0x0003e8000f121848 */
[----:B------:R1:W-:Y:S04]  /*190b0*/  STL.64 [R1+0x3c8], R4 ;  /* 0x0003c80401007387 */ /* 0x0003e80000100a00 */
[----:B------:R-:W4:Y:S04]  /*190c0*/  LDL.LU.64 R234, [R1+0x350] ;  /* 0x0003500001ea7983 */ /* 0x000f280000300a00 */
[----:B------:R1:W-:Y:S04]  /*190d0*/  LDGSTS.E [R243+0x20900], [R8.64], !P6 ;  /* 0x2090000008f37fae */ /* 0x0003e8000f121848 */
[----:B------:R-:W4:Y:S04]  /*190e0*/  LDL.LU.64 R236, [R1+0x348] ;  /* 0x0003480001ec7983 */ /* 0x000f280000300a00 */
[----:B------:R3:W-:Y:S04]  /*190f0*/  LDGSTS.E [R243+0x20a00], [R6.64], !P6 ;  /* 0x20a0000006f37fae */ /* 0x0007e8000f121848 */
[----:B------:R-:W4:Y:S01]  /*19100*/  LDL.LU.64 R248, [R1+0x498] ;  /* 0x0004980001f87983 */ /* 0x000f220000300a00 */
[----:B------:R-:W-:Y:S01]  /*19110*/  IADD3 R0, R252, -0x87, RZ ;  /* 0xffffff79fc007810 */ /* 0x000fe20007ffe0ff */
[----:B-1----:R-:W-:-:S02]  /*19120*/  IMAD.WIDE R10, R2, 0x4, R226 ;  /* 0x00000004020a7825 */ /* 0x002fc400078e02e2 */
[----:B------:R1:W-:Y:S02]  /*19130*/  LDGSTS.E [R243+0x20b00], [R4.64], !P6 ;  /* 0x20b0000004f37fae */ /* 0x0003e4000f121848 */
[----:B---3--:R-:W-:Y:S02]  /*19140*/  IMAD.WIDE R6, R2, 0x4, R240 ;  /* 0x0000000402067825 */ /* 0x008fe400078e02f0 */
[----:B------:R-:W3:Y:S01]  /*19150*/  LDL.LU.64 R240, [R1+0x4a0] ;  /* 0x0004a00001f07983 */ /* 0x000ee20000300a00 */
[----:B------:R-:W-:Y:S01]  /*19160*/  ISETP.GE.U32.AND P3, PT, R0, 0x7ffffefa, PT ;  /* 0x7ffffefa0000780c */ /* 0x000fe20003f66070 */
[----:B------:R-:W-:Y:S01]  /*19170*/  IMAD.WIDE R8, R2, 0x4, R228 ;  /* 0x0000000402087825 */ /* 0x000fe200078e02e4 */
[----:B------:R-:W-:Y:S01]  /*19180*/  IADD3 R0, R252, -0x8b, RZ ;  /* 0xffffff75fc007810 */ /* 0x000fe20007ffe0ff */
[----:B------:R2:W-:Y:S02]  /*19190*/  STL.64 [R1+0x3c0], R10 ;  /* 0x0003c00a01007387 */ /* 0x0005e40000100a00 */
[----:B-1----:R-:W-:-:S02]  /*191a0*/  IMAD.WIDE R4, R2, 0x4, R230 ;  /* 0x0000000402047825 */ /* 0x002fc400078e02e6 */
[----:B------:R1:W-:Y:S01]  /*191b0*/  STL.64 [R1+0x3b8], R8 ;  /* 0x0003b80801007387 */ /* 0x0003e20000100a00 */
[----:B------:R-:W-:-:S03]  /*191c0*/  ISETP.GE.U32.AND P4, PT, R0, 0x7ffffef6, PT ;  /* 0x7ffffef60000780c */ /* 0x000fc60003f86070 */
[----:B------:R1:W-:Y:S04]  /*191d0*/  STL.64 [R1+0x390], R6 ;  /* 0x0003900601007387 */ /* 0x0003e80000100a00 */
[----:B------:R2:W-:Y:S04]  /*191e0*/  LDGSTS.E [R243+0x21800], [R10.64], !P3 ;  /* 0x218000000af37fae */ /* 0x0005e8000d921848 */
[----:B------:R1:W-:Y:S04]  /*191f0*/  LDGSTS.E [R243+0x21900], [R8.64], !P3 ;  /* 0x2190000008f37fae */ /* 0x0003e8000d921848 */
[----:B------:R4:W-:Y:S04]  /*19200*/  STL.64 [R1+0x388], R4 ;  /* 0x0003880401007387 */ /* 0x0009e80000100a00 */
[----:B------:R1:W-:Y:S04]  /*19210*/  LDGSTS.E [R243+0x21a00], [R6.64], !P3 ;  /* 0x21a0000006f37fae */ /* 0x0003e8000d921848 */
[----:B------:R-:W3:Y:S04]  /*19220*/  LDL.LU.64 R228, [R1+0x4a8] ;  /* 0x0004a80001e47983 */ /* 0x000ee80000300a00 */
[----:B------:R4:W-:Y:S04]  /*19230*/  LDGSTS.E [R243+0x21b00], [R4.64], !P3 ;  /* 0x21b0000004f37fae */ /* 0x0009e8000d921848 */
[----:B------:R-:W3:Y:S01]  /*19240*/  LDL.LU.64 R230, [R1+0x4b0] ;  /* 0x0004b00001e67983 */ /* 0x000ee20000300a00 */
[----:B--2---:R-:W-:-:S03]  /*19250*/  IMAD.WIDE R10, R2, 0x4, R232 ;  /* 0x00000004020a7825 */ /* 0x004fc600078e02e8 */
[----:B------:R-:W2:Y:S01]  /*19260*/  LDL.LU.64 R232, [R1+0x4b8] ;  /* 0x0004b80001e87983 */ /* 0x000ea20000300a00 */
[----:B-1----:R-:W-:-:S03]  /*19270*/  IMAD.WIDE R8, R2, 0x4, R246 ;  /* 0x0000000402087825 */ /* 0x002fc600078e02f6 */
[----:B------:R1:W-:Y:S04]  /*19280*/  STL.64 [R1+0x380], R10 ;  /* 0x0003800a01007387 */ /* 0x0003e80000100a00 */
[----:B------:R-:W2:Y:S01]  /*19290*/  LDL.LU.64 R246, [R1+0x4c0] ;  /* 0x0004c00001f67983 */ /* 0x000ea20000300a00 */
[----:B------:R-:W-:-:S03]  /*192a0*/  IMAD.WIDE R6, R2, 0x4, R244 ;  /* 0x0000000402067825 */ /* 0x000fc600078e02f4 */
[----:B------:R1:W-:Y:S04]  /*192b0*/  STL.64 [R1+0x368], R8 ;  /* 0x0003680801007387 */ /* 0x0003e80000100a00 */
[----:B------:R1:W-:Y:S04]  /*192c0*/  STL.64 [R1+0x360], R6 ;  /* 0x0003600601007387 */ /* 0x0003e80000100a00 */
[----:B------:R1:W-:Y:S01]  /*192d0*/  LDGSTS.E [R243+0x22800], [R10.64], !P4 ;  /* 0x228000000af37fae */ /* 0x0003e2000e121848 */
[----:B----4-:R-:W-:-:S03]  /*192e0*/  IMAD.WIDE R4, R2, 0x4, R250 ;  /* 0x0000000402047825 */ /* 0x010fc600078e02fa */
[----:B------:R4:W-:Y:S04]  /*192f0*/  LDGSTS.E [R243+0x22900], [R8.64], !P4 ;  /* 0x2290000008f37fae */ /* 0x0009e8000e121848 */
[----:B------:R3:W-:Y:S04]  /*19300*/  STL.64 [R1+0x340], R4 ;  /* 0x0003400401007387 */ /* 0x0007e80000100a00 */
[----:B------:R-:W2:Y:S04]  /*19310*/  LDL.LU.64 R244, [R1+0x4c8] ;  /* 0x0004c80001f47983 */ /* 0x000ea80000300a00 */
[----:B------:R-:W2:Y:S04]  /*19320*/  LDL.LU.64 R250, [R1+0x4d0] ;  /* 0x0004d00001fa7983 */ /* 0x000ea80000300a00 */
[----:B------:R4:W-:Y:S04]  /*19330*/  LDGSTS.E [R243+0x22a00], [R6.64], !P4 ;  /* 0x22a0000006f37fae */ /* 0x0009e8000e121848 */
[----:B------:R3:W-:Y:S01]  /*19340*/  LDGSTS.E [R243+0x22b00], [R4.64], !P4 ;  /* 0x22b0000004f37fae */ /* 0x0007e2000e121848 */
[----:B-1----:R-:W-:-:S03]  /*19350*/  IMAD.WIDE R10, R2, 0x4, R234 ;  /* 0x00000004020a7825 */ /* 0x002fc600078e02ea */
[----:B------:R-:W2:Y:S04]  /*19360*/  LDL.LU.64 R234, [R1+0x4d8] ;  /* 0x0004d80001ea7983 */ /* 0x000ea80000300a00 */
[----:B------:R1:W-:Y:S01]  /*19370*/  STL.64 [R1+0x338], R10 ;  /* 0x0003380a01007387 */ /* 0x0003e20000100a00 */
[----:B----4-:R-:W-:-:S04]  /*19380*/  IMAD.WIDE R8, R2, 0x4, R236 ;  /* 0x0000000402087825 */ /* 0x010fc800078e02ec */
[C---:B------:R-:W-:Y:S02]  /*19390*/  IMAD.WIDE R6, R2.reuse, 0x4, R248 ;  /* 0x0000000402067825 */ /* 0x040fe400078e02f8 */
[----:B------:R-:W4:Y:S04]  /*193a0*/  LDL.LU.64 R248, [R1+0x4e0] ;  /* 0x0004e00001f87983 */ /* 0x000f280000300a00 */
[----:B------:R1:W-:Y:S01]  /*193b0*/  STL.64 [R1+0x270], R8 ;  /* 0x0002700801007387 */ /* 0x0003e20000100a00 */
[----:B---3--:R-:W-:-:S03]  /*193c0*/  IMAD.WIDE R4, R2, 0x4, R240 ;  /* 0x0000000402047825 */ /* 0x008fc600078e02f0 */
[----:B------:R2:W-:Y:S04]  /*193d0*/  STL.64 [R1+0x268], R6 ;  /* 0x0002680601007387 */ /* 0x0005e80000100a00 */
[----:B------:R3:W-:Y:S04]  /*193e0*/  STL.64 [R1+0x260], R4 ;  /* 0x0002600401007387 */ /* 0x0007e80000100a00 */
[----:B------:R-:W4:Y:S04]  /*193f0*/  LDL.LU.64 R236, [R1+0x4e8] ;  /* 0x0004e80001ec7983 */ /* 0x000f280000300a00 */
[----:B------:R-:W4:Y:S01]  /*19400*/  LDL.LU.64 R240, [R1+0x4f0] ;  /* 0x0004f00001f07983 */ /* 0x000f220000300a00 */
        /* <DEDUP_REMOVED lines=10> */
[----:B------:R-:W4:Y:S04]  /*194b0*/  LDL.LU.64 R228, [R1+0x4f8] ;  /* 0x0004f80001e47983 */ /* 0x000f280000300a00 */
[----:B------:R-:W4:Y:S04]  /*194c0*/  LDL.LU.64 R230, [R1+0x500] ;  /* 0x0005000001e67983 */ /* 0x000f280000300a00 */
[----:B------:R1:W-:Y:S01]  /*194d0*/  STL.64 [R1+0x228], R10 ;  /* 0x0002280a01007387 */ /* 0x0003e20000100a00 */
[----:B------:R-:W-:-:S03]  /*194e0*/  IADD3 R0, R252, -0x97, RZ ;  /* 0xffffff69fc007810 */ /* 0x000fc60007ffe0ff */
[----:B------:R1:W-:Y:S04]  /*194f0*/  STL.64 [R1+0x220], R8 ;  /* 0x0002200801007387 */ /* 0x0003e80000100a00 */
[----:B------:R1:W-:Y:S01]  /*19500*/  LDGSTS.E [R243+0x24800], [R10.64], !P1 ;  /* 0x248000000af37fae */ /* 0x0003e2000c921848 */
[----:B------:R-:W-:-:S03]  /*19510*/  ISETP.GE.U32.AND P5, PT, R0, 0x7ffffeea, PT ;  /* 0x7ffffeea0000780c */ /* 0x000fc60003fa6070 */
[----:B------:R1:W-:Y:S01]  /*19520*/  LDGSTS.E [R243+0x24900], [R8.64], !P1 ;  /* 0x2490000008f37fae */ /* 0x0003e2000c921848 */
[----:B--2---:R-:W-:-:S05]  /*19530*/  IMAD.WIDE R6, R2, 0x4, R232 ;  /* 0x0000000402067825 */ /* 0x004fca00078e02e8 */
[----:B------:R2:W-:Y:S04]  /*19540*/  STL.64 [R1+0x218], R6 ;  /* 0x0002180601007387 */ /* 0x0005e80000100a00 */
[----:B------:R2:W-:Y:S01]  /*19550*/  LDGSTS.E [R243+0x24a00], [R6.64], !P1 ;  /* 0x24a0000006f37fae */ /* 0x0005e2000c921848 */
[----:B-1----:R-:W-:-:S05]  /*19560*/  IMAD.WIDE R4, R2, 0x4, R246 ;  /* 0x0000000402047825 */ /* 0x002fca00078e02f6 */
[----:B------:R4:W-:Y:S04]  /*19570*/  STL.64 [R1+0x210], R4 ;  /* 0x0002100401007387 */ /* 0x0009e80000100a00 */
[----:B------:R-:W3:Y:S04]  /*19580*/  LDL.LU.64 R232, [R1+0x508] ;  /* 0x0005080001e87983 */ /* 0x000ee80000300a00 */
[----:B------:R-:W3:Y:S04]  /*19590*/  LDL.LU.64 R246, [R1+0x510] ;  /* 0x0005100001f67983 */ /* 0x000ee80000300a00 */
[----:B------:R4:W-:Y:S01]  /*195a0*/  LDGSTS.E [R243+0x24b00], [R4.64], !P1 ;  /* 0x24b0000004f37fae */ /* 0x0009e2000c921848 */
[----:B------:R-:W-:-:S03]  /*195b0*/  IMAD.WIDE R10, R2, 0x4, R244 ;  /* 0x00000004020a7825 */ /* 0x000fc600078e02f4 */
[----:B------:R-:W3:Y:S01]  /*195c0*/  LDL.LU.64 R244, [R1+0x518] ;  /* 0x0005180001f47983 */ /* 0x000ee20000300a00 */
[----:B------:R-:W-:-:S03]  /*195d0*/  IMAD.WIDE R8, R2, 0x4, R250 ;  /* 0x0000000402087825 */ /* 0x000fc600078e02fa */
[----:B------:R1:W-:Y:S04]  /*195e0*/  STL.64 [R1+0x1c8], R10 ;  /* 0x0001c80a01007387 */ /* 0x0003e80000100a00 */
[----:B------:R-:W3:Y:S01]  /*195f0*/  LDL.LU.64 R250, [R1+0x520] ;  /* 0x0005200001fa7983 */ /* 0x000ee20000300a00 */
[----:B--2---:R-:W-:-:S03]  /*19600*/  IMAD.WIDE R6, R2, 0x4, R234 ;  /* 0x0000000402067825 */ /* 0x004fc600078e02ea */
[----:B------:R2:W-:Y:S04]  /*19610*/  STL.64 [R1+0x1c0], R8 ;  /* 0x0001c00801007387 */ /* 0x0005e80000100a00 */
[----:B------:R1:W-:Y:S04]  /*19620*/  STL.64 [R1+0x1b8], R6 ;  /* 0x0001b80601007387 */ /* 0x0003e80000100a00 */
[----:B------:R1:W-:Y:S04]  /*19630*/  LDGSTS.E [R243+0x25800], [R10.64], !P5 ;  /* 0x258000000af37fae */ /* 0x0003e8000e921848 */
[----:B------:R2:W-:Y:S01]  /*19640*/  LDGSTS.E [R243+0x25900], [R8.64], !P5 ;  /* 0x2590000008f37fae */ /* 0x0005e2000e921848 */
[----:B----4-:R-:W-:Y:S01]  /*19650*/  IMAD.WIDE R4, R2, 0x4, R248 ;  /* 0x0000000402047825 */ /* 0x010fe200078e02f8 */
[----:B------:R-:W-:-:S02]  /*19660*/  IADD3 R0, R252, -0x9b, RZ ;  /* 0xffffff65fc007810 */ /* 0x000fc40007ffe0ff */
[----:B------:R4:W-:Y:S04]  /*19670*/  LDGSTS.E [R243+0x25a00], [R6.64], !P5 ;  /* 0x25a0000006f37fae */ /* 0x0009e8000e921848 */
[----:B------:R2:W-:Y:S04]  /*19680*/  STL.64 [R1+0x1b0], R4 ;  /* 0x0001b00401007387 */ /* 0x0005e80000100a00 */
[----:B------:R-:W3:Y:S04]  /*19690*/  LDL.LU.64 R234, [R1+0x528] ;  /* 0x0005280001ea7983 */ /* 0x000ee80000300a00 */
[----:B------:R-:W3:Y:S01]  /*196a0*/  LDL.LU.64 R248, [R1+0x530] ;  /* 0x0005300001f87983 */ /* 0x000ee20000300a00 */
[----:B-1----:R-:W-:-:S04]  /*196b0*/  IMAD.WIDE R10, R2, 0x4, R236 ;  /* 0x00000004020a7825 */ /* 0x002fc800078e02ec */
[----:B--2---:R-:W-:Y:S01]  /*196c0*/  IMAD.WIDE R8, R2, 0x4, R240 ;  /* 0x0000000402087825 */ /* 0x004fe200078e02f0 */
[----:B------:R-:W3:Y:S04]  /*196d0*/  LDL.LU.64 R236, [R1+0x538] ;  /* 0x0005380001ec7983 */ /* 0x000ee80000300a00 */
[----:B------:R-:W3:Y:S01]  /*196e0*/  LDL.LU.64 R240, [R1+0x540] ;  /* 0x0005400001f07983 */ /* 0x000ee20000300a00 */
[----:B------:R-:W-:-:S03]  /*196f0*/  ISETP.GE.U32.AND P2, PT, R0, 0x7ffffee6, PT ;  /* 0x7ffffee60000780c */ /* 0x000fc60003f46070 */
[----:B------:R1:W-:Y:S01]  /*19700*/  LDGSTS.E [R243+0x25b00], [R4.64], !P5 ;  /* 0x25b0000004f37fae */ /* 0x0003e2000e921848 */
[----:B------:R-:W-:-:S03]  /*19710*/  IADD3 R0, R252, -0x9f, RZ ;  /* 0xffffff61fc007810 */ /* 0x000fc60007ffe0ff */
[----:B------:R3:W-:Y:S04]  /*19720*/  STL.64 [R1+0x178], R10 ;  /* 0x0001780a01007387 */ /* 0x0007e80000100a00 */
[----:B------:R1:W-:Y:S04]  /*19730*/  STL.64 [R1+0x170], R8 ;  /* 0x0001700801007387 */ /* 0x0003e80000100a00 */
[----:B------:R3:W-:Y:S01]  /*19740*/  LDGSTS.E [R243+0x26800], [R10.64], !P2 ;  /* 0x268000000af37fae */ /* 0x0007e2000d121848 */
[----:B------:R-:W-:-:S03]  /*19750*/  ISETP.GE.U32.AND P6, PT, R0, 0x7ffffee2, PT ;  /* 0x7ffffee20000780c */ /* 0x000fc60003fc6070 */
[----:B------:R1:W-:Y:S01]  /*19760*/  LDGSTS.E [R243+0x26900], [R8.64], !P2 ;  /* 0x2690000008f37fae */ /* 0x0003e2000d121848 */
[----:B----4-:R-:W-:-:S04]  /*19770*/  IMAD.WIDE R6, R2, 0x4, R228 ;  /* 0x0000000402067825 */ /* 0x010fc800078e02e4 */
[C---:B-1----:R-:W-:Y:S01]  /*19780*/  IMAD.WIDE R4, R2.reuse, 0x4, R230 ;  /* 0x0000000402047825 */ /* 0x042fe200078e02e6 */
[----:B------:R1:W-:Y:S04]  /*19790*/  STL.64 [R1+0x168], R6 ;  /* 0x0001680601007387 */ /* 0x0003e80000100a00 */
[----:B------:R4:W-:Y:S04]  /*197a0*/  STL.64 [R1+0x160], R4 ;  /* 0x0001600401007387 */ /* 0x0009e80000100a00 */
[----:B------:R1:W-:Y:S04]  /*197b0*/  LDGSTS.E [R243+0x26a00], [R6.64], !P2 ;  /* 0x26a0000006f37fae */ /* 0x0003e8000d121848 */
[----:B------:R-:W3:Y:S04]  /*197c0*/  LDL.LU.64 R224, [R1+0x548] ;  /* 0x0005480001e07983 */ /* 0x000ee80000300a00 */
[----:B------:R4:W-:Y:S04]  /*197d0*/  LDGSTS.E [R243+0x26b00], [R4.64], !P2 ;  /* 0x26b0000004f37fae */ /* 0x0009e8000d121848 */
[----:B------:R-:W3:Y:S04]  /*197e0*/  LDL.LU.64 R226, [R1+0x550] ;  /* 0x0005500001e27983 */ /* 0x000ee80000300a00 */
[----:B------:R-:W3:Y:S02]  /*197f0*/  LDL.LU.64 R228, [R1+0x558] ;  /* 0x0005580001e47983 */ /* 0x000ee40000300a00 */
[----:B---3--:R-:W-:-:S04]  /*19800*/  IMAD.WIDE R10, R2, 0x4, R232 ;  /* 0x00000004020a7825 */ /* 0x008fc800078e02e8 */
[C---:B------:R-:W-:Y:S01]  /*19810*/  IMAD.WIDE R8, R2.reuse, 0x4, R246 ;  /* 0x0000000402087825 */ /* 0x040fe200078e02f6 */
[----:B------:R3:W-:Y:S04]  /*19820*/  STL.64 [R1+0x138], R10 ;  /* 0x0001380a01007387 */ /* 0x0007e80000100a00 */
[----:B------:R-:W2:Y:S04]  /*19830*/  LDL.LU.64 R230, [R1+0x560] ;  /* 0x0005600001e67983 */ /* 0x000ea80000300a00 */
[----:B------:R3:W-:Y:S01]  /*19840*/  STL.64 [R1+0x130], R8 ;  /* 0x0001300801007387 */ /* 0x0007e20000100a00 */
[----:B-1----:R-:W-:-:S03]  /*19850*/  IMAD.WIDE R6, R2, 0x4, R244 ;  /* 0x0000000402067825 */ /* 0x002fc600078e02f4 */
[----:B------:R3:W-:Y:S01]  /*19860*/  LDGSTS.E [R243+0x27800], [R10.64], !P6 ;  /* 0x278000000af37fae */ /* 0x0007e2000f121848 */
[----:B----4-:R-:W-:-:S03]  /*19870*/  IMAD.WIDE R4, R2, 0x4, R250 ;  /* 0x0000000402047825 */ /* 0x010fc600078e02fa */
[----:B------:R1:W-:Y:S04]  /*19880*/  STL.64 [R1+0x128], R6 ;  /* 0x0001280601007387 */ /* 0x0003e80000100a00 */
[----:B------:R4:W-:Y:S04]  /*19890*/  STL.64 [R1+0x120], R4 ;  /* 0x0001200401007387 */ /* 0x0009e80000100a00 */
[----:B------:R-:W2:Y:S04]  /*198a0*/  LDL.LU.64 R246, [R1+0x568] ;  /* 0x0005680001f67983 */ /* 0x000ea80000300a00 */
[----:B------:R-:W2:Y:S04]  /*198b0*/  LDL.LU.64 R244, [R1+0x570] ;  /* 0x0005700001f47983 */ /* 0x000ea80000300a00 */
[----:B------:R1:W-:Y:S04]  /*198c0*/  LDGSTS.E [R243+0x27900], [R8.64], !P6 ;  /* 0x2790000008f37fae */ /* 0x0003e8000f121848 */
[----:B------:R1:W-:Y:S04]  /*198d0*/  LDGSTS.E [R243+0x27a00], [R6.64], !P6 ;  /* 0x27a0000006f37fae */ /* 0x0003e8000f121848 */
[----:B------:R4:W-:Y:S04]  /*198e0*/  LDGSTS.E [R243+0x27b00], [R4.64], !P6 ;  /* 0x27b0000004f37fae */ /* 0x0009e8000f121848 */
[----:B------:R-:W2:Y:S01]  /*198f0*/  LDL.LU.64 R250, [R1+0x578] ;  /* 0x0005780001fa7983 */ /* 0x000ea20000300a00 */
[----:B---3--:R-:W-:-:S04]  /*19900*/  IMAD.WIDE R10, R2, 0x4, R234 ;  /* 0x00000004020a7825 */ /* 0x008fc800078e02ea */
[C---:B-1----:R-:W-:Y:S02]  /*19910*/  IMAD.WIDE R8, R2.reuse, 0x4, R248 ;  /* 0x0000000402087825 */ /* 0x042fe400078e02f8 */
[----:B------:R-:W3:Y:S02]  /*19920*/  LDL.LU.64 R248, [R1+0x580] ;  /* 0x0005800001f87983 */ /* 0x000ee40000300a00 */
[C---:B------:R-:W-:Y:S02]  /*19930*/  IMAD.WIDE R6, R2.reuse, 0x4, R236 ;  /* 0x0000000402067825 */ /* 0x040fe400078e02ec */
[----:B------:R1:W-:Y:S02]  /*19940*/  STL.64 [R1+0xc8], R10 ;  /* 0x0000c80a01007387 */ /* 0x0003e40000100a00 */
[----:B----4-:R-:W-:Y:S02]  /*19950*/  IMAD.WIDE R4, R2, 0x4, R240 ;  /* 0x0000000402047825 */ /* 0x010fe400078e02f0 */
[----:B------:R4:W-:Y:S04]  /*19960*/  STL.64 [R1+0xc0], R8 ;  /* 0x0000c00801007387 */ /* 0x0009e80000100a00 */
[----:B------:R1:W-:Y:S04]  /*19970*/  STL.64 [R1+0xb8], R6 ;  /* 0x0000b80601007387 */ /* 0x0003e80000100a00 */
[----:B------:R2:W-:Y:S04]  /*19980*/  STL.64 [R1+0xb0], R4 ;  /* 0x0000b00401007387 */ /* 0x0005e80000100a00 */
[----:B------:R-:W3:Y:S04]  /*19990*/  LDL.LU.64 R232, [R1+0x588] ;  /* 0x0005880001e87983 */ /* 0x000ee80000300a00 */
[----:B------:R-:W3:Y:S04]  /*199a0*/  LDL.LU.64 R234, [R1+0x590] ;  /* 0x0005900001ea7983 */ /* 0x000ee80000300a00 */
[----:B------:R-:W3:Y:S04]  /*199b0*/  LDL.LU.64 R236, [R1+0x598] ;  /* 0x0005980001ec7983 */ /* 0x000ee80000300a00 */
[----:B------:R-:W3:Y:S01]  /*199c0*/  LDL.LU.64 R240, [R1+0x5a0] ;  /* 0x0005a00001f07983 */ /* 0x000ee20000300a00 */
        /* <DEDUP_REMOVED lines=9> */
[----:B----4-:R-:W-:-:S03]  /*19a60*/  IMAD.WIDE R8, R2, 0x4, R226 ;  /* 0x0000000402087825 */ /* 0x010fc600078e02e2 */
[----:B------:R-:W-:Y:S01]  /*19a70*/  STL.64 [R1+0x88], R10 ;  /* 0x0000880a01007387 */ /* 0x000fe20000100a00 */
[----:B------:R-:W-:-:S03]  /*19a80*/  IMAD.WIDE R6, R2, 0x4, R228 ;  /* 0x0000000402067825 */ /* 0x000fc600078e02e4 */
[----:B------:R1:W-:Y:S04]  /*19a90*/  LDGSTS.E [R243+0x29800], [R10.64], !P4 ;  /* 0x298000000af37fae */ /* 0x0003e8000e121848 */
[----:B------:R-:W-:Y:S04]  /*19aa0*/  STL.64 [R1+0x80], R8 ;  /* 0x0000800801007387 */ /* 0x000fe80000100a00 */
[----:B------:R4:W-:Y:S04]  /*19ab0*/  LDGSTS.E [R243+0x29900], [R8.64], !P4 ;  /* 0x2990000008f37fae */ /* 0x0009e8000e121848 */
[----:B------:R1:W-:Y:S04]  /*19ac0*/  STL.64 [R1+0x78], R6 ;  /* 0x0000780601007387 */ /* 0x0003e80000100a00 */
[----:B------:R1:W-:Y:S01]  /*19ad0*/  LDGSTS.E [R243+0x29a00], [R6.64], !P4 ;  /* 0x29a0000006f37fae */ /* 0x0003e2000e121848 */
[----:B--2---:R-:W-:-:S05]  /*19ae0*/  IMAD.WIDE R4, R2, 0x4, R230 ;  /* 0x0000000402047825 */ /* 0x004fca00078e02e6 */
[----:B------:R2:W-:Y:S04]  /*19af0*/  STL.64 [R1+0x70], R4 ;  /* 0x0000700401007387 */ /* 0x0005e80000100a00 */
[----:B------:R2:W-:Y:S04]  /*19b00*/  LDGSTS.E [R243+0x29b00], [R4.64], !P4 ;  /* 0x29b0000004f37fae */ /* 0x0005e8000e121848 */
[----:B------:R-:W4:Y:S01]  /*19b10*/  LDL.LU.64 R220, [R1+0x5a8] ;  /* 0x0005a80001dc7983 */ /* 0x000f220000300a00 */
[----:B-1----:R-:W-:-:S04]  /*19b20*/  IMAD.WIDE R6, R2, 0x4, R246 ;  /* 0x0000000402067825 */ /* 0x002fc800078e02f6 */
[C---:B--2---:R-:W-:Y:S01]  /*19b30*/  IMAD.WIDE R4, R2.reuse, 0x4, R244 ;  /* 0x0000000402047825 */ /* 0x044fe200078e02f4 */
[----:B------:R1:W-:Y:S04]  /*19b40*/  STL.64 [R1+0x8], R6 ;  /* 0x0000080601007387 */ /* 0x0003e80000100a00 */
[----:B------:R-:W2:Y:S04]  /*19b50*/  LDL.LU.64 R222, [R1+0x5b0] ;  /* 0x0005b00001de7983 */ /* 0x000ea80000300a00 */
[----:B------:R1:W-:Y:S04]  /*19b60*/  STL.64 [R1], R4 ;  /* 0x0000000401007387 */ /* 0x0003e80000100a00 */
[----:B------:R-:W2:Y:S01]  /*19b70*/  LDL.LU.64 R246, [R1+0x5b8] ;  /* 0x0005b80001f67983 */ /* 0x000ea20000300a00 */
[----:B------:R-:W-:-:S03]  /*19b80*/  IMAD.WIDE R250, R2, 0x4, R250 ;  /* 0x0000000402fa7825 */ /* 0x000fc600078e02fa */
[----:B------:R-:W2:Y:S04]  /*19b90*/  LDL.LU.64 R244, [R1+0x5c0] ;  /* 0x0005c00001f47983 */ /* 0x000ea80000300a00 */
[----:B------:R-:W-:Y:S01]  /*19ba0*/  STL.64 [R1+0x2b88], R250 ;  /* 0x002b88fa01007387 */ /* 0x000fe20000100a00 */
[----:B---3--:R-:W-:-:S05]  /*19bb0*/  IMAD.WIDE R248, R2, 0x4, R248 ;  /* 0x0000000402f87825 */ /* 0x008fca00078e02f8 */
[----:B------:R-:W-:Y:S01]  /*19bc0*/  STL.64 [R1+0x2b90], R248 ;  /* 0x002b90f801007387 */ /* 0x000fe20000100a00 */
[----:B------:R-:W-:-:S03]  /*19bd0*/  IMAD.WIDE R230, R2, 0x4, R232 ;  /* 0x0000000402e67825 */ /* 0x000fc600078e02e8 */
[----:B------:R-:W3:Y:S01]  /*19be0*/  LDL.LU.64 R232, [R1+0x820] ;  /* 0x0008200001e87983 */ /* 0x000ee20000300a00 */
[----:B------:R-:W-:-:S03]  /*19bf0*/  IMAD.WIDE R228, R2, 0x4, R234 ;  /* 0x0000000402e47825 */ /* 0x000fc600078e02ea */
[----:B------:R-:W3:Y:S01]  /*19c00*/  LDL.LU.64 R234, [R1+0x818] ;  /* 0x0008180001ea7983 */ /* 0x000ee20000300a00 */
[----:B------:R-:W-:-:S03]  /*19c10*/  IMAD.WIDE R226, R2, 0x4, R236 ;  /* 0x0000000402e27825 */ /* 0x000fc600078e02ec */
[----:B------:R-:W1:Y:S01]  /*19c20*/  LDL.LU.64 R236, [R1+0x810] ;  /* 0x0008100001ec7983 */ /* 0x000e620000300a00 */
[----:B------:R-:W-:-:S03]  /*19c30*/  IMAD.WIDE R224, R2, 0x4, R240 ;  /* 0x0000000402e07825 */ /* 0x000fc600078e02f0 */
[----:B------:R-:W3:Y:S01]  /*19c40*/  LDL.LU.64 R240, [R1+0x808] ;  /* 0x0008080001f07983 */ /* 0x000ee20000300a00 */
[----:B------:R-:W-:-:S03]  /*19c50*/  IADD3 R0, R252, -0xab, RZ ;  /* 0xffffff55fc007810 */ /* 0x000fc60007ffe0ff */
[----:B------:R-:W-:Y:S01]  /*19c60*/  STL.64 [R1+0x2b98], R230 ;  /* 0x002b98e601007387 */ /* 0x000fe20000100a00 */
[----:B------:R-:W-:-:S03]  /*19c70*/  ISETP.GE.U32.AND P0, PT, R0, 0x7ffffed6, PT ;  /* 0x7ffffed60000780c */ /* 0x000fc60003f06070 */
[----:B------:R-:W-:Y:S04]  /*19c80*/  STL.64 [R1+0x2ba0], R228 ;  /* 0x002ba0e401007387 */ /* 0x000fe80000100a00 */
[----:B------:R-:W-:Y:S04]  /*19c90*/  STL.64 [R1+0x2ba8], R226 ;  /* 0x002ba8e201007387 */ /* 0x000fe80000100a00 */
[----:B------:R-:W-:Y:S04]  /*19ca0*/  STL.64 [R1+0x2bb0], R224 ;  /* 0x002bb0e001007387 */ /* 0x000fe80000100a00 */
[----:B------:R1:W-:Y:S04]  /*19cb0*/  LDGSTS.E [R243+0x2a800], [R6.64], !P0 ;  /* 0x2a80000006f37fae */ /* 0x0003e8000c121848 */
[----:B------:R1:W-:Y:S01]  /*19cc0*/  LDGSTS.E [R243+0x2a900], [R4.64], !P0 ;  /* 0x2a90000004f37fae */ /* 0x0003e2000c121848 */
[----:B----4-:R-:W-:-:S04]  /*19cd0*/  IMAD.WIDE R214, R2, 0x4, R220 ;  /* 0x0000000402d67825 */ /* 0x010fc800078e02dc */
[C---:B--2---:R-:W-:Y:S01]  /*19ce0*/  IMAD.WIDE R212, R2.reuse, 0x4, R222 ;  /* 0x0000000402d47825 */ /* 0x044fe200078e02de */
[----:B------:R-:W2:Y:S03]  /*19cf0*/  LDL.LU.64 R220, [R1+0x800] ;  /* 0x0008000001dc7983 */ /* 0x000ea60000300a00 */
[----:B------:R-:W-:-:S04]  /*19d00*/  IMAD.WIDE R194, R2, 0x4, R246 ;  /* 0x0000000402c27825 */ /* 0x000fc800078e02f6 */
[C---:B------:R-:W-:Y:S01]  /*19d10*/  IMAD.WIDE R192, R2.reuse, 0x4, R244 ;  /* 0x0000000402c07825 */ /* 0x040fe200078e02f4 */
[----:B------:R-:W4:Y:S04]  /*19d20*/  LDL.LU.64 R246, [R1+0x7f8] ;  /* 0x0007f80001f67983 */ /* 0x000f280000300a00 */
[----:B------:R-:W4:Y:S04]  /*19d30*/  LDL.LU.64 R216, [R1+0x7f0] ;  /* 0x0007f00001d87983 */ /* 0x000f280000300a00 */
[----:B------:R-:W4:Y:S04]  /*19d40*/  LDL.LU.64 R222, [R1+0x7e8] ;  /* 0x0007e80001de7983 */ /* 0x000f280000300a00 */
[----:B------:R-:W4:Y:S04]  /*19d50*/  LDL.LU.64 R218, [R1+0x7e0] ;  /* 0x0007e00001da7983 */ /* 0x000f280000300a00 */
[----:B------:R-:W4:Y:S04]  /*19d60*/  LDL.LU.64 R244, [R1+0x7d8] ;  /* 0x0007d80001f47983 */ /* 0x000f280000300a00 */
[----:B------:R-:W-:Y:S04]  /*19d70*/  STL.64 [R1+0x2bb8], R214 ;  /* 0x002bb8d601007387 */ /* 0x000fe80000100a00 */
[----:B------:R-:W-:Y:S04]  /*19d80*/  STL.64 [R1+0x2bc0], R212 ;  /* 0x002bc0d401007387 */ /* 0x000fe80000100a00 */
[----:B------:R-:W-:Y:S04]  /*19d90*/  STL.64 [R1+0x2bc8], R194 ;  /* 0x002bc8c201007387 */ /* 0x000fe80000100a00 */
[----:B------:R-:W-:Y:S01]  /*19da0*/  STL.64 [R1+0x2bd0], R192 ;  /* 0x002bd0c001007387 */ /* 0x000fe20000100a00 */
[----:B---3--:R-:W-:-:S03]  /*19db0*/  IMAD.WIDE R10, R2, 0x4, R232 ;  /* 0x00000004020a7825 */ /* 0x008fc600078e02e8 */
[----:B------:R-:W3:Y:S01]  /*19dc0*/  LDL.LU.64 R232, [R1+0x7d0] ;  /* 0x0007d00001e87983 */ /* 0x000ee20000300a00 */
[----:B------:R-:W-:-:S03]  /*19dd0*/  IMAD.WIDE R8, R2, 0x4, R234 ;  /* 0x0000000402087825 */ /* 0x000fc600078e02ea */
[----:B------:R-:W3:Y:S01]  /*19de0*/  LDL.LU.64 R234, [R1+0x7c8] ;  /* 0x0007c80001ea7983 */ /* 0x000ee20000300a00 */
[----:B-1----:R-:W-:-:S04]  /*19df0*/  IMAD.WIDE R6, R2, 0x4, R236 ;  /* 0x0000000402067825 */ /* 0x002fc800078e02ec */
[----:B------:R-:W-:Y:S01]  /*19e00*/  IMAD.WIDE R4, R2, 0x4, R240 ;  /* 0x0000000402047825 */ /* 0x000fe200078e02f0 */
[----:B------:R2:W-:Y:S04]  /*19e10*/  STL.64 [R1+0x3b0], R10 ;  /* 0x0003b00a01007387 */ /* 0x0005e80000100a00 */
[----:B------:R4:W-:Y:S04]  /*19e20*/  STL.64 [R1+0x410], R8 ;  /* 0x0004100801007387 */ /* 0x0009e80000100a00 */
[----:B------:R1:W-:Y:S04]  /*19e30*/  STL.64 [R1+0x498], R6 ;  /* 0x0004980601007387 */ /* 0x0003e80000100a00 */
[----:B------:R1:W-:Y:S04]  /*19e40*/  STL.64 [R1+0x4a0], R4 ;  /* 0x0004a00401007387 */ /* 0x0003e80000100a00 */
[----:B------:R-:W3:Y:S04]  /*19e50*/  LDL.LU.64 R236, [R1+0x7c0] ;  /* 0x0007c00001ec7983 */ /* 0x000ee80000300a00 */
[----:B------:R-:W3:Y:S01]  /*19e60*/  LDL.LU.64 R240, [R1+0x7b8] ;  /* 0x0007b80001f07983 */ /* 0x000ee20000300a00 */
[----:B------:R-:W-:-:S03]  /*19e70*/  IADD3 R0, R252, -0xaf, RZ ;  /* 0xffffff51fc007810 */ /* 0x000fc60007ffe0ff */
[----:B------:R1:W-:Y:S01]  /*19e80*/  LDGSTS.E [R243+0x2aa00], [R250.64], !P0 ;  /* 0x2aa00000faf37fae */ /* 0x0003e2000c121848 */
[----:B------:R-:W-:Y:S02]  /*19e90*/  ISETP.GE.U32.AND P1, PT, R0, 0x7ffffed2, PT ;  /* 0x7ffffed20000780c */ /* 0x000fe40003f26070 */
[----:B------:R-:W-:Y:S01]  /*19ea0*/  IADD3 R0, R252, -0xb3, RZ ;  /* 0xffffff4dfc007810 */ /* 0x000fe20007ffe0ff */
[----:B------:R1:W-:Y:S03]  /*19eb0*/  LDGSTS.E [R243+0x2ab00], [R248.64], !P0 ;  /* 0x2ab00000f8f37fae */ /* 0x0003e6000c121848 */
[----:B------:R-:W-:Y:S02]  /*19ec0*/  ISETP.GE.U32.AND P5, PT, R0, 0x7ffffece, PT ;  /* 0x7ffffece0000780c */ /* 0x000fe40003fa6070 */
[----:B------:R-:W-:-:S04]  /*19ed0*/  IADD3 R0, R252, -0xb7, RZ ;  /* 0xffffff49fc007810 */ /* 0x000fc80007ffe0ff */
[----:B------:R-:W-:Y:S01]  /*19ee0*/  ISETP.GE.U32.AND P2, PT, R0, 0x7ffffeca, PT ;  /* 0x7ffffeca0000780c */ /* 0x000fe20003f46070 */
[----:B------:R1:W-:Y:S01]  /*19ef0*/  LDGSTS.E [R243+0x2b800], [R230.64], !P1 ;  /* 0x2b800000e6f37fae */ /* 0x0003e2000c921848 */
[----:B------:R-:W-:-:S03]  /*19f00*/  IADD3 R0, R252, -0xbb, RZ ;  /* 0xffffff45fc007810 */ /* 0x000fc60007ffe0ff */
[----:B------:R1:W-:Y:S01]  /*19f10*/  LDGSTS.E [R243+0x2b900], [R228.64], !P1 ;  /* 0x2b900000e4f37fae */ /* 0x0003e2000c921848 */
[----:B------:R-:W-:-:S03]  /*19f20*/  ISETP.GE.U32.AND P6, PT, R0, 0x7ffffec6, PT ;  /* 0x7ffffec60000780c */ /* 0x000fc60003fc6070 */
[----:B------:R1:W-:Y:S04]  /*19f30*/  LDGSTS.E [R243+0x2ba00], [R226.64], !P1 ;  /* 0x2ba00000e2f37fae */ /* 0x0003e8000c921848 */
[----:B------:R1:W-:Y:S04]  /*19f40*/  LDGSTS.E [R243+0x2bb00], [R224.64], !P1 ;  /* 0x2bb00000e0f37fae */ /* 0x0003e8000c921848 */
[----:B------:R1:W-:Y:S04]  /*19f50*/  LDGSTS.E [R243+0x2c800], [R214.64], !P5 ;  /* 0x2c800000d6f37fae */ /* 0x0003e8000e921848 */
        /* <DEDUP_REMOVED lines=8> */
[----:B------:R1:W-:Y:S01]  /*19fe0*/  LDGSTS.E [R243+0x2db00], [R4.64], !P2 ;  /* 0x2db0000004f37fae */ /* 0x0003e2000d121848 */
[----:B--2---:R-:W-:-:S03]  /*19ff0*/  IMAD.WIDE R10, R2, 0x4, R220 ;  /* 0x00000004020a7825 */ /* 0x004fc600078e02dc */
[----:B------:R-:W2:Y:S04]  /*1a000*/  LDL.LU.64 R220, [R1+0x7b0] ;  /* 0x0007b00001dc7983 */ /* 0x000ea80000300a00 */
[----:B------:R4:W-:Y:S02]  /*1a010*/  LDGSTS.E [R243+0x2e800], [R10.64], !P6 ;  /* 0x2e8000000af37fae */ /* 0x0009e4000f121848 */
[C---:B----4-:R-:W-:Y:S02]  /*1a020*/  IMAD.WIDE R8, R2.reuse, 0x4, R246 ;  /* 0x0000000402087825 */ /* 0x050fe400078e02f6 */
[----:B------:R-:W4:Y:S02]  /*1a030*/  LDL.LU.64 R246, [R1+0x7a8] ;  /* 0x0007a80001f67983 */ /* 0x000f240000300a00 */
[----:B-1----:R-:W-:-:S02]  /*1a040*/  IMAD.WIDE R6, R2, 0x4, R216 ;  /* 0x0000000402067825 */ /* 0x002fc400078e02d8 */
[----:B------:R1:W-:Y:S02]  /*1a050*/  STL.64 [R1+0x4c8], R10 ;  /* 0x0004c80a01007387 */ /* 0x0003e40000100a00 */
[C---:B------:R-:W-:Y:S02]  /*1a060*/  IMAD.WIDE R4, R2.reuse, 0x4, R222 ;  /* 0x0000000402047825 */ /* 0x040fe400078e02de */
[----:B------:R1:W-:Y:S04]  /*1a070*/  STL.64 [R1+0x4d0], R8 ;  /* 0x0004d00801007387 */ /* 0x0003e80000100a00 */
[----:B------:R3:W-:Y:S04]  /*1a080*/  STL.64 [R1+0x4d8], R6 ;  /* 0x0004d80601007387 */ /* 0x0007e80000100a00 */
[----:B------:R1:W-:Y:S02]  /*1a090*/  LDGSTS.E [R243+0x2e900], [R8.64], !P6 ;  /* 0x2e90000008f37fae */ /* 0x0003e4000f121848 */
[----:B-1----:R-:W-:-:S02]  /*1a0a0*/  IMAD.WIDE R10, R2, 0x4, R218 ;  /* 0x00000004020a7825 */ /* 0x002fc400078e02da */
[----:B------:R1:W-:Y:S04]  /*1a0b0*/  STL.64 [R1+0x4e0], R4 ;  /* 0x0004e00401007387 */ /* 0x0003e80000100a00 */
[----:B------:R3:W-:Y:S04]  /*1a0c0*/  LDGSTS.E [R243+0x2ea00], [R6.64], !P6 ;  /* 0x2ea0000006f37fae */ /* 0x0007e8000f121848 */
[----:B------:R-:W4:Y:S01]  /*1a0d0*/  LDL.LU.64 R210, [R1+0x7a0] ;  /* 0x0007a00001d27983 */ /* 0x000f220000300a00 */
[----:B------:R-:W-:-:S03]  /*1a0e0*/  IMAD.WIDE R8, R2, 0x4, R244 ;  /* 0x0000000402087825 */ /* 0x000fc600078e02f4 */
[----:B------:R1:W-:Y:S04]  /*1a0f0*/  LDGSTS.E [R243+0x2eb00], [R4.64], !P6 ;  /* 0x2eb0000004f37fae */ /* 0x0003e8000f121848 */
[----:B------:R-:W4:Y:S01]  /*1a100*/  LDL.LU.64 R222, [R1+0x798] ;  /* 0x0007980001de7983 */ /* 0x000f220000300a00 */
[----:B---3--:R-:W-:-:S03]  /*1a110*/  IMAD.WIDE R6, R2, 0x4, R232 ;  /* 0x0000000402067825 */ /* 0x008fc600078e02e8 */
[----:B------:R-:W3:Y:S01]  /*1a120*/  LDL.LU.64 R216, [R1+0x790] ;  /* 0x0007900001d87983 */ /* 0x000ee20000300a00 */
[----:B-1----:R-:W-:-:S03]  /*1a130*/  IMAD.WIDE R4, R2, 0x4, R234 ;  /* 0x0000000402047825 */ /* 0x002fc600078e02ea */
[----:B------:R-:W3:Y:S04]  /*1a140*/  LDL.LU.64 R244, [R1+0x788] ;  /* 0x0007880001f47983 */ /* 0x000ee80000300a00 */
[----:B------:R1:W-:Y:S04]  /*1a150*/  STL.64 [R1+0x518], R10 ;  /* 0x0005180a01007387 */ /* 0x0003e80000100a00 */
[----:B------:R1:W-:Y:S04]  /*1a160*/  STL.64 [R1+0x520], R8 ;  /* 0x0005200801007387 */ /* 0x0003e80000100a00 */
[----:B------:R2:W-:Y:S04]  /*1a170*/  STL.64 [R1+0x528], R6 ;  /* 0x0005280601007387 */ /* 0x0005e80000100a00 */
[----:B------:R4:W-:Y:S04]  /*1a180*/  STL.64 [R1+0x540], R4 ;  /* 0x0005400401007387 */ /* 0x0009e80000100a00 */
[----:B------:R1:W-:Y:S04]  /*1a190*/  LDGSTS.E [R243+0x2f800], [R10.64], !P3 ;  /* 0x2f8000000af37fae */ /* 0x0003e8000d921848 */
[----:B------:R-:W3:Y:S04]  /*1a1a0*/  LDL.LU.64 R232, [R1+0x780] ;  /* 0x0007800001e87983 */ /* 0x000ee80000300a00 */
[----:B------:R1:W-:Y:S04]  /*1a1b0*/  LDGSTS.E [R243+0x2f900], [R8.64], !P3 ;  /* 0x2f90000008f37fae */ /* 0x0003e8000d921848 */
[----:B------:R-:W3:Y:S01]  /*1a1c0*/  LDL.LU.64 R234, [R1+0x778] ;  /* 0x0007780001ea7983 */ /* 0x000ee20000300a00 */
[----:B-1----:R-:W-:-:S03]  /*1a1d0*/  IMAD.WIDE R10, R2, 0x4, R236 ;  /* 0x00000004020a7825 */ /* 0x002fc600078e02ec */
[----:B------:R-:W3:Y:S01]  /*1a1e0*/  LDL.LU.64 R236, [R1+0x770] ;  /* 0x0007700001ec7983 */ /* 0x000ee20000300a00 */
[----:B------:R-:W-:Y:S01]  /*1a1f0*/  IMAD.WIDE R8, R2, 0x4, R240 ;  /* 0x0000000402087825 */ /* 0x000fe200078e02f0 */
[----:B------:R-:W-:Y:S02]  /*1a200*/  IADD3 R0, R252, -0xc3, RZ ;  /* 0xffffff3dfc007810 */ /* 0x000fe40007ffe0ff */
[----:B------:R-:W3:Y:S02]  /*1a210*/  LDL.LU.64 R240, [R1+0x768] ;  /* 0x0007680001f07983 */ /* 0x000ee40000300a00 */
[----:B------:R-:W-:Y:S02]  /*1a220*/  ISETP.GE.U32.AND P4, PT, R0, 0x7ffffebe, PT ;  /* 0x7ffffebe0000780c */ /* 0x000fe40003f86070 */
[----:B------:R2:W-:Y:S01]  /*1a230*/  LDGSTS.E [R243+0x2fa00], [R6.64], !P3 ;  /* 0x2fa0000006f37fae */ /* 0x0005e2000d921848 */
[----:B------:R-:W-:-:S03]  /*1a240*/  IADD3 R0, R252, -0xc7, RZ ;  /* 0xffffff39fc007810 */ /* 0x000fc60007ffe0ff */
[----:B------:R4:W-:Y:S01]  /*1a250*/  LDGSTS.E [R243+0x2fb00], [R4.64], !P3 ;  /* 0x2fb0000004f37fae */ /* 0x0009e2000d921848 */
[----:B------:R-:W-:-:S03]  /*1a260*/  ISETP.GE.U32.AND P0, PT, R0, 0x7ffffeba, PT ;  /* 0x7ffffeba0000780c */ /* 0x000fc60003f06070 */
[----:B------:R1:W-:Y:S04]  /*1a270*/  STL.64 [R1+0x598], R10 ;  /* 0x0005980a01007387 */ /* 0x0003e80000100a00 */
[----:B------:R1:W-:Y:S04]  /*1a280*/  STL.64 [R1+0x5b0], R8 ;  /* 0x0005b00801007387 */ /* 0x0003e80000100a00 */
[----:B------:R1:W-:Y:S04]  /*1a290*/  LDGSTS.E [R243+0x30800], [R10.64], !P4 ;  /* 0x308000000af37fae */ /* 0x0003e8000e121848 */
[----:B------:R1:W-:Y:S01]  /*1a2a0*/  LDGSTS.E [R243+0x30900], [R8.64], !P4 ;  /* 0x3090000008f37fae */ /* 0x0003e2000e121848 */
[----:B--2---:R-:W-:-:S05]  /*1a2b0*/  IMAD.WIDE R6, R2, 0x4, R220 ;  /* 0x0000000402067825 */ /* 0x004fca00078e02dc */
[----:B------:R3:W-:Y:S04]  /*1a2c0*/  STL.64 [R1+0x5b8], R6 ;  /* 0x0005b80601007387 */ /* 0x0007e80000100a00 */
[----:B------:R3:W-:Y:S01]  /*1a2d0*/  LDGSTS.E [R243+0x30a00], [R6.64], !P4 ;  /* 0x30a0000006f37fae */ /* 0x0007e2000e121848 */
[----:B----4-:R-:W-:-:S05]  /*1a2e0*/  IMAD.WIDE R4, R2, 0x4, R246 ;  /* 0x0000000402047825 */ /* 0x010fca00078e02f6 */
[----:B------:R2:W-:Y:S04]  /*1a2f0*/  STL.64 [R1+0x5c0], R4 ;  /* 0x0005c00401007387 */ /* 0x0005e80000100a00 */
[----:B------:R-:W4:Y:S04]  /*1a300*/  LDL.LU.64 R218, [R1+0x760] ;  /* 0x0007600001da7983 */ /* 0x000f280000300a00 */
[----:B------:R2:W-:Y:S04]  /*1a310*/  LDGSTS.E [R243+0x30b00], [R4.64], !P4 ;  /* 0x30b0000004f37fae */ /* 0x0005e8000e121848 */
[----:B------:R-:W4:Y:S04]  /*1a320*/  LDL.LU.64 R220, [R1+0x758] ;  /* 0x0007580001dc7983 */ /* 0x000f280000300a00 */
[----:B------:R-:W4:Y:S01]  /*1a330*/  LDL.LU.64 R246, [R1+0x750] ;  /* 0x0007500001f67983 */ /* 0x000f220000300a00 */
[----:B-1----:R-:W-:-:S05]  /*1a340*/  IMAD.WIDE R10, R2, 0x4, R210 ;  /* 0x00000004020a7825 */ /* 0x002fca00078e02d2 */
[----:B------:R1:W-:Y:S01]  /*1a350*/  LDGSTS.E [R243+0x31800], [R10.64], !P0 ;  /* 0x318000000af37fae */ /* 0x0003e2000c121848 */
[----:B------:R-:W-:-:S03]  /*1a360*/  IMAD.WIDE R8, R2, 0x4, R222 ;  /* 0x0000000402087825 */ /* 0x000fc600078e02de */
[----:B------:R-:W4:Y:S01]  /*1a370*/  LDL.LU.64 R222, [R1+0x748] ;  /* 0x0007480001de7983 */ /* 0x000f220000300a00 */
[----:B---3--:R-:W-:-:S03]  /*1a380*/  IMAD.WIDE R6, R2, 0x4, R216 ;  /* 0x0000000402067825 */ /* 0x008fc600078e02d8 */
[----:B------:R1:W-:Y:S01]  /*1a390*/  STL.64 [R1+0xdd8], R10 ;  /* 0x000dd80a01007387 */ /* 0x0003e20000100a00 */
[----:B--2---:R-:W-:-:S03]  /*1a3a0*/  IMAD.WIDE R4, R2, 0x4, R244 ;  /* 0x0000000402047825 */ /* 0x004fc600078e02f4 */
[----:B------:R2:W-:Y:S04]  /*1a3b0*/  STL.64 [R1+0xde0], R8 ;  /* 0x000de00801007387 */ /* 0x0005e80000100a00 */
[----:B------:R3:W-:Y:S04]  /*1a3c0*/  STL.64 [R1+0xde8], R6 ;  /* 0x000de80601007387 */ /* 0x0007e80000100a00 */
[----:B------:R2:W-:Y:S04]  /*1a3d0*/  LDGSTS.E [R243+0x31900], [R8.64], !P0 ;  /* 0x3190000008f37fae */ /* 0x0005e8000c121848 */
[----:B------:R2:W-:Y:S04]  /*1a3e0*/  STL.64 [R1+0xdf0], R4 ;  /* 0x000df00401007387 */ /* 0x0005e80000100a00 */
[----:B------:R3:W-:Y:S04]  /*1a3f0*/  LDGSTS.E [R243+0x31a00], [R6.64], !P0 ;  /* 0x31a0000006f37fae */ /* 0x0007e8000c121848 */
[----:B------:R-:W4:Y:S01]  /*1a400*/  LDL.LU.64 R210, [R1+0x740] ;  /* 0x0007400001d27983 */ /* 0x000f220000300a00 */
[----:B-1----:R-:W-:-:S03]  /*1a410*/  IMAD.WIDE R10, R2, 0x4, R232 ;  /* 0x00000004020a7825 */ /* 0x002fc600078e02e8 */
[----:B------:R1:W-:Y:S04]  /*1a420*/  LDGSTS.E [R243+0x31b00], [R4.64], !P0 ;  /* 0x31b0000004f37fae */ /* 0x0003e8000c121848 */
[----:B------:R-:W4:Y:S01]  /*1a430*/  LDL.LU.64 R216, [R1+0x738] ;  /* 0x0007380001d87983 */ /* 0x000f220000300a00 */
[----:B--2---:R-:W-:-:S03]  /*1a440*/  IMAD.WIDE R8, R2, 0x4, R234 ;  /* 0x0000000402087825 */ /* 0x004fc600078e02ea */
[----:B------:R-:W2:Y:S01]  /*1a450*/  LDL.LU.64 R244, [R1+0x730] ;  /* 0x0007300001f47983 */ /* 0x000ea20000300a00 */
[----:B---3--:R-:W-:-:S03]  /*1a460*/  IMAD.WIDE R6, R2, 0x4, R236 ;  /* 0x0000000402067825 */ /* 0x008fc600078e02ec */
[----:B------:R-:W2:Y:S01]  /*1a470*/  LDL.LU.64 R232, [R1+0x728] ;  /* 0x0007280001e87983 */ /* 0x000ea20000300a00 */
[----:B-1----:R-:W-:-:S03]  /*1a480*/  IMAD.WIDE R4, R2, 0x4, R240 ;  /* 0x0000000402047825 */ /* 0x002fc600078e02f0 */
[----:B------:R4:W-:Y:S04]  /*1a490*/  STL.64 [R1+0xef8], R10 ;  /* 0x000ef80a01007387 */ /* 0x0009e80000100a00 */
[----:B------:R1:W-:Y:S04]  /*1a4a0*/  STL.64 [R1+0xf00], R8 ;  /* 0x000f000801007387 */ /* 0x0003e80000100a00 */
[----:B------:R1:W-:Y:S04]  /*1a4b0*/  STL.64 [R1+0xf08], R6 ;  /* 0x000f080601007387 */ /* 0x0003e80000100a00 */
[----:B------:R1:W-:Y:S04]  /*1a4c0*/  STL.64 [R1+0xf10], R4 ;  /* 0x000f100401007387 */ /* 0x0003e80000100a00 */
[----:B------:R-:W2:Y:S04]  /*1a4d0*/  LDL.LU.64 R234, [R1+0x720] ;  /* 0x0007200001ea7983 */ /* 0x000ea80000300a00 */
[----:B------:R-:W2:Y:S01]  /*1a4e0*/  LDL.LU.64 R236, [R1+0x718] ;  /* 0x0007180001ec7983 */ /* 0x000ea20000300a00 */
[----:B------:R-:W-:-:S03]  /*1a4f0*/  IADD3 R0, R252, -0xcb, RZ ;  /* 0xffffff35fc007810 */ /* 0x000fc60007ffe0ff */
[----:B------:R-:W2:Y:S01]  /*1a500*/  LDL.LU.64 R240, [R1+0x710] ;  /* 0x0007100001f07983 */ /* 0x000ea20000300a00 */
[----:B------:R-:W-:Y:S02]  /*1a510*/  ISETP.GE.U32.AND P1, PT, R0, 0x7ffffeb6, PT ;  /* 0x7ffffeb60000780c */ /* 0x000fe40003f26070 */
[----:B------:R-:W-:-:S04]  /*1a520*/  IADD3 R0, R252, -0xcf, RZ ;  /* 0xffffff31fc007810 */ /* 0x000fc80007ffe0ff */
[----:B------:R-:W-:Y:S02]  /*1a530*/  ISETP.GE.U32.AND P5, PT, R0, 0x7ffffeb2, PT ;  /* 0x7ffffeb20000780c */ /* 0x000fe40003fa6070 */
[----:B------:R-:W-:-:S05]  /*1a540*/  IADD3 R0, R252, -0xd3, RZ ;  /* 0xffffff2dfc007810 */ /* 0x000fca0007ffe0ff */
[----:B------:R4:W-:Y:S01]  /*1a550*/  LDGSTS.E [R243+0x32800], [R10.64], !P1 ;  /* 0x328000000af37fae */ /* 0x0009e2000c921848 */
[----:B------:R-:W-:-:S03]  /*1a560*/  ISETP.GE.U32.AND P2, PT, R0, 0x7ffffeae, PT ;  /* 0x7ffffeae0000780c */ /* 0x000fc60003f46070 */
[----:B------:R1:W-:Y:S04]  /*1a570*/  LDGSTS.E [R243+0x32900], [R8.64], !P1 ;  /* 0x3290000008f37fae */ /* 0x0003e8000c921848 */
[----:B------:R1:W-:Y:S04]  /*1a580*/  LDGSTS.E [R243+0x32a00], [R6.64], !P1 ;  /* 0x32a0000006f37fae */ /* 0x0003e8000c921848 */
[----:B------:R1:W-:Y:S01]  /*1a590*/  LDGSTS.E [R243+0x32b00], [R4.64], !P1 ;  /* 0x32b0000004f37fae */ /* 0x0003e2000c921848 */
[----:B----4-:R-:W-:-:S05]  /*1a5a0*/  IMAD.WIDE R10, R2, 0x4, R218 ;  /* 0x00000004020a7825 */ /* 0x010fca00078e02da */
[----:B------:R4:W-:Y:S01]  /*1a5b0*/  LDGSTS.E [R243+0x33800], [R10.64], !P5 ;  /* 0x338000000af37fae */ /* 0x0009e2000e921848 */
[----:B-1----:R-:W-:-:S04]  /*1a5c0*/  IMAD.WIDE R8, R2, 0x4, R220 ;  /* 0x0000000402087825 */ /* 0x002fc800078e02dc */
[C---:B------:R-:W-:Y:S01]  /*1a5d0*/  IMAD.WIDE R6, R2.reuse, 0x4, R246 ;  /* 0x0000000402067825 */ /* 0x040fe200078e02f6 */
[----:B------:R1:W-:Y:S04]  /*1a5e0*/  LDGSTS.E [R243+0x33900], [R8.64], !P5 ;  /* 0x3390000008f37fae */ /* 0x0003e8000e921848 */
[----:B------:R-:W3:Y:S04]  /*1a5f0*/  LDL.LU.64 R246, [R1+0x708] ;  /* 0x0007080001f67983 */ /* 0x000ee80000300a00 */
[----:B------:R4:W-:Y:S04]  /*1a600*/  STL.64 [R1+0xf58], R10 ;  /* 0x000f580a01007387 */ /* 0x0009e80000100a00 */
[----:B------:R1:W-:Y:S01]  /*1a610*/  STL.64 [R1+0xf60], R8 ;  /* 0x000f600801007387 */ /* 0x0003e20000100a00 */
[----:B------:R-:W-:-:S03]  /*1a620*/  IMAD.WIDE R4, R2, 0x4, R222 ;  /* 0x0000000402047825 */ /* 0x000fc600078e02de */
[----:B------:R2:W-:Y:S04]  /*1a630*/  STL.64 [R1+0xf68], R6 ;  /* 0x000f680601007387 */ /* 0x0005e80000100a00 */
[----:B------:R1:W-:Y:S04]  /*1a640*/  STL.64 [R1+0xf70], R4 ;  /* 0x000f700401007387 */ /* 0x0003e80000100a00 */
[----:B------:R2:W-:Y:S04]  /*1a650*/  LDGSTS.E [R243+0x33a00], [R6.64], !P5 ;  /* 0x33a0000006f37fae */ /* 0x0005e8000e921848 */
[----:B------:R-:W3:Y:S04]  /*1a660*/  LDL.LU.64 R218, [R1+0x700] ;  /* 0x0007000001da7983 */ /* 0x000ee80000300a00 */
[----:B------:R1:W-:Y:S04]  /*1a670*/  LDGSTS.E [R243+0x33b00], [R4.64], !P5 ;  /* 0x33b0000004f37fae */ /* 0x0003e8000e921848 */
[----:B------:R-:W3:Y:S04]  /*1a680*/  LDL.LU.64 R220, [R1+0x6f8] ;  /* 0x0006f80001dc7983 */ /* 0x000ee80000300a00 */
[----:B------:R-:W3:Y:S01]  /*1a690*/  LDL.LU.64 R222, [R1+0x6f0] ;  /* 0x0006f00001de7983 */ /* 0x000ee20000300a00 */
[----:B----4-:R-:W-:-:S05]  /*1a6a0*/  IMAD.WIDE R10, R2, 0x4, R210 ;  /* 0x00000004020a7825 */ /* 0x010fca00078e02d2 */
[----:B------:R4:W-:Y:S01]  /*1a6b0*/  LDGSTS.E [R243+0x34800], [R10.64], !P2 ;  /* 0x348000000af37fae */ /* 0x0009e2000d121848 */
[----:B-1----:R-:W-:-:S04]  /*1a6c0*/  IMAD.WIDE R8, R2, 0x4, R216 ;  /* 0x0000000402087825 */ /* 0x002fc800078e02d8 */
[C---:B--2---:R-:W-:Y:S01]  /*1a6d0*/  IMAD.WIDE R6, R2.reuse, 0x4, R244 ;  /* 0x0000000402067825 */ /* 0x044fe200078e02f4 */
[----:B------:R1:W-:Y:S03]  /*1a6e0*/  LDGSTS.E [R243+0x34900], [R8.64], !P2 ;  /* 0x3490000008f37fae */ /* 0x0003e6000d121848 */
[C---:B------:R-:W-:Y:S01]  /*1a6f0*/  IMAD.WIDE R4, R2.reuse, 0x4, R232 ;  /* 0x0000000402047825 */ /* 0x040fe200078e02e8 */
[----:B------:R-:W2:Y:S04]  /*1a700*/  LDL.LU.64 R244, [R1+0x6e8] ;  /* 0x0006e80001f47983 */ /* 0x000ea80000300a00 */
[----:B------:R4:W-:Y:S04]  /*1a710*/  STL.64 [R1+0xfb8], R10 ;  /* 0x000fb80a01007387 */ /* 0x0009e80000100a00 */
[----:B------:R1:W-:Y:S04]  /*1a720*/  STL.64 [R1+0xfc0], R8 ;  /* 0x000fc00801007387 */ /* 0x0003e80000100a00 */
[----:B------:R1:W-:Y:S04]  /*1a730*/  STL.64 [R1+0xfc8], R6 ;  /* 0x000fc80601007387 */ /* 0x0003e80000100a00 */
[----:B------:R3:W-:Y:S04]  /*1a740*/  STL.64 [R1+0xfd0], R4 ;  /* 0x000fd00401007387 */ /* 0x0007e80000100a00 */
[----:B------:R-:W2:Y:S01]  /*1a750*/  LDL.LU.64 R216, [R1+0x6e0] ;  /* 0x0006e00001d87983 */ /* 0x000ea20000300a00 */
[----:B----4-:R-:W-:-:S03]  /*1a760*/  IMAD.WIDE R10, R2, 0x4, R234 ;  /* 0x00000004020a7825 */ /* 0x010fc600078e02ea */
[----:B------:R-:W4:Y:S01]  /*1a770*/  LDL.LU.64 R232, [R1+0x6d8] ;  /* 0x0006d80001e87983 */ /* 0x000f220000300a00 */
[----:B-1----:R-:W-:-:S03]  /*1a780*/  IMAD.WIDE R8, R2, 0x4, R236 ;  /* 0x0000000402087825 */ /* 0x002fc600078e02ec */
[----:B------:R-:W4:Y:S04]  /*1a790*/  LDL.LU.64 R234, [R1+0x6d0] ;  /* 0x0006d00001ea7983 */ /* 0x000f280000300a00 */
[----:B------:R1:W-:Y:S04]  /*1a7a0*/  STL.64 [R1+0x1018], R10 ;  /* 0x0010180a01007387 */ /* 0x0003e80000100a00 */
[----:B------:R-:W4:Y:S01]  /*1a7b0*/  LDL.LU.64 R236, [R1+0x6c8] ;  /* 0x0006c80001ec7983 */ /* 0x000f220000300a00 */
[----:B------:R-:W-:-:S03]  /*1a7c0*/  IADD3 R0, R252, -0xd7, RZ ;  /* 0xffffff29fc007810 */ /* 0x000fc60007ffe0ff */
[----:B------:R1:W-:Y:S01]  /*1a7d0*/  LDGSTS.E [R243+0x34a00], [R6.64], !P2 ;  /* 0x34a0000006f37fae */ /* 0x0003e2000d121848 */
[----:B------:R-:W-:Y:S02]  /*1a7e0*/  ISETP.GE.U32.AND P6, PT, R0, 0x7ffffeaa, PT ;  /* 0x7ffffeaa0000780c */ /* 0x000fe40003fc6070 */
[----:B------:R-:W-:Y:S01]  /*1a7f0*/  IADD3 R0, R252, -0xdb, RZ ;  /* 0xffffff25fc007810 */ /* 0x000fe20007ffe0ff */
[----:B------:R3:W-:Y:S03]  /*1a800*/  LDGSTS.E [R243+0x34b00], [R4.64], !P2 ;  /* 0x34b0000004f37fae */ /* 0x0007e6000d121848 */
[----:B------:R-:W-:Y:S01]  /*1a810*/  ISETP.GE.U32.AND P3, PT, R0, 0x7ffffea6, PT ;  /* 0x7ffffea60000780c */ /* 0x000fe20003f66070 */
[----:B------:R3:W-:Y:S01]  /*1a820*/  STL.64 [R1+0x1020], R8 ;  /* 0x0010200801007387 */ /* 0x0007e20000100a00 */
[----:B-1----:R-:W-:-:S05]  /*1a830*/  IMAD.WIDE R6, R2, 0x4, R240 ;  /* 0x0000000402067825 */ /* 0x002fca00078e02f0 */
[----:B------:R1:W-:Y:S04]  /*1a840*/  LDGSTS.E [R243+0x35800], [R10.64], !P6 ;  /* 0x358000000af37fae */ /* 0x0003e8000f121848 */
[----:B------:R1:W-:Y:S04]  /*1a850*/  STL.64 [R1+0x1028], R6 ;  /* 0x0010280601007387 */ /* 0x0003e80000100a00 */
[----:B------:R1:W-:Y:S04]  /*1a860*/  LDGSTS.E [R243+0x35900], [R8.64], !P6 ;  /* 0x3590000008f37fae */ /* 0x0003e8000f121848 */
[----:B------:R1:W-:Y:S01]  /*1a870*/  LDGSTS.E [R243+0x35a00], [R6.64], !P6 ;  /* 0x35a0000006f37fae */ /* 0x0003e2000f121848 */
[----:B---3--:R-:W-:-:S05]  /*1a880*/  IMAD.WIDE R4, R2, 0x4, R246 ;  /* 0x0000000402047825 */ /* 0x008fca00078e02f6 */
[----:B------:R2:W-:Y:S04]  /*1a890*/  STL.64 [R1+0x1030], R4 ;  /* 0x0010300401007387 */ /* 0x0005e80000100a00 */
[----:B------:R-:W3:Y:S04]  /*1a8a0*/  LDL.LU.64 R240, [R1+0x6c0] ;  /* 0x0006c00001f07983 */ /* 0x000ee80000300a00 */
[----:B------:R-:W3:Y:S04]  /*1a8b0*/  LDL.LU.64 R246, [R1+0x6b8] ;  /* 0x0006b80001f67983 */ /* 0x000ee80000300a00 */
[----:B------:R2:W-:Y:S01]  /*1a8c0*/  LDGSTS.E [R243+0x35b00], [R4.64], !P6 ;  /* 0x35b0000004f37fae */ /* 0x0005e2000f121848 */
[----:B-1----:R-:W-:-:S03]  /*1a8d0*/  IMAD.WIDE R10, R2, 0x4, R218 ;  /* 0x00000004020a7825 */ /* 0x002fc600078e02da */
[----:B------:R-:W3:Y:S01]  /*1a8e0*/  LDL.LU.64 R218, [R1+0x6b0] ;  /* 0x0006b00001da7983 */ /* 0x000ee20000300a00 */
[----:B------:R-:W-:-:S03]  /*1a8f0*/  IMAD.WIDE R8, R2, 0x4, R220 ;  /* 0x0000000402087825 */ /* 0x000fc600078e02dc */
[----:B------:R1:W-:Y:S01]  /*1a900*/  STL.64 [R1+0x1098], R10 ;  /* 0x0010980a01007387 */ /* 0x0003e20000100a00 */
[----:B------:R-:W-:-:S03]  /*1a910*/  IMAD.WIDE R6, R2, 0x4, R222 ;  /* 0x0000000402067825 */ /* 0x000fc600078e02de */
[----:B------:R-:W3:Y:S04]  /*1a920*/  LDL.LU.64 R220, [R1+0x6a8] ;  /* 0x0006a80001dc7983 */ /* 0x000ee80000300a00 */
[----:B------:R4:W-:Y:S04]  /*1a930*/  STL.64 [R1+0x10a0], R8 ;  /* 0x0010a00801007387 */ /* 0x0009e80000100a00 */
[----:B------:R1:W-:Y:S04]  /*1a940*/  STL.64 [R1+0x10a8], R6 ;  /* 0x0010a80601007387 */ /* 0x0003e80000100a00 */
[----:B------:R1:W-:Y:S04]  /*1a950*/  LDGSTS.E [R243+0x36800], [R10.64], !P3 ;  /* 0x368000000af37fae */ /* 0x0003e8000d921848 */
[----:B------:R4:W-:Y:S01]  /*1a960*/  LDGSTS.E [R243+0x36900], [R8.64], !P3 ;  /* 0x3690000008f37fae */ /* 0x0009e2000d921848 */
[----:B--2---:R-:W-:-:S03]  /*1a970*/  IMAD.WIDE R4, R2, 0x4, R244 ;  /* 0x0000000402047825 */ /* 0x004fc600078e02f4 */
[----:B------:R2:W-:Y:S04]  /*1a980*/  LDGSTS.E [R243+0x36a00], [R6.64], !P3 ;  /* 0x36a0000006f37fae */ /* 0x0005e8000d921848 */
[----:B------:R1:W-:Y:S04]  /*1a990*/  STL.64 [R1+0x10b0], R4 ;  /* 0x0010b00401007387 */ /* 0x0003e80000100a00 */
[----:B------:R-:W3:Y:S04]  /*1a9a0*/  LDL.LU.64 R222, [R1+0x6a0] ;  /* 0x0006a00001de7983 */ /* 0x000ee80000300a00 */
[----:B------:R2:W-:Y:S04]  /*1a9b0*/  LDGSTS.E [R243+0x36b00], [R4.64], !P3 ;  /* 0x36b0000004f37fae */ /* 0x0005e8000d921848 */
[----:B------:R-:W3:Y:S01]  /*1a9c0*/  LDL.LU.64 R244, [R1+0x698] ;  /* 0x0006980001f47983 */ /* 0x000ee20000300a00 */
[----:B-1----:R-:W-:-:S03]  /*1a9d0*/  IMAD.WIDE R10, R2, 0x4, R216 ;  /* 0x00000004020a7825 */ /* 0x002fc600078e02d8 */
[----:B------:R-:W3:Y:S01]  /*1a9e0*/  LDL.LU.64 R216, [R1+0x690] ;  /* 0x0006900001d87983 */ /* 0x000ee20000300a00 */
[----:B----4-:R-:W-:-:S03]  /*1a9f0*/  IMAD.WIDE R8, R2, 0x4, R232 ;  /* 0x0000000402087825 */ /* 0x010fc600078e02e8 */
[----:B------:R-:W4:Y:S01]  /*1aa00*/  LDL.LU.64 R232, [R1+0x688] ;  /* 0x0006880001e87983 */ /* 0x000f220000300a00 */
[----:B--2---:R-:W-:-:S03]  /*1aa10*/  IMAD.WIDE R6, R2, 0x4, R234 ;  /* 0x0000000402067825 */ /* 0x004fc600078e02ea */
[----:B------:R3:W-:Y:S01]  /*1aa20*/  STL.64 [R1+0x10f8], R10 ;  /* 0x0010f80a01007387 */ /* 0x0007e20000100a00 */
[----:B------:R-:W-:-:S03]  /*1aa30*/  IMAD.WIDE R4, R2, 0x4, R236 ;  /* 0x0000000402047825 */ /* 0x000fc600078e02ec */
[----:B------:R1:W-:Y:S04]  /*1aa40*/  STL.64 [R1+0x1100], R8 ;  /* 0x0011000801007387 */ /* 0x0003e80000100a00 */
[----:B------:R2:W-:Y:S04]  /*1aa50*/  STL.64 [R1+0x1108], R6 ;  /* 0x0011080601007387 */ /* 0x0005e80000100a00 */
[----:B------:R1:W-:Y:S04]  /*1aa60*/  STL.64 [R1+0x1110], R4 ;  /* 0x0011100401007387 */ /* 0x0003e80000100a00 */
[----:B------:R-:W4:Y:S04]  /*1aa70*/  LDL.LU.64 R234, [R1+0x680] ;  /* 0x0006800001ea7983 */ /* 0x000f280000300a00 */
[----:B------:R-:W4:Y:S01]  /*1aa80*/  LDL.LU.64 R236, [R1+0x678] ;  /* 0x0006780001ec7983 */ /* 0x000f220000300a00 */
[----:B------:R-:W-:-:S04]  /*1aa90*/  IADD3 R0, R252, -0xdf, RZ ;  /* 0xffffff21fc007810 */ /* 0x000fc80007ffe0ff */
[----:B------:R-:W-:Y:S02]  /*1aaa0*/  ISETP.GE.U32.AND P4, PT, R0, 0x7ffffea2, PT ;  /* 0x7ffffea20000780c */ /* 0x000fe40003f86070 */
[----:B------:R-:W-:-:S04]  /*1aab0*/  IADD3 R0, R252, -0xe3, RZ ;  /* 0xffffff1dfc007810 */ /* 0x000fc80007ffe0ff */
[----:B------:R-:W-:Y:S02]  /*1aac0*/  ISETP.GE.U32.AND P0, PT, R0, 0x7ffffe9e, PT ;  /* 0x7ffffe9e0000780c */ /* 0x000fe40003f06070 */
[----:B------:R-:W-:-:S05]  /*1aad0*/  IADD3 R0, R252, -0xe7, RZ ;  /* 0xffffff19fc007810 */ /* 0x000fca0007ffe0ff */
[----:B------:R3:W-:Y:S04]  /*1aae0*/  LDGSTS.E [R243+0x37800], [R10.64], !P4 ;  /* 0x378000000af37fae */ /* 0x0007e8000e121848 */
[----:B------:R1:W-:Y:S01]  /*1aaf0*/  LDGSTS.E [R243+0x37900], [R8.64], !P4 ;  /* 0x3790000008f37fae */ /* 0x0003e2000e121848 */
[----:B------:R-:W-:-:S03]  /*1ab00*/  ISETP.GE.U32.AND P1, PT, R0, 0x7ffffe9a, PT ;  /* 0x7ffffe9a0000780c */ /* 0x000fc60003f26070 */
[----:B------:R2:W-:Y:S04]  /*1ab10*/  LDGSTS.E [R243+0x37a00], [R6.64], !P4 ;  /* 0x37a0000006f37fae */ /* 0x0005e8000e121848 */
[----:B------:R1:W-:Y:S01]  /*1ab20*/  LDGSTS.E [R243+0x37b00], [R4.64], !P4 ;  /* 0x37b0000004f37fae */ /* 0x0003e2000e121848 */
[----:B---3--:R-:W-:-:S03]  /*1ab30*/  IMAD.WIDE R10, R2, 0x4, R240 ;  /* 0x00000004020a7825 */ /* 0x008fc600078e02f0 */
[----:B------:R-:W3:Y:S01]  /*1ab40*/  LDL.LU.64 R240, [R1+0x670] ;  /* 0x0006700001f07983 */ /* 0x000ee20000300a00 */
[----:B-1----:R-:W-:-:S03]  /*1ab50*/  IMAD.WIDE R8, R2, 0x4, R246 ;  /* 0x0000000402087825 */ /* 0x002fc600078e02f6 */
[----:B------:R-:W3:Y:S04]  /*1ab60*/  LDL.LU.64 R246, [R1+0x668] ;  /* 0x0006680001f67983 */ /* 0x000ee80000300a00 */
[----:B------:R1:W-:Y:S04]  /*1ab70*/  STL.64 [R1+0x1158], R10 ;  /* 0x0011580a01007387 */ /* 0x0003e80000100a00 */
[----:B------:R1:W-:Y:S01]  /*1ab80*/  STL.64 [R1+0x1160], R8 ;  /* 0x0011600801007387 */ /* 0x0003e20000100a00 */
[----:B--2---:R-:W-:-:S03]  /*1ab90*/  IMAD.WIDE R6, R2, 0x4, R218 ;  /* 0x0000000402067825 */ /* 0x004fc600078e02da */
[----:B------:R1:W-:Y:S04]  /*1aba0*/  LDGSTS.E [R243+0x38800], [R10.64], !P0 ;  /* 0x388000000af37fae */ /* 0x0003e8000c121848 */
[----:B------:R2:W-:Y:S04]  /*1abb0*/  STL.64 [R1+0x1168], R6 ;  /* 0x0011680601007387 */ /* 0x0005e80000100a00 */
[----:B------:R1:W-:Y:S01]  /*1abc0*/  LDGSTS.E [R243+0x38900], [R8.64], !P0 ;  /* 0x3890000008f37fae */ /* 0x0003e2000c121848 */
[----:B------:R-:W-:-:S03]  /*1abd0*/  IMAD.WIDE R4, R2, 0x4, R220 ;  /* 0x0000000402047825 */ /* 0x000fc600078e02dc */
[----:B------:R2:W-:Y:S04]  /*1abe0*/  LDGSTS.E [R243+0x38a00], [R6.64], !P0 ;  /* 0x38a0000006f37fae */ /* 0x0005e8000c121848 */
[----:B------:R4:W-:Y:S04]  /*1abf0*/  STL.64 [R1+0x1170], R4 ;  /* 0x0011700401007387 */ /* 0x0009e80000100a00 */
[----:B------:R-:W3:Y:S04]  /*1ac00*/  LDL.LU.64 R218, [R1+0x660] ;  /* 0x0006600001da7983 */ /* 0x000ee80000300a00 */
[----:B------:R4:W-:Y:S04]  /*1ac10*/  LDGSTS.E [R243+0x38b00], [R4.64], !P0 ;  /* 0x38b0000004f37fae */ /* 0x0009e8000c121848 */
[----:B------:R-:W3:Y:S01]  /*1ac20*/  LDL.LU.64 R220, [R1+0x658] ;  /* 0x0006580001dc7983 */ /* 0x000ee20000300a00 */
[----:B-1----:R-:W-:-:S03]  /*1ac30*/  IMAD.WIDE R10, R2, 0x4, R222 ;  /* 0x00000004020a7825 */ /* 0x002fc600078e02de */
[----:B------:R-:W3:Y:S04]  /*1ac40*/  LDL.LU.64 R222, [R1+0x650] ;  /* 0x0006500001de7983 */ /* 0x000ee80000300a00 */
[----:B------:R1:W-:Y:S01]  /*1ac50*/  LDGSTS.E [R243+0x39800], [R10.64], !P1 ;  /* 0x398000000af37fae */ /* 0x0003e2000c921848 */
[----:B------:R-:W-:-:S03]  /*1ac60*/  IMAD.WIDE R8, R2, 0x4, R244 ;  /* 0x0000000402087825 */ /* 0x000fc600078e02f4 */
[----:B------:R-:W3:Y:S01]  /*1ac70*/  LDL.LU.64 R244, [R1+0x648] ;  /* 0x0006480001f47983 */ /* 0x000ee20000300a00 */
[----:B--2---:R-:W-:-:S03]  /*1ac80*/  IMAD.WIDE R6, R2, 0x4, R216 ;  /* 0x0000000402067825 */ /* 0x004fc600078e02d8 */
[----:B------:R1:W-:Y:S01]  /*1ac90*/  STL.64 [R1+0x11b8], R10 ;  /* 0x0011b80a01007387 */ /* 0x0003e20000100a00 */
[----:B----4-:R-:W-:-:S03]  /*1aca0*/  IMAD.WIDE R4, R2, 0x4, R232 ;  /* 0x0000000402047825 */ /* 0x010fc600078e02e8 */
[----:B------:R2:W-:Y:S04]  /*1acb0*/  STL.64 [R1+0x11c0], R8 ;  /* 0x0011c00801007387 */ /* 0x0005e80000100a00 */
[----:B------:R3:W-:Y:S04]  /*1acc0*/  STL.64 [R1+0x11c8], R6 ;  /* 0x0011c80601007387 */ /* 0x0007e80000100a00 */
[----:B------:R4:W-:Y:S04]  /*1acd0*/  STL.64 [R1+0x11d0], R4 ;  /* 0x0011d00401007387 */ /* 0x0009e80000100a00 */
[----:B------:R-:W3:Y:S04]  /*1ace0*/  LDL.LU.64 R232, [R1+0x640] ;  /* 0x0006400001e87983 */ /* 0x000ee80000300a00 */
[----:B------:R-:W3:Y:S04]  /*1acf0*/  LDL.LU.64 R210, [R1+0x638] ;  /* 0x0006380001d27983 */ /* 0x000ee80000300a00 */
[----:B------:R2:W-:Y:S01]  /*1ad00*/  LDGSTS.E [R243+0x39900], [R8.64], !P1 ;  /* 0x3990000008f37fae */ /* 0x0005e2000c921848 */
[----:B-1----:R-:W-:-:S03]  /*1ad10*/  IMAD.WIDE R10, R2, 0x4, R234 ;  /* 0x00000004020a7825 */ /* 0x002fc600078e02ea */
[----:B------:R-:W3:Y:S04]  /*1ad20*/  LDL.LU.64 R234, [R1+0x630] ;  /* 0x0006300001ea7983 */ /* 0x000ee80000300a00 */
[----:B------:R1:W-:Y:S01]  /*1ad30*/  STL.64 [R1+0x1218], R10 ;  /* 0x0012180a01007387 */ /* 0x0003e20000100a00 */
[----:B--2---:R-:W-:Y:S01]  /*1ad40*/  IMAD.WIDE R8, R2, 0x4, R236 ;  /* 0x0000000402087825 */ /* 0x004fe200078e02ec */
[----:B------:R-:W-:Y:S02]  /*1ad50*/  IADD3 R0, R252, -0xeb, RZ ;  /* 0xffffff15fc007810 */ /* 0x000fe40007ffe0ff */
[----:B------:R-:W3:Y:S02]  /*1ad60*/  LDL.LU.64 R236, [R1+0x628] ;  /* 0x0006280001ec7983 */ /* 0x000ee40000300a00 */
[----:B------:R-:W-:-:S02]  /*1ad70*/  ISETP.GE.U32.AND P5, PT, R0, 0x7ffffe96, PT ;  /* 0x7ffffe960000780c */ /* 0x000fc40003fa6070 */
[----:B------:R3:W-:Y:S01]  /*1ad80*/  LDGSTS.E [R243+0x39a00], [R6.64], !P1 ;  /* 0x39a0000006f37fae */ /* 0x0007e2000c921848 */
[----:B------:R-:W-:-:S03]  /*1ad90*/  IADD3 R0, R252, -0xef, RZ ;  /* 0xffffff11fc007810 */ /* 0x000fc60007ffe0ff */
[----:B------:R4:W-:Y:S01]  /*1ada0*/  LDGSTS.E [R243+0x39b00], [R4.64], !P1 ;  /* 0x39b0000004f37fae */ /* 0x0009e2000c921848 */
[----:B------:R-:W-:-:S03]  /*1adb0*/  ISETP.GE.U32.AND P2, PT, R0, 0x7ffffe92, PT ;  /* 0x7ffffe920000780c */ /* 0x000fc60003f46070 */
[----:B------:R1:W-:Y:S04]  /*1adc0*/  STL.64 [R1+0x1220], R8 ;  /* 0x0012200801007387 */ /* 0x0003e80000100a00 */
[----:B------:R1:W-:Y:S04]  /*1add0*/  LDGSTS.E [R243+0x3a800], [R10.64], !P5 ;  /* 0x3a8000000af37fae */ /* 0x0003e8000e921848 */
[----:B------:R1:W-:Y:S01]  /*1ade0*/  LDGSTS.E [R243+0x3a900], [R8.64], !P5 ;  /* 0x3a90000008f37fae */ /* 0x0003e2000e921848 */
[----:B---3--:R-:W-:-:S04]  /*1adf0*/  IMAD.WIDE R6, R2, 0x4, R240 ;  /* 0x0000000402067825 */ /* 0x008fc800078e02f0 */
[C---:B----4-:R-:W-:Y:S01]  /*1ae00*/  IMAD.WIDE R4, R2.reuse, 0x4, R246 ;  /* 0x0000000402047825 */ /* 0x050fe200078e02f6 */
[----:B------:R3:W-:Y:S04]  /*1ae10*/  STL.64 [R1+0x1228], R6 ;  /* 0x0012280601007387 */ /* 0x0007e80000100a00 */
[----:B------:R4:W-:Y:S04]  /*1ae20*/  STL.64 [R1+0x1728], R4 ;  /* 0x0017280401007387 */ /* 0x0009e80000100a00 */
[----:B------:R-:W2:Y:S04]  /*1ae30*/  LDL.LU.64 R240, [R1+0x620] ;  /* 0x0006200001f07983 */ /* 0x000ea80000300a00 */
[----:B------:R-:W2:Y:S04]  /*1ae40*/  LDL.LU.64 R216, [R1+0x618] ;  /* 0x0006180001d87983 */ /* 0x000ea80000300a00 */
[----:B------:R-:W2:Y:S04]  /*1ae50*/  LDL.LU.64 R246, [R1+0x610] ;  /* 0x0006100001f67983 */ /* 0x000ea80000300a00 */
[----:B------:R3:W-:Y:S04]  /*1ae60*/  LDGSTS.E [R243+0x3aa00], [R6.64], !P5 ;  /* 0x3aa0000006f37fae */ /* 0x0007e8000e921848 */
[----:B------:R4:W-:Y:S01]  /*1ae70*/  LDGSTS.E [R243+0x3ab00], [R4.64], !P5 ;  /* 0x3ab0000004f37fae */ /* 0x0009e2000e921848 */
[----:B-1----:R-:W-:-:S05]  /*1ae80*/  IMAD.WIDE R10, R2, 0x4, R218 ;  /* 0x00000004020a7825 */ /* 0x002fca00078e02da */
[----:B------:R1:W-:Y:S01]  /*1ae90*/  LDGSTS.E [R243+0x3b800], [R10.64], !P2 ;  /* 0x3b8000000af37fae */ /* 0x0003e2000d121848 */
[----:B------:R-:W-:-:S03]  /*1aea0*/  IMAD.WIDE R8, R2, 0x4, R220 ;  /* 0x0000000402087825 */ /* 0x000fc600078e02dc */
[----:B------:R-:W2:Y:S04]  /*1aeb0*/  LDL.LU.64 R220, [R1+0x608] ;  /* 0x0006080001dc7983 */ /* 0x000ea80000300a00 */
[----:B------:R1:W-:Y:S01]  /*1aec0*/  STL.64 [R1+0x1790], R10 ;  /* 0x0017900a01007387 */ /* 0x0003e20000100a00 */
[----:B---3--:R-:W-:-:S03]  /*1aed0*/  IMAD.WIDE R6, R2, 0x4, R222 ;  /* 0x0000000402067825 */ /* 0x008fc600078e02de */
[----:B------:R3:W-:Y:S01]  /*1aee0*/  STL.64 [R1+0x1798], R8 ;  /* 0x0017980801007387 */ /* 0x0007e20000100a00 */
[----:B----4-:R-:W-:-:S03]  /*1aef0*/  IMAD.WIDE R4, R2, 0x4, R244 ;  /* 0x0000000402047825 */ /* 0x010fc600078e02f4 */
[----:B------:R4:W-:Y:S04]  /*1af00*/  STL.64 [R1+0x17a0], R6 ;  /* 0x0017a00601007387 */ /* 0x0009e80000100a00 */
[----:B------:R3:W-:Y:S04]  /*1af10*/  LDGSTS.E [R243+0x3b900], [R8.64], !P2 ;  /* 0x3b90000008f37fae */ /* 0x0007e8000d121848 */
[----:B------:R3:W-:Y:S04]  /*1af20*/  STL.64 [R1+0x17a8], R4 ;  /* 0x0017a80401007387 */ /* 0x0007e80000100a00 */
[----:B------:R4:W-:Y:S04]  /*1af30*/  LDGSTS.E [R243+0x3ba00], [R6.64], !P2 ;  /* 0x3ba0000006f37fae */ /* 0x0009e8000d121848 */
[----:B------:R-:W2:Y:S01]  /*1af40*/  LDL.LU.64 R244, [R1+0x600] ;  /* 0x0006000001f47983 */ /* 0x000ea20000300a00 */
[----:B-1----:R-:W-:-:S03]  /*1af50*/  IMAD.WIDE R10, R2, 0x4, R232 ;  /* 0x00000004020a7825 */ /* 0x002fc600078e02e8 */
[----:B------:R1:W-:Y:S01]  /*1af60*/  LDGSTS.E [R243+0x3bb00], [R4.64], !P2 ;  /* 0x3bb0000004f37fae */ /* 0x0003e2000d121848 */
[----:B---3--:R-:W-:-:S03]  /*1af70*/  IMAD.WIDE R8, R2, 0x4, R210 ;  /* 0x0000000402087825 */ /* 0x008fc600078e02d2 */
[----:B------:R-:W3:Y:S04]  /*1af80*/  LDL.LU.64 R218, [R1+0x5f8] ;  /* 0x0005f80001da7983 */ /* 0x000ee80000300a00 */
[----:B------:R-:W3:Y:S01]  /*1af90*/  LDL.LU.64 R222, [R1+0x5f0] ;  /* 0x0005f00001de7983 */ /* 0x000ee20000300a00 */
[----:B----4-:R-:W-:-:S03]  /*1afa0*/  IMAD.WIDE R6, R2, 0x4, R234 ;  /* 0x0000000402067825 */ /* 0x010fc600078e02ea */
[----:B------:R-:W4:Y:S04]  /*1afb0*/  LDL.LU.64 R232, [R1+0x5e8] ;  /* 0x0005e80001e87983 */ /* 0x000f280000300a00 */
[----:B------:R2:W-:Y:S01]  /*1afc0*/  STL.64 [R1+0x1810], R10 ;  /* 0x0018100a01007387 */ /* 0x0005e20000100a00 */
[----:B-1----:R-:W-:-:S03]  /*1afd0*/  IMAD.WIDE R4, R2, 0x4, R236 ;  /* 0x0000000402047825 */ /* 0x002fc600078e02ec */
[----:B------:R-:W-:Y:S04]  /*1afe0*/  STL.64 [R1+0x1818], R8 ;  /* 0x0018180801007387 */ /* 0x000fe80000100a00 */
        /* <DEDUP_REMOVED lines=8> */
[----:B------:R2:W-:Y:S01]  /*1b070*/  LDGSTS.E [R243+0x3c800], [R10.64], !P6 ;  /* 0x3c8000000af37fae */ /* 0x0005e2000f121848 */
[----:B------:R-:W-:-:S03]  /*1b080*/  IADD3 R0, R252, -0xfb, RZ ;  /* 0xffffff05fc007810 */ /* 0x000fc60007ffe0ff */
[----:B------:R1:W-:Y:S04]  /*1b090*/  LDGSTS.E [R243+0x3c900], [R8.64], !P6 ;  /* 0x3c90000008f37fae */ /* 0x0003e8000f121848 */
[----:B------:R1:W-:Y:S01]  /*1b0a0*/  LDGSTS.E [R243+0x3ca00], [R6.64], !P6 ;  /* 0x3ca0000006f37fae */ /* 0x0003e2000f121848 */
[----:B------:R-:W-:-:S03]  /*1b0b0*/  ISETP.GE.U32.AND P4, PT, R0, 0x7ffffe86, PT ;  /* 0x7ffffe860000780c */ /* 0x000fc60003f86070 */
[----:B------:R1:W-:Y:S01]  /*1b0c0*/  LDGSTS.E [R243+0x3cb00], [R4.64], !P6 ;  /* 0x3cb0000004f37fae */ /* 0x0003e2000f121848 */
[----:B--2---:R-:W-:-:S03]  /*1b0d0*/  IMAD.WIDE R10, R2, 0x4, R240 ;  /* 0x00000004020a7825 */ /* 0x004fc600078e02f0 */
[----:B------:R-:W2:Y:S04]  /*1b0e0*/  LDL.LU.64 R240, [R1+0x5d0] ;  /* 0x0005d00001f07983 */ /* 0x000ea80000300a00 */
[----:B------:R3:W-:Y:S01]  /*1b0f0*/  STL.64 [R1+0x1890], R10 ;  /* 0x0018900a01007387 */ /* 0x0007e20000100a00 */
[----:B-1----:R-:W-:-:S03]  /*1b100*/  IMAD.WIDE R6, R2, 0x4, R246 ;  /* 0x0000000402067825 */ /* 0x002fc600078e02f6 */
[----:B------:R-:W2:Y:S01]  /*1b110*/  LDL.LU.64 R246, [R1+0x5c8] ;  /* 0x0005c80001f67983 */ /* 0x000ea20000300a00 */
[----:B------:R-:W-:-:S03]  /*1b120*/  IMAD.WIDE R8, R2, 0x4, R216 ;  /* 0x0000000402087825 */ /* 0x000fc600078e02d8 */
[----:B------:R3:W-:Y:S04]  /*1b130*/  LDGSTS.E [R243+0x3d800], [R10.64], !P3 ;  /* 0x3d8000000af37fae */ /* 0x0007e8000d921848 */
[----:B------:R1:W-:Y:S04]  /*1b140*/  STL.64 [R1+0x1898], R8 ;  /* 0x0018980801007387 */ /* 0x0003e80000100a00 */
[----:B------:R1:W-:Y:S04]  /*1b150*/  STL.64 [R1+0x18a0], R6 ;  /* 0x0018a00601007387 */ /* 0x0003e80000100a00 */
[----:B------:R1:W-:Y:S04]  /*1b160*/  LDGSTS.E [R243+0x3d900], [R8.64], !P3 ;  /* 0x3d90000008f37fae */ /* 0x0003e8000d921848 */
[----:B------:R1:W-:Y:S01]  /*1b170*/  LDGSTS.E [R243+0x3da00], [R6.64], !P3 ;  /* 0x3da0000006f37fae */ /* 0x0003e2000d921848 */
[----:B------:R-:W-:-:S05]  /*1b180*/  IMAD.WIDE R4, R2, 0x4, R220 ;  /* 0x0000000402047825 */ /* 0x000fca00078e02dc */
[----:B------:R4:W-:Y:S04]  /*1b190*/  STL.64 [R1+0x18a8], R4 ;  /* 0x0018a80401007387 */ /* 0x0009e80000100a00 */
[----:B------:R-:W2:Y:S04]  /*1b1a0*/  LDL.LU.64 R216, [R1+0x828] ;  /* 0x0008280001d87983 */ /* 0x000ea80000300a00 */
[----:B------:R4:W-:Y:S04]  /*1b1b0*/  LDGSTS.E [R243+0x3db00], [R4.64], !P3 ;  /* 0x3db0000004f37fae */ /* 0x0009e8000d921848 */
[----:B------:R-:W2:Y:S01]  /*1b1c0*/  LDL.LU.64 R220, [R1+0x830] ;  /* 0x0008300001dc7983 */ /* 0x000ea20000300a00 */
[----:B---3--:R-:W-:-:S03]  /*1b1d0*/  IMAD.WIDE R10, R2, 0x4, R244 ;  /* 0x00000004020a7825 */ /* 0x008fc600078e02f4 */
[----:B------:R-:W3:Y:S01]  /*1b1e0*/  LDL.LU.64 R244, [R1+0x838] ;  /* 0x0008380001f47983 */ /* 0x000ee20000300a00 */
[----:B-1----:R-:W-:-:S03]  /*1b1f0*/  IMAD.WIDE R8, R2, 0x4, R218 ;  /* 0x0000000402087825 */ /* 0x002fc600078e02da */
[----:B------:R1:W-:Y:S01]  /*1b200*/  STL.64 [R1+0x1910], R10 ;  /* 0x0019100a01007387 */ /* 0x0003e20000100a00 */
[----:B------:R-:W-:-:S03]  /*1b210*/  IMAD.WIDE R6, R2, 0x4, R222 ;  /* 0x0000000402067825 */ /* 0x000fc600078e02de */
[----:B------:R1:W-:Y:S01]  /*1b220*/  LDGSTS.E [R243+0x3e800], [R10.64], !P4 ;  /* 0x3e8000000af37fae */ /* 0x0003e2000e121848 */
[----:B----4-:R-:W-:-:S03]  /*1b230*/  IMAD.WIDE R4, R2, 0x4, R232 ;  /* 0x0000000402047825 */ /* 0x010fc600078e02e8 */
[----:B------:R-:W4:Y:S04]  /*1b240*/  LDL.LU.64 R222, [R1+0x840] ;  /* 0x0008400001de7983 */ /* 0x000f280000300a00 */
[----:B------:R1:W-:Y:S04]  /*1b250*/  STL.64 [R1+0x1918], R8 ;  /* 0x0019180801007387 */ /* 0x0003e80000100a00 */
[----:B------:R2:W-:Y:S04]  /*1b260*/  STL.64 [R1+0x1920], R6 ;  /* 0x0019200601007387 */ /* 0x0005e80000100a00 */
[----:B------:R2:W-:Y:S04]  /*1b270*/  STL.64 [R1+0x1928], R4 ;  /* 0x0019280401007387 */ /* 0x0005e80000100a00 */
[----:B------:R-:W4:Y:S04]  /*1b280*/  LDL.LU.64 R218, [R1+0x848] ;  /* 0x0008480001da7983 */ /* 0x000f280000300a00 */
[----:B------:R-:W4:Y:S01]  /*1b290*/  LDL.LU.64 R232, [R1+0x850] ;  /* 0x0008500001e87983 */ /* 0x000f220000300a00 */
[----:B-1----:R-:W-:-:S03]  /*1b2a0*/  IMAD.WIDE R10, R2, 0x4, R234 ;  /* 0x00000004020a7825 */ /* 0x002fc600078e02ea */
[----:B------:R1:W-:Y:S04]  /*1b2b0*/  LDGSTS.E [R243+0x3e900], [R8.64], !P4 ;  /* 0x3e90000008f37fae */ /* 0x0003e8000e121848 */
[----:B------:R2:W-:Y:S04]  /*1b2c0*/  STL.64 [R1+0x1990], R10 ;  /* 0x0019900a01007387 */ /* 0x0005e80000100a00 */
[----:B------:R-:W4:Y:S01]  /*1b2d0*/  LDL.LU.64 R234, [R1+0x858] ;  /* 0x0008580001ea7983 */ /* 0x000f220000300a00 */
[----:B-1----:R-:W-:Y:S01]  /*1b2e0*/  IMAD.WIDE R8, R2, 0x4, R236 ;  /* 0x0000000402087825 */ /* 0x002fe200078e02ec */
[----:B------:R-:W-:-:S02]  /*1b2f0*/  IADD3 R0, R252, -0xff, RZ ;  /* 0xffffff01fc007810 */ /* 0x000fc40007ffe0ff */
[----:B------:R-:W4:Y:S02]  /*1b300*/  LDL.LU.64 R236, [R1+0x860] ;  /* 0x0008600001ec7983 */ /* 0x000f240000300a00 */
[----:B------:R-:W-:Y:S02]  /*1b310*/  ISETP.GE.U32.AND P0, PT, R0, 0x7ffffe82, PT ;  /* 0x7ffffe820000780c */ /* 0x000fe40003f06070 */
[----:B------:R2:W-:Y:S04]  /*1b320*/  LDGSTS.E [R243+0x3ea00], [R6.64], !P4 ;  /* 0x3ea0000006f37fae */ /* 0x0005e8000e121848 */
[----:B------:R1:W-:Y:S01]  /*1b330*/  LDGSTS.E [R243+0x3eb00], [R4.64], !P4 ;  /* 0x3eb0000004f37fae */ /* 0x0003e2000e121848 */
[----:B------:R-:W-:-:S03]  /*1b340*/  IADD3 R0, R252, -0x84, RZ ;  /* 0xffffff7cfc007810 */ /* 0x000fc60007ffe0ff */
[----:B------:R1:W-:Y:S01]  /*1b350*/  STL.64 [R1+0x1998], R8 ;  /* 0x0019980801007387 */ /* 0x0003e20000100a00 */
[----:B------:R-:W-:-:S03]  /*1b360*/  ISETP.GE.U32.AND P1, PT, R0, 0x7ffffefd, PT ;  /* 0x7ffffefd0000780c */ /* 0x000fc60003f26070 */
[----:B------:R1:W-:Y:S01]  /*1b370*/  LDGSTS.E [R243+0x3f800], [R10.64], !P0 ;  /* 0x3f8000000af37fae */ /* 0x0003e2000c121848 */
[----:B------:R-:W-:-:S03]  /*1b380*/  LOP3.LUT R238, R239, 0x60, RZ, 0x3c, !PT ;  /* 0x00000060efee7812 */ /* 0x000fc600078e3cff */
[----:B------:R1:W-:Y:S01]  /*1b390*/  LDGSTS.E [R243+0x3f900], [R8.64], !P0 ;  /* 0x3f90000008f37fae */ /* 0x0003e2000c121848 */
[----:B--2---:R-:W-:-:S04]  /*1b3a0*/  IMAD.WIDE R6, R2, 0x4, R240 ;  /* 0x0000000402067825 */ /* 0x004fc800078e02f0 */
[C---:B-1----:R-:W-:Y:S01]  /*1b3b0*/  IMAD.WIDE R4, R2.reuse, 0x4, R246 ;  /* 0x0000000402047825 */ /* 0x042fe200078e02f6 */
[----:B------:R3:W-:Y:S04]  /*1b3c0*/  STL.64 [R1+0x19a0], R6 ;  /* 0x0019a00601007387 */ /* 0x0007e80000100a00 */
[----:B------:R4:W-:Y:S04]  /*1b3d0*/  STL.64 [R1+0x19a8], R4 ;  /* 0x0019a80401007387 */ /* 0x0009e80000100a00 */
[----:B------:R-:W2:Y:S04]  /*1b3e0*/  LDL.LU.64 R240, [R1+0x868] ;  /* 0x0008680001f07983 */ /* 0x000ea80000300a00 */
[----:B------:R-:W2:Y:S04]  /*1b3f0*/  LDL.LU.64 R246, [R1+0x870] ;  /* 0x0008700001f67983 */ /* 0x000ea80000300a00 */
[----:B------:R1:W-:Y:S04]  /*1b400*/  LDGSTS.E [R243+0x3fa00], [R6.64], !P0 ;  /* 0x3fa0000006f37fae */ /* 0x0003e8000c121848 */
[----:B------:R1:W-:Y:S01]  /*1b410*/  LDGSTS.E [R243+0x3fb00], [R4.64], !P0 ;  /* 0x3fb0000004f37fae */ /* 0x0003e2000c121848 */
[----:B------:R-:W-:-:S03]  /*1b420*/  IMAD.WIDE R10, R2, 0x4, R216 ;  /* 0x00000004020a7825 */ /* 0x000fc600078e02d8 */
[----:B-1----:R-:W2:Y:S04]  /*1b430*/  LDL.LU.64 R242, [R1+0x878] ;  /* 0x0008780001f27983 */ /* 0x002ea80000300a00 */
[----:B------:R1:W-:Y:S01]  /*1b440*/  STL.64 [R1+0x330], R10 ;  /* 0x0003300a01007387 */ /* 0x0003e20000100a00 */
[----:B------:R-:W-:-:S03]  /*1b450*/  IMAD.WIDE R8, R2, 0x4, R220 ;  /* 0x0000000402087825 */ /* 0x000fc600078e02dc */
[----:B------:R1:W-:Y:S04]  /*1b460*/  LDGSTS.E [R238+0x20c00], [R10.64], !P1 ;  /* 0x20c000000aee7fae */ /* 0x0003e8000c921848 */
[----:B------:R1:W-:Y:S01]  /*1b470*/  LDGSTS.E [R238+0x20d00], [R8.64], !P1 ;  /* 0x20d0000008ee7fae */ /* 0x0003e2000c921848 */
[----:B---3--:R-:W-:-:S03]  /*1b480*/  IMAD.WIDE R6, R2, 0x4, R244 ;  /* 0x0000000402067825 */ /* 0x008fc600078e02f4 */
[----:B------:R-:W3:Y:S04]  /*1b490*/  LDL.LU.64 R244, [R1+0x880] ;  /* 0x0008800001f47983 */ /* 0x000ee80000300a00 */
[----:B------:R1:W-:Y:S04]  /*1b4a0*/  STL.64 [R1+0x328], R8 ;  /* 0x0003280801007387 */ /* 0x0003e80000100a00 */
[----:B------:R1:W-:Y:S04]  /*1b4b0*/  STL.64 [R1+0x320], R6 ;  /* 0x0003200601007387 */ /* 0x0003e80000100a00 */
[----:B------:R1:W-:Y:S01]  /*1b4c0*/  LDGSTS.E [R238+0x20e00], [R6.64], !P1 ;  /* 0x20e0000006ee7fae */ /* 0x0003e2000c921848 */
[----:B----4-:R-:W-:-:S05]  /*1b4d0*/  IMAD.WIDE R4, R2, 0x4, R222 ;  /* 0x0000000402047825 */ /* 0x010fca00078e02de */
[----:B------:R4:W-:Y:S04]  /*1b4e0*/  STL.64 [R1+0x318], R4 ;  /* 0x0003180401007387 */ /* 0x0009e80000100a00 */
[----:B------:R-:W3:Y:S04]  /*1b4f0*/  LDL.LU.64 R216, [R1+0x888] ;  /* 0x0008880001d87983 */ /* 0x000ee80000300a00 */
[----:B------:R4:W-:Y:S01]  /*1b500*/  LDGSTS.E [R238+0x20f00], [R4.64], !P1 ;  /* 0x20f0000004ee7fae */ /* 0x0009e2000c921848 */
[----:B-1----:R-:W-:-:S03]  /*1b510*/  IMAD.WIDE R10, R2, 0x4, R218 ;  /* 0x00000004020a7825 */ /* 0x002fc600078e02da */
[----:B------:R-:W3:Y:S01]  /*1b520*/  LDL.LU.64 R220, [R1+0x890] ;  /* 0x0008900001dc7983 */ /* 0x000ee20000300a00 */
[----:B------:R-:W-:-:S03]  /*1b530*/  IMAD.WIDE R8, R2, 0x4, R232 ;  /* 0x0000000402087825 */ /* 0x000fc600078e02e8 */
[----:B------:R-:W3:Y:S04]  /*1b540*/  LDL.LU.64 R222, [R1+0x898] ;  /* 0x0008980001de7983 */ /* 0x000ee80000300a00 */
[----:B------:R-:W3:Y:S04]  /*1b550*/  LDL.LU.64 R232, [R1+0x8a0] ;  /* 0x0008a00001e87983 */ /* 0x000ee80000300a00 */
[----:B------:R2:W-:Y:S01]  /*1b560*/  STL.64 [R1+0x310], R10 ;  /* 0x0003100a01007387 */ /* 0x0005e20000100a00 */
[----:B------:R-:W-:-:S03]  /*1b570*/  IMAD.WIDE R6, R2, 0x4, R234 ;  /* 0x0000000402067825 */ /* 0x000fc600078e02ea */
[----:B------:R1:W-:Y:S01]  /*1b580*/  STL.64 [R1+0x2a8], R8 ;  /* 0x0002a80801007387 */ /* 0x0003e20000100a00 */
[----:B----4-:R-:W-:-:S03]  /*1b590*/  IMAD.WIDE R4, R2, 0x4, R236 ;  /* 0x0000000402047825 */ /* 0x010fc600078e02ec */
[----:B------:R4:W-:Y:S04]  /*1b5a0*/  STL.64 [R1+0x2a0], R6 ;  /* 0x0002a00601007387 */ /* 0x0009e80000100a00 */
[----:B------:R3:W-:Y:S04]  /*1b5b0*/  STL.64 [R1+0x298], R4 ;  /* 0x0002980401007387 */ /* 0x0007e80000100a00 */
[----:B------:R-:W3:Y:S04]  /*1b5c0*/  LDL.LU.64 R234, [R1+0x8a8] ;  /* 0x0008a80001ea7983 */ /* 0x000ee80000300a00 */
[----:B------:R-:W3:Y:S01]  /*1b5d0*/  LDL.LU.64 R236, [R1+0x8b0] ;  /* 0x0008b00001ec7983 */ /* 0x000ee20000300a00 */
[----:B------:R-:W-:-:S04]  /*1b5e0*/  IADD3 R0, R252, -0x88, RZ ;  /* 0xffffff78fc007810 */ /* 0x000fc80007ffe0ff */
[----:B------:R-:W-:Y:S02]  /*1b5f0*/  ISETP.GE.U32.AND P5, PT, R0, 0x7ffffef9, PT ;  /* 0x7ffffef90000780c */ /* 0x000fe40003fa6070 */
[----:B------:R-:W-:-:S04]  /*1b600*/  IADD3 R0, R252, -0x8c, RZ ;  /* 0xffffff74fc007810 */ /* 0x000fc80007ffe0ff */
[----:B------:R-:W-:-:S07]  /*1b610*/  ISETP.GE.U32.AND P2, PT, R0, 0x7ffffef5, PT ;  /* 0x7ffffef50000780c */ /* 0x000fce0003f46070 */
[----:B------:R2:W-:Y:S01]  /*1b620*/  LDGSTS.E [R238+0x21c00], [R10.64], !P5 ;  /* 0x21c000000aee7fae */ /* 0x0005e2000e921848 */
[----:B------:R-:W-:-:S03]  /*1b630*/  IADD3 R0, R252, -0x90, RZ ;  /* 0xffffff70fc007810 */ /* 0x000fc60007ffe0ff */
[----:B------:R1:W-:Y:S01]  /*1b640*/  LDGSTS.E [R238+0x21d00], [R8.64], !P5 ;  /* 0x21d0000008ee7fae */ /* 0x0003e2000e921848 */
[----:B------:R-:W-:-:S03]  /*1b650*/  ISETP.GE.U32.AND P6, PT, R0, 0x7ffffef1, PT ;  /* 0x7ffffef10000780c */ /* 0x000fc60003fc6070 */
[----:B------:R4:W-:Y:S04]  /*1b660*/  LDGSTS.E [R238+0x21e00], [R6.64], !P5 ;  /* 0x21e0000006ee7fae */ /* 0x0009e8000e921848 */
[----:B------:R3:W-:Y:S01]  /*1b670*/  LDGSTS.E [R238+0x21f00], [R4.64], !P5 ;  /* 0x21f0000004ee7fae */ /* 0x0007e2000e921848 */
[----:B--2---:R-:W-:-:S03]  /*1b680*/  IMAD.WIDE R10, R2, 0x4, R240 ;  /* 0x00000004020a7825 */ /* 0x004fc600078e02f0 */
[----:B------:R-:W2:Y:S01]  /*1b690*/  LDL.LU.64 R240, [R1+0x8b8] ;  /* 0x0008b80001f07983 */ /* 0x000ea20000300a00 */
[----:B-1----:R-:W-:-:S03]  /*1b6a0*/  IMAD.WIDE R8, R2, 0x4, R246 ;  /* 0x0000000402087825 */ /* 0x002fc600078e02f6 */
[----:B------:R1:W-:Y:S04]  /*1b6b0*/  STL.64 [R1+0x290], R10 ;  /* 0x0002900a01007387 */ /* 0x0003e80000100a00 */
[----:B------:R-:W2:Y:S04]  /*1b6c0*/  LDL.LU.64 R246, [R1+0x8c0] ;  /* 0x0008c00001f67983 */ /* 0x000ea80000300a00 */
[----:B------:R1:W-:Y:S04]  /*1b6d0*/  STL.64 [R1+0x288], R8 ;  /* 0x0002880801007387 */ /* 0x0003e80000100a00 */
[----:B------:R1:W-:Y:S04]  /*1b6e0*/  LDGSTS.E [R238+0x22c00], [R10.64], !P2 ;  /* 0x22c000000aee7fae */ /* 0x0003e8000d121848 */
[----:B------:R1:W-:Y:S01]  /*1b6f0*/  LDGSTS.E [R238+0x22d00], [R8.64], !P2 ;  /* 0x22d0000008ee7fae */ /* 0x0003e2000d121848 */
[----:B----4-:R-:W-:-:S05]  /*1b700*/  IMAD.WIDE R6, R2, 0x4, R242 ;  /* 0x0000000402067825 */ /* 0x010fca00078e02f2 */
[----:B------:R4:W-:Y:S04]  /*1b710*/  STL.64 [R1+0x280], R6 ;  /* 0x0002800601007387 */ /* 0x0009e80000100a00 */
[----:B------:R4:W-:Y:S01]  /*1b720*/  LDGSTS.E [R238+0x22e00], [R6.64], !P2 ;  /* 0x22e0000006ee7fae */ /* 0x0009e2000d121848 */
[----:B---3--:R-:W-:-:S05]  /*1b730*/  IMAD.WIDE R4, R2, 0x4, R244 ;  /* 0x0000000402047825 */ /* 0x008fca00078e02f4 */
[----:B------:R3:W-:Y:S04]  /*1b740*/  STL.64 [R1+0x278], R4 ;  /* 0x0002780401007387 */ /* 0x0007e80000100a00 */
[----:B------:R-:W2:Y:S04]  /*1b750*/  LDL.LU.64 R218, [R1+0x8c8] ;  /* 0x0008c80001da7983 */ /* 0x000ea80000300a00 */
[----:B------:R3:W-:Y:S04]  /*1b760*/  LDGSTS.E [R238+0x22f00], [R4.64], !P2 ;  /* 0x22f0000004ee7fae */ /* 0x0007e8000d121848 */
[----:B------:R-:W2:Y:S04]  /*1b770*/  LDL.LU.64 R242, [R1+0x8d0] ;  /* 0x0008d00001f27983 */ /* 0x000ea80000300a00 */
[----:B------:R-:W2:Y:S01]  /*1b780*/  LDL.LU.64 R244, [R1+0x8d8] ;  /* 0x0008d80001f47983 */ /* 0x000ea20000300a00 */
[----:B-1----:R-:W-:-:S05]  /*1b790*/  IMAD.WIDE R10, R2, 0x4, R216 ;  /* 0x00000004020a7825 */ /* 0x002fca00078e02d8 */
[----:B------:R1:W-:Y:S01]  /*1b7a0*/  LDGSTS.E [R238+0x23c00], [R10.64], !P6 ;  /* 0x23c000000aee7fae */ /* 0x0003e2000f121848 */
[----:B------:R-:W-:-:S03]  /*1b7b0*/  IMAD.WIDE R8, R2, 0x4, R220 ;  /* 0x0000000402087825 */ /* 0x000fc600078e02dc */
[----:B------:R-:W2:Y:S01]  /*1b7c0*/  LDL.LU.64 R220, [R1+0x8e0] ;  /* 0x0008e00001dc7983 */ /* 0x000ea20000300a00 */
[----:B----4-:R-:W-:-:S03]  /*1b7d0*/  IMAD.WIDE R6, R2, 0x4, R222 ;  /* 0x0000000402067825 */ /* 0x010fc600078e02de */
[----:B------:R1:W-:Y:S01]  /*1b7e0*/  STL.64 [R1+0x258], R10 ;  /* 0x0002580a01007387 */ /* 0x0003e20000100a00 */
[----:B---3--:R-:W-:-:S03]  /*1b7f0*/  IMAD.WIDE R4, R2, 0x4, R232 ;  /* 0x0000000402047825 */ /* 0x008fc600078e02e8 */
[----:B------:R3:W-:Y:S04]  /*1b800*/  STL.64 [R1+0x250], R8 ;  /* 0x0002500801007387 */ /* 0x0007e80000100a00 */
[----:B------:R2:W-:Y:S04]  /*1b810*/  STL.64 [R1+0x248], R6 ;  /* 0x0002480601007387 */ /* 0x0005e80000100a00 */
[----:B------:R4:W-:Y:S04]  /*1b820*/  STL.64 [R1+0x240], R4 ;  /* 0x0002400401007387 */ /* 0x0009e80000100a00 */
[----:B------:R-:W2:Y:S04]  /*1b830*/  LDL.LU.64 R222, [R1+0x8e8] ;  /* 0x0008e80001de7983 */ /* 0x000ea80000300a00 */
[----:B------:R-:W2:Y:S01]  /*1b840*/  LDL.LU.64 R232, [R1+0x8f0] ;  /* 0x0008f00001e87983 */ /* 0x000ea20000300a00 */
[----:B-1----:R-:W-:-:S03]  /*1b850*/  IMAD.WIDE R10, R2, 0x4, R234 ;  /* 0x00000004020a7825 */ /* 0x002fc600078e02ea */
[----:B------:R3:W-:Y:S04]  /*1b860*/  LDGSTS.E [R238+0x23d00], [R8.64], !P6 ;  /* 0x23d0000008ee7fae */ /* 0x0007e8000f121848 */
[----:B------:R-:W2:Y:S04]  /*1b870*/  LDL.LU.64 R234, [R1+0x8f8] ;  /* 0x0008f80001ea7983 */ /* 0x000ea80000300a00 */
[----:B------:R1:W-:Y:S01]  /*1b880*/  STL.64 [R1+0x208], R10 ;  /* 0x0002080a01007387 */ /* 0x0003e20000100a00 */
[----:B---3--:R-:W-:Y:S01]  /*1b890*/  IMAD.WIDE R8, R2, 0x4, R236 ;  /* 0x0000000402087825 */ /* 0x008fe200078e02ec */
[----:B------:R-:W-:-:S02]  /*1b8a0*/  IADD3 R0, R252, -0x94, RZ ;  /* 0xffffff6cfc007810 */ /* 0x000fc40007ffe0ff */
[----:B------:R-:W2:Y:S02]  /*1b8b0*/  LDL.LU.64 R236, [R1+0x900] ;  /* 0x0009000001ec7983 */ /* 0x000ea40000300a00 */
[----:B------:R-:W-:Y:S02]  /*1b8c0*/  ISETP.GE.U32.AND P3, PT, R0, 0x7ffffeed, PT ;  /* 0x7ffffeed0000780c */ /* 0x000fe40003f66070 */
[----:B------:R2:W-:Y:S01]  /*1b8d0*/  LDGSTS.E [R238+0x23e00], [R6.64], !P6 ;  /* 0x23e0000006ee7fae */ /* 0x0005e2000f121848 */
[----:B------:R-:W-:-:S03]  /*1b8e0*/  IADD3 R0, R252, -0x98, RZ ;  /* 0xffffff68fc007810 */ /* 0x000fc60007ffe0ff */
[----:B------:R4:W-:Y:S01]  /*1b8f0*/  LDGSTS.E [R238+0x23f00], [R4.64], !P6 ;  /* 0x23f0000004ee7fae */ /* 0x0009e2000f121848 */
[----:B------:R-:W-:-:S03]  /*1b900*/  ISETP.GE.U32.AND P4, PT, R0, 0x7ffffee9, PT ;  /* 0x7ffffee90000780c */ /* 0x000fc60003f86070 */
[----:B------:R1:W-:Y:S04]  /*1b910*/  STL.64 [R1+0x200], R8 ;  /* 0x0002000801007387 */ /* 0x0003e80000100a00 */
[----:B------:R1:W-:Y:S04]  /*1b920*/  LDGSTS.E [R238+0x24c00], [R10.64], !P3 ;  /* 0x24c000000aee7fae */ /* 0x0003e8000d921848 */
[----:B------:R1:W-:Y:S01]  /*1b930*/  LDGSTS.E [R238+0x24d00], [R8.64], !P3 ;  /* 0x24d0000008ee7fae */ /* 0x0003e2000d921848 */
[----:B--2---:R-:W-:-:S04]  /*1b940*/  IMAD.WIDE R6, R2, 0x4, R240 ;  /* 0x0000000402067825 */ /* 0x004fc800078e02f0 */
[C---:B----4-:R-:W-:Y:S01]  /*1b950*/  IMAD.WIDE R4, R2.reuse, 0x4, R246 ;  /* 0x0000000402047825 */ /* 0x050fe200078e02f6 */
[----:B------:R2:W-:Y:S04]  /*1b960*/  STL.64 [R1+0x1e8], R6 ;  /* 0x0001e80601007387 */ /* 0x0005e80000100a00 */
[----:B------:R4:W-:Y:S04]  /*1b970*/  STL.64 [R1+0x1e0], R4 ;  /* 0x0001e00401007387 */ /* 0x0009e80000100a00 */
[----:B------:R-:W3:Y:S04]  /*1b980*/  LDL.LU.64 R240, [R1+0x908] ;  /* 0x0009080001f07983 */ /* 0x000ee80000300a00 */
[----:B------:R2:W-:Y:S04]  /*1b990*/  LDGSTS.E [R238+0x24e00], [R6.64], !P3 ;  /* 0x24e0000006ee7fae */ /* 0x0005e8000d921848 */
[----:B------:R-:W3:Y:S04]  /*1b9a0*/  LDL.LU.64 R246, [R1+0x910] ;  /* 0x0009100001f67983 */ /* 0x000ee80000300a00 */
[----:B------:R4:W-:Y:S01]  /*1b9b0*/  LDGSTS.E [R238+0x24f00], [R4.64], !P3 ;  /* 0x24f0000004ee7fae */ /* 0x0009e2000d921848 */
[----:B-1----:R-:W-:-:S05]  /*1b9c0*/  IMAD.WIDE R10, R2, 0x4, R218 ;  /* 0x00000004020a7825 */ /* 0x002fca00078e02da */
[----:B------:R1:W-:Y:S01]  /*1b9d0*/  LDGSTS.E [R238+0x25c00], [R10.64], !P4 ;  /* 0x25c000000aee7fae */ /* 0x0003e2000e121848 */
[----:B------:R-:W-:-:S03]  /*1b9e0*/  IMAD.WIDE R8, R2, 0x4, R242 ;  /* 0x0000000402087825 */ /* 0x000fc600078e02f2 */
[----:B------:R-:W3:Y:S01]  /*1b9f0*/  LDL.LU.64 R242, [R1+0x918] ;  /* 0x0009180001f27983 */ /* 0x000ee20000300a00 */
[----:B--2---:R-:W-:-:S03]  /*1ba00*/  IMAD.WIDE R6, R2, 0x4, R244 ;  /* 0x0000000402067825 */ /* 0x004fc600078e02f4 */
[----:B------:R1:W-:Y:S04]  /*1ba10*/  STL.64 [R1+0x198], R10 ;  /* 0x0001980a01007387 */ /* 0x0003e80000100a00 */
[----:B------:R-:W2:Y:S01]  /*1ba20*/  LDL.LU.64 R244, [R1+0x920] ;  /* 0x0009200001f47983 */ /* 0x000ea20000300a00 */
[----:B----4-:R-:W-:-:S03]  /*1ba30*/  IMAD.WIDE R4, R2, 0x4, R220 ;  /* 0x0000000402047825 */ /* 0x010fc600078e02dc */
[----:B------:R4:W-:Y:S04]  /*1ba40*/  STL.64 [R1+0x190], R8 ;  /* 0x0001900801007387 */ /* 0x0009e80000100a00 */
[----:B------:R1:W-:Y:S04]  /*1ba50*/  STL.64 [R1+0x188], R6 ;  /* 0x0001880601007387 */ /* 0x0003e80000100a00 */
[----:B------:R4:W-:Y:S04]  /*1ba60*/  LDGSTS.E [R238+0x25d00], [R8.64], !P4 ;  /* 0x25d0000008ee7fae */ /* 0x0009e8000e121848 */
[----:B------:R4:W-:Y:S04]  /*1ba70*/  STL.64 [R1+0x180], R4 ;  /* 0x0001800401007387 */ /* 0x0009e80000100a00 */
[----:B------:R4:W-:Y:S01]  /*1ba80*/  LDGSTS.E [R238+0x25e00], [R6.64], !P4 ;  /* 0x25e0000006ee7fae */ /* 0x0009e2000e121848 */
[----:B-1----:R-:W-:-:S03]  /*1ba90*/  IMAD.WIDE R10, R2, 0x4, R222 ;  /* 0x00000004020a7825 */ /* 0x002fc600078e02de */
[----:B------:R-:W2:Y:S01]  /*1baa0*/  LDL.LU.64 R210, [R1+0x928] ;  /* 0x0009280001d27983 */ /* 0x000ea20000300a00 */
[----:B----4-:R-:W-:-:S03]  /*1bab0*/  IMAD.WIDE R8, R2, 0x4, R232 ;  /* 0x0000000402087825 */ /* 0x010fc600078e02e8 */
[----:B------:R1:W-:Y:S04]  /*1bac0*/  LDGSTS.E [R238+0x25f00], [R4.64], !P4 ;  /* 0x25f0000004ee7fae */ /* 0x0003e8000e121848 */
[----:B------:R-:W2:Y:S01]  /*1bad0*/  LDL.LU.64 R218, [R1+0x930] ;  /* 0x0009300001da7983 */ /* 0x000ea20000300a00 */
[----:B------:R-:W-:-:S03]  /*1bae0*/  IMAD.WIDE R6, R2, 0x4, R234 ;  /* 0x0000000402067825 */ /* 0x000fc600078e02ea */
[----:B------:R-:W2:Y:S04]  /*1baf0*/  LDL.LU.64 R220, [R1+0x938] ;  /* 0x0009380001dc7983 */ /* 0x000ea80000300a00 */
[----:B------:R3:W-:Y:S04]  /*1bb00*/  STL.64 [R1+0x158], R10 ;  /* 0x0001580a01007387 */ /* 0x0007e80000100a00 */
[----:B------:R-:W2:Y:S01]  /*1bb10*/  LDL.LU.64 R222, [R1+0x940] ;  /* 0x0009400001de7983 */ /* 0x000ea20000300a00 */
[----:B-1----:R-:W-:-:S03]  /*1bb20*/  IMAD.WIDE R4, R2, 0x4, R236 ;  /* 0x0000000402047825 */ /* 0x002fc600078e02ec */
[----:B------:R1:W-:Y:S04]  /*1bb30*/  STL.64 [R1+0x150], R8 ;  /* 0x0001500801007387 */ /* 0x0003e80000100a00 */
[----:B------:R1:W-:Y:S04]  /*1bb40*/  STL.64 [R1+0x148], R6 ;  /* 0x0001480601007387 */ /* 0x0003e80000100a00 */
[----:B------:R2:W-:Y:S04]  /*1bb50*/  STL.64 [R1+0x140], R4 ;  /* 0x0001400401007387 */ /* 0x0005e80000100a00 */
[----:B------:R-:W2:Y:S01]  /*1bb60*/  LDL.LU.64 R234, [R1+0x948] ;  /* 0x0009480001ea7983 */ /* 0x000ea20000300a00 */
[----:B------:R-:W-:-:S03]  /*1bb70*/  IADD3 R0, R252, -0x9c, RZ ;  /* 0xffffff64fc007810 */ /* 0x000fc60007ffe0ff */
[----:B------:R-:W2:Y:S01]  /*1bb80*/  LDL.LU.64 R216, [R1+0xa40] ;  /* 0x000a400001d87983 */ /* 0x000ea20000300a00 */
[----:B------:R-:W-:Y:S02]  /*1bb90*/  ISETP.GE.U32.AND P0, PT, R0, 0x7ffffee5, PT ;  /* 0x7ffffee50000780c */ /* 0x000fe40003f06070 */
[----:B------:R-:W-:Y:S01]  /*1bba0*/  IADD3 R0, R252, -0xa0, RZ ;  /* 0xffffff60fc007810 */ /* 0x000fe20007ffe0ff */
[----:B------:R-:W2:Y:S03]  /*1bbb0*/  LDL.LU.64 R232, [R1+0xa48] ;  /* 0x000a480001e87983 */ /* 0x000ea60000300a00 */
[----:B------:R-:W-:-:S07]  /*1bbc0*/  ISETP.GE.U32.AND P1, PT, R0, 0x7ffffee1, PT ;  /* 0x7ffffee10000780c */ /* 0x000fce0003f26070 */
[----:B------:R3:W-:Y:S01]  /*1bbd0*/  LDGSTS.E [R238+0x26c00], [R10.64], !P0 ;  /* 0x26c000000aee7fae */ /* 0x0007e2000c121848 */
[----:B------:R-:W-:-:S03]  /*1bbe0*/  IADD3 R0, R252, -0xa4, RZ ;  /* 0xffffff5cfc007810 */ /* 0x000fc60007ffe0ff */
[----:B------:R1:W-:Y:S01]  /*1bbf0*/  LDGSTS.E [R238+0x26d00], [R8.64], !P0 ;  /* 0x26d0000008ee7fae */ /* 0x0003e2000c121848 */
[----:B------:R-:W-:-:S03]  /*1bc00*/  ISETP.GE.U32.AND P5, PT, R0, 0x7ffffedd, PT ;  /* 0x7ffffedd0000780c */ /* 0x000fc60003fa6070 */
[----:B------:R1:W-:Y:S04]  /*1bc10*/  LDGSTS.E [R238+0x26e00], [R6.64], !P0 ;  /* 0x26e0000006ee7fae */ /* 0x0003e8000c121848 */
[----:B------:R2:W-:Y:S01]  /*1bc20*/  LDGSTS.E [R238+0x26f00], [R4.64], !P0 ;  /* 0x26f0000004ee7fae */ /* 0x0005e2000c121848 */
[----:B---3--:R-:W-:-:S05]  /*1bc30*/  IMAD.WIDE R10, R2, 0x4, R240 ;  /* 0x00000004020a7825 */ /* 0x008fca00078e02f0 */
[----:B------:R3:W-:Y:S04]  /*1bc40*/  STL.64 [R1+0x108], R10 ;  /* 0x0001080a01007387 */ /* 0x0007e80000100a00 */
[----:B------:R-:W4:Y:S01]  /*1bc50*/  LDL.LU.64 R236, [R1+0xa50] ;  /* 0x000a500001ec7983 */ /* 0x000f220000300a00 */
[----:B-1----:R-:W-:-:S03]  /*1bc60*/  IMAD.WIDE R8, R2, 0x4, R246 ;  /* 0x0000000402087825 */ /* 0x002fc600078e02f6 */
[----:B------:R3:W-:Y:S04]  /*1bc70*/  LDGSTS.E [R238+0x27c00], [R10.64], !P1 ;  /* 0x27c000000aee7fae */ /* 0x0007e8000c921848 */
[----:B------:R1:W-:Y:S04]  /*1bc80*/  STL.64 [R1+0x100], R8 ;  /* 0x0001000801007387 */ /* 0x0003e80000100a00 */
[----:B------:R1:W-:Y:S01]  /*1bc90*/  LDGSTS.E [R238+0x27d00], [R8.64], !P1 ;  /* 0x27d0000008ee7fae */ /* 0x0003e2000c921848 */
[----:B------:R-:W-:-:S04]  /*1bca0*/  IMAD.WIDE R6, R2, 0x4, R242 ;  /* 0x0000000402067825 */ /* 0x000fc800078e02f2 */
[C---:B--2---:R-:W-:Y:S01]  /*1bcb0*/  IMAD.WIDE R4, R2.reuse, 0x4, R244 ;  /* 0x0000000402047825 */ /* 0x044fe200078e02f4 */
[----:B------:R2:W-:Y:S04]  /*1bcc0*/  STL.64 [R1+0xd8], R6 ;  /* 0x0000d80601007387 */ /* 0x0005e80000100a00 */
[----:B------:R1:W-:Y:S04]  /*1bcd0*/  STL.64 [R1+0xd0], R4 ;  /* 0x0000d00401007387 */ /* 0x0003e80000100a00 */
[----:B------:R-:W4:Y:S04]  /*1bce0*/  LDL.LU.64 R246, [R1+0xa58] ;  /* 0x000a580001f67983 */ /* 0x000f280000300a00 */
[----:B------:R2:W-:Y:S04]  /*1bcf0*/  LDGSTS.E [R238+0x27e00], [R6.64], !P1 ;  /* 0x27e0000006ee7fae */ /* 0x0005e8000c921848 */
[----:B------:R-:W4:Y:S04]  /*1bd00*/  LDL.LU.64 R244, [R1+0xa60] ;  /* 0x000a600001f47983 */ /* 0x000f280000300a00 */
[----:B------:R1:W-:Y:S04]  /*1bd10*/  LDGSTS.E [R238+0x27f00], [R4.64], !P1 ;  /* 0x27f0000004ee7fae */ /* 0x0003e8000c921848 */
[----:B------:R-:W4:Y:S01]  /*1bd20*/  LDL.LU.64 R242, [R1+0xa68] ;  /* 0x000a680001f27983 */ /* 0x000f220000300a00 */
[----:B---3--:R-:W-:-:S03]  /*1bd30*/  IMAD.WIDE R10, R2, 0x4, R210 ;  /* 0x00000004020a7825 */ /* 0x008fc600078e02d2 */
[----:B------:R-:W3:Y:S01]  /*1bd40*/  LDL.LU.64 R240, [R1+0xa70] ;  /* 0x000a700001f07983 */ /* 0x000ee20000300a00 */
[----:B-1----:R-:W-:-:S03]  /*1bd50*/  IMAD.WIDE R8, R2, 0x4, R218 ;  /* 0x0000000402087825 */ /* 0x002fc600078e02da */
[----:B------:R1:W-:Y:S01]  /*1bd60*/  STL.64 [R1+0xa8], R10 ;  /* 0x0000a80a01007387 */ /* 0x0003e20000100a00 */
[----:B--2---:R-:W-:-:S03]  /*1bd70*/  IMAD.WIDE R6, R2, 0x4, R220 ;  /* 0x0000000402067825 */ /* 0x004fc600078e02dc */
[----:B------:R2:W-:Y:S04]  /*1bd80*/  STL.64 [R1+0xa0], R8 ;  /* 0x0000a00801007387 */ /* 0x0005e80000100a00 */
[----:B------:R1:W-:Y:S01]  /*1bd90*/  LDGSTS.E [R238+0x28c00], [R10.64], !P5 ;  /* 0x28c000000aee7fae */ /* 0x0003e2000e921848 */
[----:B------:R-:W-:-:S03]  /*1bda0*/  IMAD.WIDE R4, R2, 0x4, R222 ;  /* 0x0000000402047825 */ /* 0x000fc600078e02de */
[----:B------:R1:W-:Y:S04]  /*1bdb0*/  STL.64 [R1+0x98], R6 ;  /* 0x0000980601007387 */ /* 0x0003e80000100a00 */
[----:B------:R4:W-:Y:S04]  /*1bdc0*/  STL.64 [R1+0x90], R4 ;  /* 0x0000900401007387 */ /* 0x0009e80000100a00 */
[----:B------:R-:W3:Y:S04]  /*1bdd0*/  LDL.LU.64 R222, [R1+0xa78] ;  /* 0x000a780001de7983 */ /* 0x000ee80000300a00 */
[----:B------:R-:W3:Y:S01]  /*1bde0*/  LDL.LU.64 R220, [R1+0xa80] ;  /* 0x000a800001dc7983 */ /* 0x000ee20000300a00 */
[----:B-1----:R-:W-:-:S03]  /*1bdf0*/  IMAD.WIDE R10, R2, 0x4, R234 ;  /* 0x00000004020a7825 */ /* 0x002fc600078e02ea */
[----:B------:R-:W3:Y:S04]  /*1be00*/  LDL.LU.64 R218, [R1+0xa88] ;  /* 0x000a880001da7983 */ /* 0x000ee80000300a00 */
[----:B------:R1:W-:Y:S04]  /*1be10*/  STL.64 [R1+0x68], R10 ;  /* 0x0000680a01007387 */ /* 0x0003e80000100a00 */
[----:B------:R-:W3:Y:S04]  /*1be20*/  LDL.LU.64 R234, [R1+0xa90] ;  /* 0x000a900001ea7983 */ /* 0x000ee80000300a00 */
[----:B------:R2:W-:Y:S04]  /*1be30*/  LDGSTS.E [R238+0x28d00], [R8.64], !P5 ;  /* 0x28d0000008ee7fae */ /* 0x0005e8000e921848 */
[----:B------:R1:W-:Y:S04]  /*1be40*/  LDGSTS.E [R238+0x28e00], [R6.64], !P5 ;  /* 0x28e0000006ee7fae */ /* 0x0003e8000e921848 */
[----:B------:R4:W-:Y:S01]  /*1be50*/  LDGSTS.E [R238+0x28f00], [R4.64], !P5 ;  /* 0x28f0000004ee7fae */ /* 0x0009e2000e921848 */
[----:B--2---:R-:W-:-:S04]  /*1be60*/  IMAD.WIDE R8, R2, 0x4, R216 ;  /* 0x0000000402087825 */ /* 0x004fc800078e02d8 */
[C---:B-1----:R-:W-:Y:S01]  /*1be70*/  IMAD.WIDE R6, R2.reuse, 0x4, R232 ;  /* 0x0000000402067825 */ /* 0x042fe200078e02e8 */
[----:B------:R1:W-:Y:S04]  /*1be80*/  STL.64 [R1+0x60], R8 ;  /* 0x0000600801007387 */ /* 0x0003e80000100a00 */
[----:B------:R2:W-:Y:S01]  /*1be90*/  STL.64 [R1+0x48], R6 ;  /* 0x0000480601007387 */ /* 0x0005e20000100a00 */
[----:B----4-:R-:W-:-:S05]  /*1bea0*/  IMAD.WIDE R4, R2, 0x4, R236 ;  /* 0x0000000402047825 */ /* 0x010fca00078e02ec */
[----:B------:R4:W-:Y:S04]  /*1beb0*/  STL.64 [R1+0x40], R4 ;  /* 0x0000400401007387 */ /* 0x0009e80000100a00 */
[----:B------:R-:W2:Y:S04]  /*1bec0*/  LDL.LU.64 R208, [R1+0xa98] ;  /* 0x000a980001d07983 */ /* 0x000ea80000300a00 */
[----:B------:R-:W4:Y:S04]  /*1bed0*/  LDL.LU.64 R210, [R1+0xaa0] ;  /* 0x000aa00001d27983 */ /* 0x000f280000300a00 */
[----:B------:R-:W4:Y:S04]  /*1bee0*/  LDL.LU.64 R232, [R1+0xaa8] ;  /* 0x000aa80001e87983 */ /* 0x000f280000300a00 */
[----:B------:R-:W4:Y:S01]  /*1bef0*/  LDL.LU.64 R236, [R1+0xab0] ;  /* 0x000ab00001ec7983 */ /* 0x000f220000300a00 */
[----:B------:R-:W-:-:S04]  /*1bf00*/  IMAD.WIDE R246, R2, 0x4, R246 ;  /* 0x0000000402f67825 */ /* 0x000fc800078e02f6 */
[C---:B------:R-:W-:Y:S01]  /*1bf10*/  IMAD.WIDE R244, R2.reuse, 0x4, R244 ;  /* 0x0000000402f47825 */ /* 0x040fe200078e02f4 */
[----:B------:R-:W-:Y:S03]  /*1bf20*/  STL.64 [R1+0x2bd8], R246 ;  /* 0x002bd8f601007387 */ /* 0x000fe60000100a00 */
[C---:B------:R-:W-:Y:S01]  /*1bf30*/  IMAD.WIDE R242, R2.reuse, 0x4, R242 ;  /* 0x0000000402f27825 */ /* 0x040fe200078e02f2 */
[----:B------:R-:W-:Y:S03]  /*1bf40*/  STL.64 [R1+0x2be0], R244 ;  /* 0x002be0f401007387 */ /* 0x000fe60000100a00 */
[C---:B---3--:R-:W-:Y:S01]  /*1bf50*/  IMAD.WIDE R240, R2.reuse, 0x4, R240 ;  /* 0x0000000402f07825 */ /* 0x048fe200078e02f0 */
[----:B------:R-:W-:Y:S04]  /*1bf60*/  STL.64 [R1+0x2be8], R242 ;  /* 0x002be8f201007387 */ /* 0x000fe80000100a00 */
[----:B------:R-:W-:Y:S04]  /*1bf70*/  STL.64 [R1+0x2bf0], R240 ;  /* 0x002bf0f001007387 */ /* 0x000fe80000100a00 */
[----:B------:R-:W3:Y:S04]  /*1bf80*/  LDL.LU.64 R202, [R1+0xab8] ;  /* 0x000ab80001ca7983 */ /* 0x000ee80000300a00 */
[----:B------:R-:W3:Y:S04]  /*1bf90*/  LDL.LU.64 R204, [R1+0xac0] ;  /* 0x000ac00001cc7983 */ /* 0x000ee80000300a00 */
[----:B------:R-:W3:Y:S01]  /*1bfa0*/  LDL.LU.64 R206, [R1+0xac8] ;  /* 0x000ac80001ce7983 */ /* 0x000ee20000300a00 */
[----:B------:R-:W-:-:S03]  /*1bfb0*/  IMAD.WIDE R216, R2, 0x4, R234 ;  /* 0x0000000402d87825 */ /* 0x000fc600078e02ea */
[----:B------:R-:W3:Y:S01]  /*1bfc0*/  LDL.LU.64 R234, [R1+0xad0] ;  /* 0x000ad00001ea7983 */ /* 0x000ee20000300a00 */
[----:B------:R-:W-:-:S04]  /*1bfd0*/  IMAD.WIDE R222, R2, 0x4, R222 ;  /* 0x0000000402de7825 */ /* 0x000fc800078e02de */
[C---:B------:R-:W-:Y:S01]  /*1bfe0*/  IMAD.WIDE R220, R2.reuse, 0x4, R220 ;  /* 0x0000000402dc7825 */ /* 0x040fe200078e02dc */
[----:B------:R-:W-:Y:S03]  /*1bff0*/  STL.64 [R1+0x2bf8], R222 ;  /* 0x002bf8de01007387 */ /* 0x000fe60000100a00 */
[C---:B------:R-:W-:Y:S01]  /*1c000*/  IMAD.WIDE R218, R2.reuse, 0x4, R218 ;  /* 0x0000000402da7825 */ /* 0x040fe200078e02da */
[----:B------:R-:W-:Y:S04]  /*1c010*/  STL.64 [R1+0x2c00], R220 ;  /* 0x002c00dc01007387 */ /* 0x000fe80000100a00 */
[----:B------:R-:W-:Y:S04]  /*1c020*/  STL.64 [R1+0x2c08], R218 ;  /* 0x002c08da01007387 */ /* 0x000fe80000100a00 */
[----:B------:R-:W-:Y:S01]  /*1c030*/  STL.64 [R1+0x2c10], R216 ;  /* 0x002c10d801007387 */ /* 0x000fe20000100a00 */
[----:B--2---:R-:W-:-:S03]  /*1c040*/  IMAD.WIDE R190, R2, 0x4, R208 ;  /* 0x0000000402be7825 */ /* 0x004fc600078e02d0 */
[----:B------:R-:W2:Y:S01]  /*1c050*/  LDL.LU.64 R208, [R1+0xad8] ;  /* 0x000ad80001d07983 */ /* 0x000ea20000300a00 */
[----:B----4-:R-:W-:-:S03]  /*1c060*/  IMAD.WIDE R188, R2, 0x4, R210 ;  /* 0x0000000402bc7825 */ /* 0x010fc600078e02d2 */
[----:B------:R-:W4:Y:S01]  /*1c070*/  LDL.LU.64 R210, [R1+0xae0] ;  /* 0x000ae00001d27983 */ /* 0x000f220000300a00 */
[----:B------:R-:W-:-:S03]  /*1c080*/  IMAD.WIDE R186, R2, 0x4, R232 ;  /* 0x0000000402ba7825 */ /* 0x000fc600078e02e8 */
[----:B------:R-:W4:Y:S01]  /*1c090*/  LDL.LU.64 R232, [R1+0xae8] ;  /* 0x000ae80001e87983 */ /* 0x000f220000300a00 */
[----:B------:R-:W-:-:S03]  /*1c0a0*/  IMAD.WIDE R184, R2, 0x4, R236 ;  /* 0x0000000402b87825 */ /* 0x000fc600078e02ec */
        /* <DEDUP_REMOVED lines=9> */
[----:B------:R-:W-:-:S03]  /*1c140*/  IMAD.WIDE R178, R2, 0x4, R206 ;  /* 0x0000000402b27825 */ /* 0x000fc600078e02ce */
[----:B------:R-:W3:Y:S01]  /*1c150*/  LDL.LU.64 R206, [R1+0xb08] ;  /* 0x000b080001ce7983 */ /* 0x000ee20000300a00 */
[----:B------:R-:W-:-:S03]  /*1c160*/  IMAD.WIDE R176, R2, 0x4, R234 ;  /* 0x0000000402b07825 */ /* 0x000fc600078e02ea */
[----:B------:R-:W3:Y:S04]  /*1c170*/  LDL.LU.64 R234, [R1+0xb10] ;  /* 0x000b100001ea7983 */ /* 0x000ee80000300a00 */
[----:B------:R-:W-:Y:S04]  /*1c180*/  STL.64 [R1+0x2c38], R182 ;  /* 0x002c38b601007387 */ /* 0x000fe80000100a00 */
        /* <DEDUP_REMOVED lines=18> */
[----:B------:R-:W1:Y:S01]  /*1c2b0*/  LDL.LU.64 R196, [R1+0xc28] ;  /* 0x000c280001c47983 */ /* 0x000e620000300a00 */
[----:B------:R-:W-:-:S03]  /*1c2c0*/  IMAD.WIDE R164, R2, 0x4, R204 ;  /* 0x0000000402a47825 */ /* 0x000fc600078e02cc */
[----:B------:R-:W3:Y:S01]  /*1c2d0*/  LDL.LU.64 R204, [R1+0xc20] ;  /* 0x000c200001cc7983 */ /* 0x000ee20000300a00 */
[----:B------:R-:W-:-:S03]  /*1c2e0*/  IMAD.WIDE R162, R2, 0x4, R206 ;  /* 0x0000000402a27825 */ /* 0x000fc600078e02ce */
[----:B------:R-:W3:Y:S04]  /*1c2f0*/  LDL.LU.64 R206, [R1+0xc18] ;  /* 0x000c180001ce7983 */ /* 0x000ee80000300a00 */
[----:B------:R-:W-:Y:S01]  /*1c300*/  STL.64 [R1+0x2c78], R166 ;  /* 0x002c78a601007387 */ /* 0x000fe20000100a00 */
[----:B------:R-:W-:-:S03]  /*1c310*/  IADD3 R0, R252, -0xa8, RZ ;  /* 0xffffff58fc007810 */ /* 0x000fc60007ffe0ff */
[----:B------:R-:W-:Y:S04]  /*1c320*/  STL.64 [R1+0x2c80], R164 ;  /* 0x002c80a401007387 */ /* 0x000fe80000100a00 */
[----:B------:R-:W-:Y:S04]  /*1c330*/  STL.64 [R1+0x2c88], R162 ;  /* 0x002c88a201007387 */ /* 0x000fe80000100a00 */
[----:B------:R-:W-:Y:S01]  /*1c340*/  STL.64 [R1+0x2c90], R160 ;  /* 0x002c90a001007387 */ /* 0x000fe20000100a00 */
[----:B------:R-:W-:-:S13]  /*1c350*/  ISETP.GE.U32.AND P2, PT, R0, 0x7ffffed9, PT ;  /* 0x7ffffed90000780c */ /* 0x000fda0003f46070 */
[----:B------:R3:W-:Y:S01]  /*1c360*/  LDGSTS.E [R238+0x29c00], [R10.64], !P2 ;  /* 0x29c000000aee7fae */ /* 0x0007e2000d121848 */
[----:B--2---:R-:W-:-:S04]  /*1c370*/  IMAD.WIDE R158, R2, 0x4, R208 ;  /* 0x00000004029e7825 */ /* 0x004fc800078e02d0 */
[C---:B----4-:R-:W-:Y:S01]  /*1c380*/  IMAD.WIDE R156, R2.reuse, 0x4, R210 ;  /* 0x00000004029c7825 */ /* 0x050fe200078e02d2 */
[----:B------:R-:W2:Y:S04]  /*1c390*/  LDL.LU.64 R208, [R1+0xc10] ;  /* 0x000c100001d07983 */ /* 0x000ea80000300a00 */
[----:B------:R-:W4:Y:S04]  /*1c3a0*/  LDL.LU.64 R210, [R1+0xc08] ;  /* 0x000c080001d27983 */ /* 0x000f280000300a00 */
[----:B------:R-:W4:Y:S04]  /*1c3b0*/  LDL.LU.64 R198, [R1+0xc00] ;  /* 0x000c000001c67983 */ /* 0x000f280000300a00 */
[----:B------:R-:W4:Y:S01]  /*1c3c0*/  LDL.LU.64 R200, [R1+0xbf8] ;  /* 0x000bf80001c87983 */ /* 0x000f220000300a00 */
[----:B------:R-:W-:-:S03]  /*1c3d0*/  IMAD.WIDE R154, R2, 0x4, R232 ;  /* 0x00000004029a7825 */ /* 0x000fc600078e02e8 */
[----:B------:R-:W4:Y:S01]  /*1c3e0*/  LDL.LU.64 R202, [R1+0xbf0] ;  /* 0x000bf00001ca7983 */ /* 0x000f220000300a00 */
[----:B------:R-:W-:-:S03]  /*1c3f0*/  IMAD.WIDE R152, R2, 0x4, R236 ;  /* 0x0000000402987825 */ /* 0x000fc600078e02ec */
[----:B------:R-:W4:Y:S04]  /*1c400*/  LDL.LU.64 R232, [R1+0xbe8] ;  /* 0x000be80001e87983 */ /* 0x000f280000300a00 */
[----:B------:R-:W4:Y:S04]  /*1c410*/  LDL.LU.64 R236, [R1+0xbe0] ;  /* 0x000be00001ec7983 */ /* 0x000f280000300a00 */
[----:B------:R-:W-:Y:S04]  /*1c420*/  STL.64 [R1+0x2c98], R158 ;  /* 0x002c989e01007387 */ /* 0x000fe80000100a00 */
[----:B------:R-:W-:Y:S04]  /*1c430*/  STL.64 [R1+0x2ca0], R156 ;  /* 0x002ca09c01007387 */ /* 0x000fe80000100a00 */
[----:B------:R-:W-:Y:S04]  /*1c440*/  STL.64 [R1+0x2ca8], R154 ;  /* 0x002ca89a01007387 */ /* 0x000fe80000100a00 */
[----:B------:R-:W-:Y:S01]  /*1c450*/  STL.64 [R1+0x2cb0], R152 ;  /* 0x002cb09801007387 */ /* 0x000fe20000100a00 */
[----:B------:R-:W-:-:S03]  /*1c460*/  IADD3 R0, R252, -0xac, RZ ;  /* 0xffffff54fc007810 */ /* 0x000fc60007ffe0ff */
[----:B------:R1:W-:Y:S01]  /*1c470*/  LDGSTS.E [R238+0x29d00], [R8.64], !P2 ;  /* 0x29d0000008ee7fae */ /* 0x0003e2000d121848 */
[----:B---3--:R-:W-:Y:S01]  /*1c480*/  IMAD.WIDE R10, R2, 0x4, R234 ;  /* 0x00000004020a7825 */ /* 0x008fe200078e02ea */
[----:B------:R-:W-:Y:S02]  /*1c490*/  ISETP.GE.U32.AND P6, PT, R0, 0x7ffffed5, PT ;  /* 0x7ffffed50000780c */ /* 0x000fe40003fc6070 */
[----:B------:R-:W4:Y:S01]  /*1c4a0*/  LDL.LU.64 R234, [R1+0xbd8] ;  /* 0x000bd80001ea7983 */ /* 0x000f220000300a00 */
        /* <DEDUP_REMOVED lines=32> */
[----:B------:R1:W-:Y:S01]  /*1c6b0*/  LDGSTS.E [R238+0x2ec00], [R174.64], !P1 ;  /* 0x2ec00000aeee7fae */ /* 0x0003e2000c921848 */
[----:B------:R-:W-:-:S03]  /*1c6c0*/  IADD3 R0, R252, -0xcc, RZ ;  /* 0xffffff34fc007810 */ /* 0x000fc60007ffe0ff */
[----:B------:R2:W-:Y:S04]  /*1c6d0*/  LDGSTS.E [R238+0x2ed00], [R172.64], !P1 ;  /* 0x2ed00000acee7fae */ /* 0x0005e8000c921848 */
[----:B------:R2:W-:Y:S04]  /*1c6e0*/  LDGSTS.E [R238+0x2ee00], [R170.64], !P1 ;  /* 0x2ee00000aaee7fae */ /* 0x0005e8000c921848 */
[----:B------:R2:W-:Y:S01]  /*1c6f0*/  LDGSTS.E [R238+0x2ef00], [R168.64], !P1 ;  /* 0x2ef00000a8ee7fae */ /* 0x0005e2000c921848 */
[----:B-1----:R-:W-:-:S03]  /*1c700*/  IMAD.WIDE R8, R2, 0x4, R196 ;  /* 0x0000000402087825 */ /* 0x002fc600078e02c4 */
[----:B------:R1:W-:Y:S01]  /*1c710*/  LDGSTS.E [R238+0x2fc00], [R166.64], !P5 ;  /* 0x2fc00000a6ee7fae */ /* 0x0003e2000e921848 */
[----:B------:R-:W-:-:S03]  /*1c720*/  ISETP.GE.U32.AND P3, PT, R0, 0x7ffffeb5, PT ;  /* 0x7ffffeb50000780c */ /* 0x000fc60003f66070 */
        /* <DEDUP_REMOVED lines=9> */
[----:B------:R2:W-:Y:S04]  /*1c7c0*/  STL.64 [R1+0x348], R10 ;  /* 0x0003480a01007387 */ /* 0x0005e80000100a00 */
[----:B------:R4:W-:Y:S04]  /*1c7d0*/  STL.64 [R1+0x398], R8 ;  /* 0x0003980801007387 */ /* 0x0009e80000100a00 */
[----:B------:R2:W-:Y:S04]  /*1c7e0*/  LDGSTS.E [R238+0x31c00], [R10.64], !P6 ;  /* 0x31c000000aee7fae */ /* 0x0005e8000f121848 */
[----:B------:R1:W-:Y:S04]  /*1c7f0*/  STL.64 [R1+0x3a0], R6 ;  /* 0x0003a00601007387 */ /* 0x0003e80000100a00 */
[----:B------:R1:W-:Y:S04]  /*1c800*/  STL.64 [R1+0x3a8], R4 ;  /* 0x0003a80401007387 */ /* 0x0003e80000100a00 */
[----:B------:R-:W3:Y:S04]  /*1c810*/  LDL.LU.64 R204, [R1+0xbd0] ;  /* 0x000bd00001cc7983 */ /* 0x000ee80000300a00 */
[----:B------:R-:W3:Y:S04]  /*1c820*/  LDL.LU.64 R206, [R1+0xbc8] ;  /* 0x000bc80001ce7983 */ /* 0x000ee80000300a00 */
[----:B------:R4:W-:Y:S04]  /*1c830*/  LDGSTS.E [R238+0x31d00], [R8.64], !P6 ;  /* 0x31d0000008ee7fae */ /* 0x0009e8000f121848 */
[----:B------:R1:W-:Y:S04]  /*1c840*/  LDGSTS.E [R238+0x31e00], [R6.64], !P6 ;  /* 0x31e0000006ee7fae */ /* 0x0003e8000f121848 */
[----:B------:R1:W-:Y:S01]  /*1c850*/  LDGSTS.E [R238+0x31f00], [R4.64], !P6 ;  /* 0x31f0000004ee7fae */ /* 0x0003e2000f121848 */
[----:B--2---:R-:W-:-:S03]  /*1c860*/  IMAD.WIDE R10, R2, 0x4, R208 ;  /* 0x00000004020a7825 */ /* 0x004fc600078e02d0 */
[----:B------:R-:W2:Y:S01]  /*1c870*/  LDL.LU.64 R208, [R1+0xbc0] ;  /* 0x000bc00001d07983 */ /* 0x000ea20000300a00 */
[----:B----4-:R-:W-:-:S03]  /*1c880*/  IMAD.WIDE R8, R2, 0x4, R210 ;  /* 0x0000000402087825 */ /* 0x010fc600078e02d2 */
[----:B------:R4:W-:Y:S01]  /*1c890*/  STL.64 [R1+0x4a8], R10 ;  /* 0x0004a80a01007387 */ /* 0x0009e20000100a00 */
[----:B-1----:R-:W-:-:S03]  /*1c8a0*/  IMAD.WIDE R6, R2, 0x4, R198 ;  /* 0x0000000402067825 */ /* 0x002fc600078e02c6 */
[----:B------:R-:W2:Y:S01]  /*1c8b0*/  LDL.LU.64 R210, [R1+0xbb8] ;  /* 0x000bb80001d27983 */ /* 0x000ea20000300a00 */
[----:B------:R-:W-:-:S03]  /*1c8c0*/  IMAD.WIDE R4, R2, 0x4, R200 ;  /* 0x0000000402047825 */ /* 0x000fc600078e02c8 */
[----:B------:R4:W-:Y:S04]  /*1c8d0*/  LDGSTS.E [R238+0x32c00], [R10.64], !P3 ;  /* 0x32c000000aee7fae */ /* 0x0009e8000d921848 */
[----:B------:R1:W-:Y:S04]  /*1c8e0*/  STL.64 [R1+0x4b0], R8 ;  /* 0x0004b00801007387 */ /* 0x0003e80000100a00 */
[----:B------:R1:W-:Y:S01]  /*1c8f0*/  STL.64 [R1+0x4b8], R6 ;  /* 0x0004b80601007387 */ /* 0x0003e20000100a00 */
[----:B----4-:R-:W-:-:S03]  /*1c900*/  IMAD.WIDE R10, R2, 0x4, R202 ;  /* 0x00000004020a7825 */ /* 0x010fc600078e02ca */
[----:B------:R1:W-:Y:S04]  /*1c910*/  LDGSTS.E [R238+0x32d00], [R8.64], !P3 ;  /* 0x32d0000008ee7fae */ /* 0x0003e8000d921848 */
[----:B------:R4:W-:Y:S04]  /*1c920*/  STL.64 [R1+0x4c0], R4 ;  /* 0x0004c00401007387 */ /* 0x0009e80000100a00 */
[----:B------:R1:W-:Y:S02]  /*1c930*/  LDGSTS.E [R238+0x32e00], [R6.64], !P3 ;  /* 0x32e0000006ee7fae */ /* 0x0003e4000d921848 */
[----:B-1----:R-:W-:-:S02]  /*1c940*/  IMAD.WIDE R8, R2, 0x4, R232 ;  /* 0x0000000402087825 */ /* 0x002fc400078e02e8 */
[----:B------:R4:W-:Y:S04]  /*1c950*/  LDGSTS.E [R238+0x32f00], [R4.64], !P3 ;  /* 0x32f0000004ee7fae */ /* 0x0009e8000d921848 */
[----:B------:R-:W2:Y:S01]  /*1c960*/  LDL.LU.64 R232, [R1+0xbb0] ;  /* 0x000bb00001e87983 */ /* 0x000ea20000300a00 */
[----:B------:R-:W-:-:S03]  /*1c970*/  IMAD.WIDE R6, R2, 0x4, R236 ;  /* 0x0000000402067825 */ /* 0x000fc600078e02ec */
[----:B------:R3:W-:Y:S04]  /*1c980*/  STL.64 [R1+0x4e8], R10 ;  /* 0x0004e80a01007387 */ /* 0x0007e80000100a00 */
[----:B------:R-:W2:Y:S04]  /*1c990*/  LDL.LU.64 R236, [R1+0xba8] ;  /* 0x000ba80001ec7983 */ /* 0x000ea80000300a00 */
[----:B------:R1:W-:Y:S04]  /*1c9a0*/  STL.64 [R1+0x500], R8 ;  /* 0x0005000801007387 */ /* 0x0003e80000100a00 */
[----:B------:R-:W2:Y:S04]  /*1c9b0*/  LDL.LU.64 R148, [R1+0xba0] ;  /* 0x000ba00001947983 */ /* 0x000ea80000300a00 */
[----:B------:R2:W-:Y:S01]  /*1c9c0*/  STL.64 [R1+0x508], R6 ;  /* 0x0005080601007387 */ /* 0x0005e20000100a00 */
[----:B----4-:R-:W-:-:S03]  /*1c9d0*/  IMAD.WIDE R4, R2, 0x4, R234 ;  /* 0x0000000402047825 */ /* 0x010fc600078e02ea */
[----:B------:R-:W4:Y:S01]  /*1c9e0*/  LDL.LU.64 R234, [R1+0xb98] ;  /* 0x000b980001ea7983 */ /* 0x000f220000300a00 */
[----:B------:R-:W-:-:S04]  /*1c9f0*/  IADD3 R0, R252, -0xd0, RZ ;  /* 0xffffff30fc007810 */ /* 0x000fc80007ffe0ff */
[----:B------:R-:W-:Y:S02]  /*1ca00*/  ISETP.GE.U32.AND P4, PT, R0, 0x7ffffeb1, PT ;  /* 0x7ffffeb10000780c */ /* 0x000fe40003f86070 */
[----:B------:R-:W-:Y:S01]  /*1ca10*/  IADD3 R0, R252, -0xd4, RZ ;  /* 0xffffff2cfc007810 */ /* 0x000fe20007ffe0ff */
[----:B------:R1:W-:Y:S03]  /*1ca20*/  STL.64 [R1+0x510], R4 ;  /* 0x0005100401007387 */ /* 0x0003e60000100a00 */
[----:B------:R-:W-:Y:S01]  /*1ca30*/  ISETP.GE.U32.AND P0, PT, R0, 0x7ffffead, PT ;  /* 0x7ffffead0000780c */ /* 0x000fe20003f06070 */
[----:B------:R-:W4:Y:S04]  /*1ca40*/  LDL.LU.64 R150, [R1+0xb90] ;  /* 0x000b900001967983 */ /* 0x000f280000300a00 */
[----:B------:R-:W4:Y:S04]  /*1ca50*/  LDL.LU.64 R196, [R1+0xb88] ;  /* 0x000b880001c47983 */ /* 0x000f280000300a00 */
[----:B------:R3:W-:Y:S04]  /*1ca60*/  LDGSTS.E [R238+0x33c00], [R10.64], !P4 ;  /* 0x33c000000aee7fae */ /* 0x0007e8000e121848 */
[----:B------:R1:W-:Y:S04]  /*1ca70*/  LDGSTS.E [R238+0x33d00], [R8.64], !P4 ;  /* 0x33d0000008ee7fae */ /* 0x0003e8000e121848 */
[----:B------:R2:W-:Y:S04]  /*1ca80*/  LDGSTS.E [R238+0x33e00], [R6.64], !P4 ;  /* 0x33e0000006ee7fae */ /* 0x0005e8000e121848 */
[----:B------:R1:W-:Y:S04]  /*1ca90*/  LDGSTS.E [R238+0x33f00], [R4.64], !P4 ;  /* 0x33f0000004ee7fae */ /* 0x0003e8000e121848 */
[----:B------:R-:W4:Y:S01]  /*1caa0*/  LDL.LU.64 R198, [R1+0xb80] ;  /* 0x000b800001c67983 */ /* 0x000f220000300a00 */
[----:B---3--:R-:W-:-:S04]  /*1cab0*/  IMAD.WIDE R10, R2, 0x4, R204 ;  /* 0x00000004020a7825 */ /* 0x008fc800078e02cc */
[C---:B-1----:R-:W-:Y:S01]  /*1cac0*/  IMAD.WIDE R8, R2.reuse, 0x4, R206 ;  /* 0x0000000402087825 */ /* 0x042fe200078e02ce */
[----:B------:R1:W-:Y:S04]  /*1cad0*/  STL.64 [R1+0x548], R10 ;  /* 0x0005480a01007387 */ /* 0x0003e80000100a00 */
[----:B------:R-:W3:Y:S04]  /*1cae0*/  LDL.LU.64 R200, [R1+0xb78] ;  /* 0x000b780001c87983 */ /* 0x000ee80000300a00 */
[----:B------:R1:W-:Y:S04]  /*1caf0*/  STL.64 [R1+0x580], R8 ;  /* 0x0005800801007387 */ /* 0x0003e80000100a00 */
[----:B------:R1:W-:Y:S04]  /*1cb00*/  LDGSTS.E [R238+0x34c00], [R10.64], !P0 ;  /* 0x34c000000aee7fae */ /* 0x0003e8000c121848 */
[----:B------:R1:W-:Y:S01]  /*1cb10*/  LDGSTS.E [R238+0x34d00], [R8.64], !P0 ;  /* 0x34d0000008ee7fae */ /* 0x0003e2000c121848 */
[----:B--2---:R-:W-:-:S04]  /*1cb20*/  IMAD.WIDE R6, R2, 0x4, R208 ;  /* 0x0000000402067825 */ /* 0x004fc800078e02d0 */
[C---:B------:R-:W-:Y:S01]  /*1cb30*/  IMAD.WIDE R4, R2.reuse, 0x4, R210 ;  /* 0x0000000402047825 */ /* 0x040fe200078e02d2 */
[----:B------:R-:W-:Y:S04]  /*1cb40*/  STL.64 [R1+0x588], R6 ;  /* 0x0005880601007387 */ /* 0x000fe80000100a00 */
[----:B------:R4:W-:Y:S04]  /*1cb50*/  STL.64 [R1+0x590], R4 ;  /* 0x0005900401007387 */ /* 0x0009e80000100a00 */
[----:B------:R-:W2:Y:S04]  /*1cb60*/  LDL.LU.64 R202, [R1+0xb70] ;  /* 0x000b700001ca7983 */ /* 0x000ea80000300a00 */
[----:B------:R-:W2:Y:S04]  /*1cb70*/  LDL.LU.64 R204, [R1+0xb50] ;  /* 0x000b500001cc7983 */ /* 0x000ea80000300a00 */
[----:B------:R-:W2:Y:S04]  /*1cb80*/  LDL.LU.64 R206, [R1+0xb68] ;  /* 0x000b680001ce7983 */ /* 0x000ea80000300a00 */
[----:B------:R-:W2:Y:S04]  /*1cb90*/  LDL.LU.64 R208, [R1+0xb60] ;  /* 0x000b600001d07983 */ /* 0x000ea80000300a00 */
[----:B------:R-:W2:Y:S04]  /*1cba0*/  LDL.LU.64 R210, [R1+0xb58] ;  /* 0x000b580001d27983 */ /* 0x000ea80000300a00 */
[----:B------:R4:W-:Y:S04]  /*1cbb0*/  LDGSTS.E [R238+0x34e00], [R6.64], !P0 ;  /* 0x34e0000006ee7fae */ /* 0x0009e8000c121848 */
[----:B------:R4:W-:Y:S01]  /*1cbc0*/  LDGSTS.E [R238+0x34f00], [R4.64], !P0 ;  /* 0x34f0000004ee7fae */ /* 0x0009e2000c121848 */
[----:B-1----:R-:W-:-:S03]  /*1cbd0*/  IMAD.WIDE R10, R2, 0x4, R232 ;  /* 0x00000004020a7825 */ /* 0x002fc600078e02e8 */
[----:B------:R-:W2:Y:S01]  /*1cbe0*/  LDL.LU.64 R232, [R1+0xb48] ;  /* 0x000b480001e87983 */ /* 0x000ea20000300a00 */
[----:B------:R-:W-:-:S03]  /*1cbf0*/  IMAD.WIDE R8, R2, 0x4, R236 ;  /* 0x0000000402087825 */ /* 0x000fc600078e02ec */
[----:B------:R-:W2:Y:S04]  /*1cc00*/  LDL.LU.64 R236, [R1+0xb40] ;  /* 0x000b400001ec7983 */ /* 0x000ea80000300a00 */
[----:B------:R1:W-:Y:S04]  /*1cc10*/  STL.64 [R1+0x5c8], R10 ;  /* 0x0005c80a01007387 */ /* 0x0003e80000100a00 */
[----:B------:R1:W-:Y:S01]  /*1cc20*/  STL.64 [R1+0x5e0], R8 ;  /* 0x0005e00801007387 */ /* 0x0003e20000100a00 */
[----:B----4-:R-:W-:-:S03]  /*1cc30*/  IMAD.WIDE R4, R2, 0x4, R234 ;  /* 0x0000000402047825 */ /* 0x010fc600078e02ea */
[----:B------:R-:W4:Y:S01]  /*1cc40*/  LDL.LU.64 R234, [R1+0xb38] ;  /* 0x000b380001ea7983 */ /* 0x000f220000300a00 */
[----:B------:R-:W-:-:S04]  /*1cc50*/  IADD3 R0, R252, -0xd8, RZ ;  /* 0xffffff28fc007810 */ /* 0x000fc80007ffe0ff */
[----:B------:R-:W-:Y:S02]  /*1cc60*/  ISETP.GE.U32.AND P1, PT, R0, 0x7ffffea9, PT ;  /* 0x7ffffea90000780c */ /* 0x000fe40003f26070 */
[----:B------:R-:W-:-:S04]  /*1cc70*/  IADD3 R0, R252, -0xdc, RZ ;  /* 0xffffff24fc007810 */ /* 0x000fc80007ffe0ff */
[----:B------:R-:W-:Y:S01]  /*1cc80*/  ISETP.GE.U32.AND P5, PT, R0, 0x7ffffea5, PT ;  /* 0x7ffffea50000780c */ /* 0x000fe20003fa6070 */
[----:B------:R-:W-:-:S06]  /*1cc90*/  IMAD.WIDE R6, R2, 0x4, R148 ;  /* 0x0000000402067825 */ /* 0x000fcc00078e0294 */
[----:B------:R1:W-:Y:S04]  /*1cca0*/  LDGSTS.E [R238+0x35c00], [R10.64], !P1 ;  /* 0x35c000000aee7fae */ /* 0x0003e8000c921848 */
[----:B------:R1:W-:Y:S04]  /*1ccb0*/  LDGSTS.E [R238+0x35d00], [R8.64], !P1 ;  /* 0x35d0000008ee7fae */ /* 0x0003e8000c921848 */
[----:B------:R1:W-:Y:S02]  /*1ccc0*/  STL.64 [R1+0x5e8], R6 ;  /* 0x0005e80601007387 */ /* 0x0003e40000100a00 */
[----:B-1----:R-:W-:-:S02]  /*1ccd0*/  IMAD.WIDE R10, R2, 0x4, R150 ;  /* 0x00000004020a7825 */ /* 0x002fc400078e0296 */
[----:B------:R1:W-:Y:S02]  /*1cce0*/  LDGSTS.E [R238+0x35e00], [R6.64], !P1 ;  /* 0x35e0000006ee7fae */ /* 0x0003e4000c921848 */
[C---:B------:R-:W-:Y:S02]  /*1ccf0*/  IMAD.WIDE R8, R2.reuse, 0x4, R196 ;  /* 0x0000000402087825 */ /* 0x040fe400078e02c4 */
[----:B------:R3:W-:Y:S04]  /*1cd00*/  STL.64 [R1+0x610], R4 ;  /* 0x0006100401007387 */ /* 0x0007e80000100a00 */
[----:B------:R3:W-:Y:S01]  /*1cd10*/  LDGSTS.E [R238+0x35f00], [R4.64], !P1 ;  /* 0x35f0000004ee7fae */ /* 0x0007e2000c921848 */
[----:B-1----:R-:W-:-:S03]  /*1cd20*/  IMAD.WIDE R6, R2, 0x4, R198 ;  /* 0x0000000402067825 */ /* 0x002fc600078e02c6 */
[----:B------:R1:W-:Y:S04]  /*1cd30*/  STL.64 [R1+0x618], R10 ;  /* 0x0006180a01007387 */ /* 0x0003e80000100a00 */
[----:B------:R1:W-:Y:S04]  /*1cd40*/  LDGSTS.E [R238+0x36c00], [R10.64], !P5 ;  /* 0x36c000000aee7fae */ /* 0x0003e8000e921848 */
[----:B------:R1:W-:Y:S04]  /*1cd50*/  STL.64 [R1+0x630], R8 ;  /* 0x0006300801007387 */ /* 0x0003e80000100a00 */
[----:B------:R1:W-:Y:S04]  /*1cd60*/  STL.64 [R1+0x638], R6 ;  /* 0x0006380601007387 */ /* 0x0003e80000100a00 */
[----:B------:R1:W-:Y:S04]  /*1cd70*/  LDGSTS.E [R238+0x36d00], [R8.64], !P5 ;  /* 0x36d0000008ee7fae */ /* 0x0003e8000e921848 */
[----:B------:R1:W-:Y:S01]  /*1cd80*/  LDGSTS.E [R238+0x36e00], [R6.64], !P5 ;  /* 0x36e0000006ee7fae */ /* 0x0003e2000e921848 */
[----:B---3--:R-:W-:-:S05]  /*1cd90*/  IMAD.WIDE R4, R2, 0x4, R200 ;  /* 0x0000000402047825 */ /* 0x008fca00078e02c8 */
[----:B------:R4:W-:Y:S04]  /*1cda0*/  STL.64 [R1+0xa40], R4 ;  /* 0x000a400401007387 */ /* 0x0009e80000100a00 */
[----:B------:R4:W-:Y:S01]  /*1cdb0*/  LDGSTS.E [R238+0x36f00], [R4.64], !P5 ;  /* 0x36f0000004ee7fae */ /* 0x0009e2000e921848 */
[----:B--2---:R-:W-:-:S04]  /*1cdc0*/  IMAD.WIDE R18, R2, 0x4, R202 ;  /* 0x0000000402127825 */ /* 0x004fc800078e02ca */
[C---:B-1----:R-:W-:Y:S01]  /*1cdd0*/  IMAD.WIDE R10, R2.reuse, 0x4, R204 ;  /* 0x00000004020a7825 */ /* 0x042fe200078e02cc */
[----:B------:R-:W-:Y:S03]  /*1cde0*/  STL.64 [R1+0xa50], R18 ;  /* 0x000a501201007387 */ /* 0x000fe60000100a00 */
[C---:B------:R-:W-:Y:S01]  /*1cdf0*/  IMAD.WIDE R16, R2.reuse, 0x4, R206 ;  /* 0x0000000402107825 */ /* 0x040fe200078e02ce */
[----:B------:R1:W-:Y:S03]  /*1ce00*/  STL.64 [R1+0xa80], R10 ;  /* 0x000a800a01007387 */ /* 0x0003e60000100a00 */
[C---:B------:R-:W-:Y:S01]  /*1ce10*/  IMAD.WIDE R14, R2.reuse, 0x4, R208 ;  /* 0x00000004020e7825 */ /* 0x040fe200078e02d0 */
[----:B------:R-:W-:Y:S03]  /*1ce20*/  STL.64 [R1+0xa48], R16 ;  /* 0x000a481001007387 */ /* 0x000fe60000100a00 */
[C---:B------:R-:W-:Y:S01]  /*1ce30*/  IMAD.WIDE R12, R2.reuse, 0x4, R210 ;  /* 0x00000004020c7825 */ /* 0x040fe200078e02d2 */
[----:B------:R-:W-:Y:S04]  /*1ce40*/  STL.64 [R1+0xa58], R14 ;  /* 0x000a580e01007387 */ /* 0x000fe80000100a00 */
[----:B------:R2:W-:Y:S01]  /*1ce50*/  STL.64 [R1+0xa60], R12 ;  /* 0x000a600c01007387 */ /* 0x0005e20000100a00 */
[----:B------:R-:W-:-:S04]  /*1ce60*/  IMAD.WIDE R8, R2, 0x4, R232 ;  /* 0x0000000402087825 */ /* 0x000fc800078e02e8 */
[C---:B------:R-:W-:Y:S01]  /*1ce70*/  IMAD.WIDE R6, R2.reuse, 0x4, R236 ;  /* 0x0000000402067825 */ /* 0x040fe200078e02ec */
[----:B------:R3:W-:Y:S04]  /*1ce80*/  STL.64 [R1+0xa68], R8 ;  /* 0x000a680801007387 */ /* 0x0007e80000100a00 */
[----:B------:R1:W-:Y:S01]  /*1ce90*/  STL.64 [R1+0xa70], R6 ;  /* 0x000a700601007387 */ /* 0x0003e20000100a00 */
[----:B----4-:R-:W-:-:S05]  /*1cea0*/  IMAD.WIDE R4, R2, 0x4, R234 ;  /* 0x0000000402047825 */ /* 0x010fca00078e02ea */
[----:B------:R4:W-:Y:S04]  /*1ceb0*/  STL.64 [R1+0xa78], R4 ;  /* 0x000a780401007387 */ /* 0x0009e80000100a00 */
[----:B------:R-:W2:Y:S04]  /*1cec0*/  LDL.LU.64 R148, [R1+0xc50] ;  /* 0x000c500001947983 */ /* 0x000ea80000300a00 */
[----:B------:R-:W1:Y:S04]  /*1ced0*/  LDL.LU.64 R210, [R1+0xc48] ;  /* 0x000c480001d27983 */ /* 0x000e680000300a00 */
[----:B------:R-:W3:Y:S04]  /*1cee0*/  LDL.LU.64 R232, [R1+0xc40] ;  /* 0x000c400001e87983 */ /* 0x000ee80000300a00 */
[----:B------:R-:W3:Y:S01]  /*1cef0*/  LDL.LU.64 R234, [R1+0xc38] ;  /* 0x000c380001ea7983 */ /* 0x000ee20000300a00 */
[----:B------:R-:W-:-:S03]  /*1cf00*/  IADD3 R0, R252, -0xe0, RZ ;  /* 0xffffff20fc007810 */ /* 0x000fc60007ffe0ff */
[----:B------:R-:W4:Y:S01]  /*1cf10*/  S2R R237, SR_TID.X ;  /* 0x0000000000ed7919 */ /* 0x000f220000002100 */
[----:B------:R-:W-:Y:S02]  /*1cf20*/  ISETP.GE.U32.AND P2, PT, R0, 0x7ffffea1, PT ;  /* 0x7ffffea10000780c */ /* 0x000fe40003f46070 */
[----:B------:R-:W-:Y:S01]  /*1cf30*/  IADD3 R0, R252, -0xe4, RZ ;  /* 0xffffff1cfc007810 */ /* 0x000fe20007ffe0ff */
[----:B------:R-:W3:Y:S03]  /*1cf40*/  LDL.LU.64 R202, [R1+0x1c20] ;  /* 0x001c200001ca7983 */ /* 0x000ee60000300a00 */
[----:B------:R-:W-:Y:S01]  /*1cf50*/  ISETP.GE.U32.AND P6, PT, R0, 0x7ffffe9d, PT ;  /* 0x7ffffe9d0000780c */ /* 0x000fe20003fc6070 */
[----:B------:R-:W3:Y:S04]  /*1cf60*/  LDL.LU.64 R140, [R1+0x1c38] ;  /* 0x001c3800018c7983 */ /* 0x000ee80000300a00 */
[----:B------:R-:W3:Y:S04]  /*1cf70*/  LDL.LU.64 R142, [R1+0x1de8] ;  /* 0x001de800018e7983 */ /* 0x000ee80000300a00 */
[----:B------:R-:W3:Y:S04]  /*1cf80*/  LDL.LU.64 R144, [R1+0x19e8] ;  /* 0x0019e80001907983 */ /* 0x000ee80000300a00 */
[----:B------:R-:W3:Y:S04]  /*1cf90*/  LDL.LU.64 R204, [R1+0x1de0] ;  /* 0x001de00001cc7983 */ /* 0x000ee80000300a00 */
[----:B------:R-:W3:Y:S01]  /*1cfa0*/  LDL.LU.64 R150, [R1+0x19e0] ;  /* 0x0019e00001967983 */ /* 0x000ee20000300a00 */
[----:B------:R-:W-:-:S03]  /*1cfb0*/  IADD3 R209, R252, -0x80, RZ ;  /* 0xffffff80fcd17810 */ /* 0x000fc60007ffe0ff */
[----:B------:R1:W-:Y:S01]  /*1cfc0*/  LDGSTS.E [R238+0x37c00], [R18.64], !P2 ;  /* 0x37c0000012ee7fae */ /* 0x0003e2000d121848 */
[----:B----4-:R-:W-:-:S03]  /*1cfd0*/  LOP3.LUT R237, R237, 0x3f, RZ, 0xc0, !PT ;  /* 0x0000003feded7812 */ /* 0x010fc600078ec0ff */
[----:B------:R3:W-:Y:S01]  /*1cfe0*/  LDGSTS.E [R238+0x37d00], [R16.64], !P2 ;  /* 0x37d0000010ee7fae */ /* 0x0007e2000d121848 */
[----:B------:R-:W-:-:S03]  /*1cff0*/  LOP3.LUT R236, R3, 0x40, RZ, 0xfc, !PT ;  /* 0x0000004003ec7812 */ /* 0x000fc600078efcff */
[----:B------:R-:W3:Y:S04]  /*1d000*/  LDL.LU.64 R196, [R1+0x1dd8] ;  /* 0x001dd80001c47983 */ /* 0x000ee80000300a00 */
[----:B------:R1:W-:Y:S04]  /*1d010*/  LDGSTS.E [R238+0x37e00], [R14.64], !P2 ;  /* 0x37e000000eee7fae */ /* 0x0003e8000d121848 */
[----:B------:R2:W-:Y:S04]  /*1d020*/  LDGSTS.E [R238+0x37f00], [R12.64], !P2 ;  /* 0x37f000000cee7fae */ /* 0x0005e8000d121848 */
[----:B------:R-:W3:Y:S04]  /*1d030*/  LDL.LU.64 R206, [R1+0x19d8] ;  /* 0x0019d80001ce7983 */ /* 0x000ee80000300a00 */
[----:B------:R1:W-:Y:S01]  /*1d040*/  LDGSTS.E [R238+0x38c00], [R10.64], !P6 ;  /* 0x38c000000aee7fae */ /* 0x0003e2000f121848 */
[----:B------:R-:W-:-:S03]  /*1d050*/  ISETP.GE.AND P2, PT, R237, R209, PT ;  /* 0x000000d1ed00720c */ /* 0x000fc60003f46270 */
[----:B------:R3:W-:Y:S04]  /*1d060*/  LDGSTS.E [R238+0x38d00], [R8.64], !P6 ;  /* 0x38d0000008ee7fae */ /* 0x0007e8000f121848 */
[----:B------:R-:W3:Y:S04]  /*1d070*/  LDL.LU.64 R198, [R1+0x1dd0] ;  /* 0x001dd00001c67983 */ /* 0x000ee80000300a00 */
[----:B------:R1:W-:Y:S04]  /*1d080*/  LDGSTS.E [R238+0x38e00], [R6.64], !P6 ;  /* 0x38e0000006ee7fae */ /* 0x0003e8000f121848 */
[----:B------:R1:W-:Y:S01]  /*1d090*/  LDGSTS.E [R238+0x38f00], [R4.64], !P6 ;  /* 0x38f0000004ee7fae */ /* 0x0003e2000f121848 */
[----:B------:R-:W-:-:S03]  /*1d0a0*/  ISETP.GE.AND P6, PT, R236, R209, PT ;  /* 0x000000d1ec00720c */ /* 0x000fc60003fc6270 */
[----:B------:R-:W3:Y:S04]  /*1d0b0*/  LDL.LU.64 R200, [R1+0x19d0] ;  /* 0x0019d00001c87983 */ /* 0x000ee80000300a00 */
[----:B------:R-:W3:Y:S01]  /*1d0c0*/  LDL.LU.64 R208, [R1+0x1dc8] ;  /* 0x001dc80001d07983 */ /* 0x000ee20000300a00 */
[----:B-1----:R-:W-:-:S03]  /*1d0d0*/  IMAD.WIDE R10, R2, 0x4, R210 ;  /* 0x00000004020a7825 */ /* 0x002fc600078e02d2 */
[----:B------:R-:W4:Y:S01]  /*1d0e0*/  LDL.LU.64 R210, [R1+0x19c8] ;  /* 0x0019c80001d27983 */ /* 0x000f220000300a00 */
[----:B--2---:R-:W-:-:S04]  /*1d0f0*/  IMAD.WIDE R12, R2, 0x4, R148 ;  /* 0x00000004020c7825 */ /* 0x004fc800078e0294 */
[C---:B---3--:R-:W-:Y:S01]  /*1d100*/  IMAD.WIDE R8, R2.reuse, 0x4, R232 ;  /* 0x0000000402087825 */ /* 0x048fe200078e02e8 */
[----:B------:R-:W-:Y:S03]  /*1d110*/  STL.64 [R1+0xa88], R12 ;  /* 0x000a880c01007387 */ /* 0x000fe60000100a00 */
[----:B------:R-:W-:Y:S01]  /*1d120*/  IMAD.WIDE R6, R2, 0x4, R234 ;  /* 0x0000000402067825 */ /* 0x000fe200078e02ea */
[----:B------:R-:W-:Y:S04]  /*1d130*/  STL.64 [R1+0xa90], R10 ;  /* 0x000a900a01007387 */ /* 0x000fe80000100a00 */
[----:B------:R-:W-:Y:S04]  /*1d140*/  STL.64 [R1+0xa98], R8 ;  /* 0x000a980801007387 */ /* 0x000fe80000100a00 */
[----:B------:R1:W-:Y:S04]  /*1d150*/  STL.64 [R1+0xaa0], R6 ;  /* 0x000aa00601007387 */ /* 0x0003e80000100a00 */
[----:B------:R-:W2:Y:S04]  /*1d160*/  LDL.LU.64 R146, [R1+0x1dc0] ;  /* 0x001dc00001927983 */ /* 0x000ea80000300a00 */
[----:B------:R-:W3:Y:S04]  /*1d170*/  LDL.LU.64 R148, [R1+0x19c0] ;  /* 0x0019c00001947983 */ /* 0x000ee80000300a00 */
[----:B------:R-:W2:Y:S04]  /*1d180*/  LDL.LU.64 R232, [R1+0x1db8] ;  /* 0x001db80001e87983 */ /* 0x000ea80000300a00 */
[----:B------:R-:W3:Y:S01]  /*1d190*/  LDL.LU.64 R234, [R1+0x19b8] ;  /* 0x0019b80001ea7983 */ /* 0x000ee20000300a00 */
[----:B------:R-:W-:-:S04]  /*1d1a0*/  IADD3 R0, R252, -0xe8, RZ ;  /* 0xffffff18fc007810 */ /* 0x000fc80007ffe0ff */
[----:B------:R-:W-:Y:S02]  /*1d1b0*/  ISETP.GE.U32.AND P3, PT, R0, 0x7ffffe99, PT ;  /* 0x7ffffe990000780c */ /* 0x000fe40003f66070 */
[----:B------:R-:W-:-:S04]  /*1d1c0*/  IADD3 R0, R252, -0xec, RZ ;  /* 0xffffff14fc007810 */ /* 0x000fc80007ffe0ff */
[----:B------:R-:W-:Y:S02]  /*1d1d0*/  ISETP.GE.U32.AND P4, PT, R0, 0x7ffffe95, PT ;  /* 0x7ffffe950000780c */ /* 0x000fe40003f86070 */
[----:B------:R-:W-:-:S04]  /*1d1e0*/  IADD3 R0, R252, -0xf0, RZ ;  /* 0xffffff10fc007810 */ /* 0x000fc80007ffe0ff */
[----:B------:R-:W-:Y:S01]  /*1d1f0*/  ISETP.GE.U32.AND P0, PT, R0, 0x7ffffe91, PT ;  /* 0x7ffffe910000780c */ /* 0x000fe20003f06070 */
[----:B------:R-:W-:Y:S01]  /*1d200*/  IMAD.MOV.U32 R3, RZ, RZ, 0x7f ;  /* 0x0000007fff037424 */ /* 0x000fe200078e00ff */
[----:B------:R-:W-:Y:S01]  /*1d210*/  IADD3 R0, R252, -0xf4, RZ ;  /* 0xffffff0cfc007810 */ /* 0x000fe20007ffe0ff */
[----:B------:R-:W-:Y:S01]  /*1d220*/  ULDC UR4, c[0x0][0x18c] ;  /* 0x0000630000047ab9 */ /* 0x000fe20000000800 */
[----:B------:R-:W-:Y:S01]  /*1d230*/  SEL R4, RZ, 0x4, P6 ;  /* 0x00000004ff047807 */ /* 0x000fe20003000000 */
[----:B------:R1:W-:Y:S01]  /*1d240*/  LDGSTS.E [R238+0x39c00], [R12.64], !P3 ;  /* 0x39c000000cee7fae */ /* 0x0003e2000d921848 */
[----:B------:R-:W-:Y:S02]  /*1d250*/  ISETP.GE.U32.AND P1, PT, R0, 0x7ffffe8d, PT ;  /* 0x7ffffe8d0000780c */ /* 0x000fe40003f26070 */
[----:B------:R-:W-:Y:S01]  /*1d260*/  IADD3 R0, R252, -0xf8, RZ ;  /* 0xffffff08fc007810 */ /* 0x000fe20007ffe0ff */
[----:B------:R-:W-:Y:S01]  /*1d270*/  USHF.L.U32 UR4, UR4, 0x7, URZ ;  /* 0x0000000704047899 */ /* 0x000fe2000800063f */
[----:B------:R-:W-:Y:S01]  /*1d280*/  IADD3 R236, R3, c[0x0][0x180], RZ ;  /* 0x0000600003ec7a10 */ /* 0x000fe20007ffe0ff */
[----:B------:R1:W-:Y:S01]  /*1d290*/  LDGSTS.E [R238+0x39d00], [R10.64], !P3 ;  /* 0x39d000000aee7fae */ /* 0x0003e2000d921848 */
[----:B------:R-:W-:-:S02]  /*1d2a0*/  ISETP.GE.U32.AND P5, PT, R0, 0x7ffffe89, PT ;  /* 0x7ffffe890000780c */ /* 0x000fc40003fa6070 */
[----:B------:R-:W-:Y:S01]  /*1d2b0*/  IADD3 R0, R252, -0xfc, RZ ;  /* 0xffffff04fc007810 */ /* 0x000fe20007ffe0ff */
[----:B------:R1:W-:Y:S01]  /*1d2c0*/  LDGSTS.E [R238+0x39e00], [R8.64], !P3 ;  /* 0x39e0000008ee7fae */ /* 0x0003e2000d921848 */
[----:B------:R-:W-:Y:S02]  /*1d2d0*/  SEL R3, RZ, 0x4, P2 ;  /* 0x00000004ff037807 */ /* 0x000fe40001000000 */
[----:B------:R-:W-:Y:S01]  /*1d2e0*/  ISETP.GT.AND P2, PT, R236, 0xff, PT ;  /* 0x000000ffec00780c */ /* 0x000fe20003f44270 */
[----:B------:R1:W-:Y:S01]  /*1d2f0*/  LDGSTS.E [R238+0x39f00], [R6.64], !P3 ;  /* 0x39f0000006ee7fae */ /* 0x0003e2000d921848 */
[----:B------:R-:W-:Y:S01]  /*1d300*/  ISETP.GE.U32.AND P6, PT, R0, 0x7ffffe85, PT ;  /* 0x7ffffe850000780c */ /* 0x000fe20003fc6070 */
[----:B------:R-:W-:Y:S01]  /*1d310*/  IMAD.U32 R0, RZ, RZ, UR4 ;  /* 0x00000004ff007e24 */ /* 0x000fe2000f8e00ff */
[----:B------:R-:W-:Y:S02]  /*1d320*/  SEL R5, R3, RZ, P2 ;  /* 0x000000ff03057207 */ /* 0x000fe40001000000 */
[----:B------:R-:W-:-:S02]  /*1d330*/  SEL R3, R4, RZ, P2 ;  /* 0x000000ff04037207 */ /* 0x000fc40001000000 */
[----:B------:R-:W-:Y:S01]  /*1d340*/  ISETP.NE.U32.AND P3, PT, R5, RZ, PT ;  /* 0x000000ff0500720c */ /* 0x000fe20003f65070 */
[----:B------:R-:W-:-:S04]  /*1d350*/  IMAD.WIDE R4, R0, 0x4, R140 ;  /* 0x0000000400047825 */ /* 0x000fc800078e028c */
[C---:B-1----:R-:W-:Y:S02]  /*1d360*/  IMAD.WIDE R6, R0.reuse, 0x4, R202 ;  /* 0x0000000400067825 */ /* 0x042fe400078e02ca */
[----:B------:R-:W3:Y:S02]  /*1d370*/  LDL.LU.64 R202, [R1+0x1db0] ;  /* 0x001db00001ca7983 */ /* 0x000ee40000300a00 */
[C---:B------:R-:W-:Y:S02]  /*1d380*/  IMAD.WIDE R8, R0.reuse, 0x4, R142 ;  /* 0x0000000400087825 */ /* 0x040fe400078e028e */
[----:B------:R1:W-:Y:S04]  /*1d390*/  STL.64 [R1+0xb68], R6 ;  /* 0x000b680601007387 */ /* 0x0003e80000100a00 */
[----:B------:R1:W-:Y:S04]  /*1d3a0*/  STL.64 [R1+0xb70], R4 ;  /* 0x000b700401007387 */ /* 0x0003e80000100a00 */
[----:B------:R1:W-:Y:S02]  /*1d3b0*/  STL.64 [R1+0x2988], R8 ;  /* 0x0029880801007387 */ /* 0x0003e40000100a00 */
[----:B-1----:R-:W-:-:S04]  /*1d3c0*/  IMAD.WIDE R6, R0, 0x4, R144 ;  /* 0x0000000400067825 */ /* 0x002fc800078e0290 */
[C---:B------:R-:W-:Y:S02]  /*1d3d0*/  IMAD.WIDE R4, R0.reuse, 0x4, R204 ;  /* 0x0000000400047825 */ /* 0x040fe400078e02cc */
        /* <DEDUP_REMOVED lines=11> */
[----:B------:R-:W-:Y:S01]  /*1d490*/  STL.64 [R1+0x2958], R8 ;  /* 0x0029580801007387 */ /* 0x000fe20000100a00 */
[----:B-1----:R-:W-:-:S03]  /*1d4a0*/  IMAD.WIDE R6, R0, 0x4, R200 ;  /* 0x0000000400067825 */ /* 0x002fc600078e02c8 */
[----:B------:R-:W3:Y:S01]  /*1d4b0*/  LDL.LU.64 R142, [R1+0x1948] ;  /* 0x00194800018e7983 */ /* 0x000ee20000300a00 */
[----:B------:R-:W-:-:S03]  /*1d4c0*/  IMAD.WIDE R4, R0, 0x4, R208 ;  /* 0x0000000400047825 */ /* 0x000fc600078e02d0 */
[----:B------:R-:W-:Y:S04]  /*1d4d0*/  STL.64 [R1+0x2950], R6 ;  /* 0x0029500601007387 */ /* 0x000fe80000100a00 */
[----:B------:R-:W3:Y:S04]  /*1d4e0*/  LDL.LU.64 R144, [R1+0x1da0] ;  /* 0x001da00001907983 */ /* 0x000ee80000300a00 */
[----:B------:R4:W-:Y:S04]  /*1d4f0*/  STL.64 [R1+0x2948], R4 ;  /* 0x0029480401007387 */ /* 0x0009e80000100a00 */
[----:B------:R-:W3:Y:S04]  /*1d500*/  LDL.LU.64 R150, [R1+0x1940] ;  /* 0x0019400001967983 */ /* 0x000ee80000300a00 */
[----:B------:R-:W3:Y:S04]  /*1d510*/  LDL.LU.64 R208, [R1+0x1d98] ;  /* 0x001d980001d07983 */ /* 0x000ee80000300a00 */
[----:B------:R-:W3:Y:S04]  /*1d520*/  LDL.LU.64 R196, [R1+0x1938] ;  /* 0x0019380001c47983 */ /* 0x000ee80000300a00 */
[----:B------:R-:W3:Y:S01]  /*1d530*/  LDL.LU.64 R198, [R1+0x1d90] ;  /* 0x001d900001c67983 */ /* 0x000ee20000300a00 */
[----:B----4-:R-:W-:-:S05]  /*1d540*/  IMAD.WIDE R4, R0, 0x4, R210 ;  /* 0x0000000400047825 */ /* 0x010fca00078e02d2 */
[----:B------:R1:W-:Y:S04]  /*1d550*/  STL.64 [R1+0x2940], R4 ;  /* 0x0029400401007387 */ /* 0x0003e80000100a00 */
[----:B------:R-:W4:Y:S04]  /*1d560*/  LDL.LU.64 R200, [R1+0x1930] ;  /* 0x0019300001c87983 */ /* 0x000f280000300a00 */
[----:B------:R-:W4:Y:S01]  /*1d570*/  LDL.LU.64 R210, [R1+0x1d88] ;  /* 0x001d880001d27983 */ /* 0x000f220000300a00 */
[----:B--2---:R-:W-:-:S03]  /*1d580*/  IMAD.WIDE R138, R0, 0x4, R232 ;  /* 0x00000004008a7825 */ /* 0x004fc600078e02e8 */
[----:B------:R-:W2:Y:S01]  /*1d590*/  LDL.LU.64 R232, [R1+0x18c8] ;  /* 0x0018c80001e87983 */ /* 0x000ea20000300a00 */
[----:B------:R-:W-:-:S03]  /*1d5a0*/  IMAD.WIDE R180, R0, 0x4, R146 ;  /* 0x0000000400b47825 */ /* 0x000fc600078e0292 */
[----:B------:R-:W2:Y:S01]  /*1d5b0*/  LDL.LU.64 R146, [R1+0x1d80] ;  /* 0x001d800001927983 */ /* 0x000ea20000300a00 */
[----:B---3--:R-:W-:-:S03]  /*1d5c0*/  IMAD.WIDE R136, R0, 0x4, R234 ;  /* 0x0000000400887825 */ /* 0x008fc600078e02ea */
[----:B------:R-:W3:Y:S01]  /*1d5d0*/  LDL.LU.64 R234, [R1+0x18c0] ;  /* 0x0018c00001ea7983 */ /* 0x000ee20000300a00 */
[----:B------:R-:W-:-:S03]  /*1d5e0*/  IMAD.WIDE R182, R0, 0x4, R148 ;  /* 0x0000000400b67825 */ /* 0x000fc600078e0294 */
[----:B------:R-:W-:Y:S04]  /*1d5f0*/  STL.64 [R1+0x2938], R180 ;  /* 0x002938b401007387 */ /* 0x000fe80000100a00 */
[----:B------:R-:W-:Y:S04]  /*1d600*/  STL.64 [R1+0x2cb8], R180 ;  /* 0x002cb8b401007387 */ /* 0x000fe80000100a00 */
[----:B------:R-:W3:Y:S01]  /*1d610*/  LDL.LU.64 R148, [R1+0x1d78] ;  /* 0x001d780001947983 */ /* 0x000ee20000300a00 */
[----:B-1----:R-:W-:-:S03]  /*1d620*/  IMAD.WIDE R4, R0, 0x4, R202 ;  /* 0x0000000400047825 */ /* 0x002fc600078e02ca */
[----:B------:R-:W3:Y:S04]  /*1d630*/  LDL.LU.64 R202, [R1+0x18b8] ;  /* 0x0018b80001ca7983 */ /* 0x000ee80000300a00 */
[----:B------:R1:W-:Y:S04]  /*1d640*/  STL.64 [R1+0x2918], R4 ;  /* 0x0029180401007387 */ /* 0x0003e80000100a00 */
[----:B------:R-:W-:Y:S04]  /*1d650*/  STL.64 [R1+0x2930], R182 ;  /* 0x002930b601007387 */ /* 0x000fe80000100a00 */
[----:B------:R-:W-:Y:S01]  /*1d660*/  STL.64 [R1+0x2cc0], R182 ;  /* 0x002cc0b601007387 */ /* 0x000fe20000100a00 */
[----:B-1----:R-:W-:-:S03]  /*1d670*/  IMAD.WIDE R4, R0, 0x4, R204 ;  /* 0x0000000400047825 */ /* 0x002fc600078e02cc */
[----:B------:R-:W3:Y:S04]  /*1d680*/  LDL.LU.64 R204, [R1+0x1d70] ;  /* 0x001d700001cc7983 */ /* 0x000ee80000300a00 */
[----:B------:R-:W-:Y:S04]  /*1d690*/  STL.64 [R1+0x2928], R138 ;  /* 0x0029288a01007387 */ /* 0x000fe80000100a00 */
[----:B------:R1:W-:Y:S04]  /*1d6a0*/  STL.64 [R1+0x2910], R4 ;  /* 0x0029100401007387 */ /* 0x0003e80000100a00 */
[----:B------:R-:W-:Y:S01]  /*1d6b0*/  STL.64 [R1+0x2cc8], R138 ;  /* 0x002cc88a01007387 */ /* 0x000fe20000100a00 */
[----:B-1----:R-:W-:-:S03]  /*1d6c0*/  IMAD.WIDE R4, R0, 0x4, R206 ;  /* 0x0000000400047825 */ /* 0x002fc600078e02ce */
[----:B------:R-:W3:Y:S04]  /*1d6d0*/  LDL.LU.64 R206, [R1+0x18b0] ;  /* 0x0018b00001ce7983 */ /* 0x000ee80000300a00 */
[----:B------:R-:W-:Y:S04]  /*1d6e0*/  STL.64 [R1+0x2920], R136 ;  /* 0x0029208801007387 */ /* 0x000fe80000100a00 */
[----:B------:R1:W-:Y:S01]  /*1d6f0*/  STL.64 [R1+0x2908], R4 ;  /* 0x0029080401007387 */ /* 0x0003e20000100a00 */
[----:B------:R-:W-:-:S03]  /*1d700*/  IMAD.WIDE R6, R0, 0x4, R142 ;  /* 0x0000000400067825 */ /* 0x000fc600078e028e */
[----:B------:R-:W-:Y:S01]  /*1d710*/  STL.64 [R1+0x2cd0], R136 ;  /* 0x002cd08801007387 */ /* 0x000fe20000100a00 */
[----:B------:R-:W-:-:S03]  /*1d720*/  IMAD.WIDE R8, R0, 0x4, R144 ;  /* 0x0000000400087825 */ /* 0x000fc600078e0290 */
[----:B------:R1:W-:Y:S04]  /*1d730*/  STL.64 [R1+0x2900], R6 ;  /* 0x0029000601007387 */ /* 0x0003e80000100a00 */
[----:B------:R1:W-:Y:S02]  /*1d740*/  STL.64 [R1+0x28f8], R8 ;  /* 0x0028f80801007387 */ /* 0x0003e40000100a00 */
[----:B-1----:R-:W-:-:S04]  /*1d750*/  IMAD.WIDE R4, R0, 0x4, R150 ;  /* 0x0000000400047825 */ /* 0x002fc800078e0296 */
[C---:B------:R-:W-:Y:S02]  /*1d760*/  IMAD.WIDE R6, R0.reuse, 0x4, R208 ;  /* 0x0000000400067825 */ /* 0x040fe400078e02d0 */
[----:B------:R-:W3:Y:S04]  /*1d770*/  LDL.LU.64 R208, [R1+0x1d68] ;  /* 0x001d680001d07983 */ /* 0x000ee80000300a00 */
[----:B------:R1:W-:Y:S01]  /*1d780*/  STL.64 [R1+0x28f0], R4 ;  /* 0x0028f00401007387 */ /* 0x0003e20000100a00 */
[----:B------:R-:W-:-:S03]  /*1d790*/  IMAD.WIDE R8, R0, 0x4, R198 ;  /* 0x0000000400087825 */ /* 0x000fc600078e02c6 */
[----:B------:R4:W-:Y:S01]  /*1d7a0*/  STL.64 [R1+0x28e8], R6 ;  /* 0x0028e80601007387 */ /* 0x0009e20000100a00 */
[----:B-1----:R-:W-:-:S05]  /*1d7b0*/  IMAD.WIDE R4, R0, 0x4, R196 ;  /* 0x0000000400047825 */ /* 0x002fca00078e02c4 */
[----:B------:R1:W-:Y:S04]  /*1d7c0*/  STL.64 [R1+0x28e0], R4 ;  /* 0x0028e00401007387 */ /* 0x0003e80000100a00 */
[----:B------:R-:W-:Y:S04]  /*1d7d0*/  STL.64 [R1+0x28d8], R8 ;  /* 0x0028d80801007387 */ /* 0x000fe80000100a00 */
[----:B------:R-:W3:Y:S01]  /*1d7e0*/  LDL.LU.64 R150, [R1+0x1848] ;  /* 0x0018480001967983 */ /* 0x000ee20000300a00 */
[----:B----4-:R-:W-:-:S04]  /*1d7f0*/  IMAD.WIDE R6, R0, 0x4, R200 ;  /* 0x0000000400067825 */ /* 0x010fc800078e02c8 */
[C---:B-1----:R-:W-:Y:S01]  /*1d800*/  IMAD.WIDE R4, R0.reuse, 0x4, R210 ;  /* 0x0000000400047825 */ /* 0x042fe200078e02d2 */
[----:B------:R-:W-:Y:S04]  /*1d810*/  STL.64 [R1+0x28d0], R6 ;  /* 0x0028d00601007387 */ /* 0x000fe80000100a00 */
[----:B------:R-:W4:Y:S04]  /*1d820*/  LDL.LU.64 R196, [R1+0x1d60] ;  /* 0x001d600001c47983 */ /* 0x000f280000300a00 */
[----:B------:R2:W-:Y:S04]  /*1d830*/  STL.64 [R1+0x28c8], R4 ;  /* 0x0028c80401007387 */ /* 0x0005e80000100a00 */
[----:B------:R-:W4:Y:S04]  /*1d840*/  LDL.LU.64 R210, [R1+0x1840] ;  /* 0x0018400001d27983 */ /* 0x000f280000300a00 */
[----:B------:R-:W4:Y:S01]  /*1d850*/  LDL.LU.64 R198, [R1+0x1d58] ;  /* 0x001d580001c67983 */ /* 0x000f220000300a00 */
[----:B--2---:R-:W-:-:S03]  /*1d860*/  IMAD.WIDE R4, R0, 0x4, R232 ;  /* 0x0000000400047825 */ /* 0x004fc600078e02e8 */
[----:B------:R-:W2:Y:S04]  /*1d870*/  LDL.LU.64 R200, [R1+0x1838] ;  /* 0x0018380001c87983 */ /* 0x000ea80000300a00 */
[----:B------:R1:W-:Y:S04]  /*1d880*/  STL.64 [R1+0x28c0], R4 ;  /* 0x0028c00401007387 */ /* 0x0003e80000100a00 */
[----:B------:R-:W2:Y:S01]  /*1d890*/  LDL.LU.64 R232, [R1+0x1d50] ;  /* 0x001d500001e87983 */ /* 0x000ea20000300a00 */
[----:B---3--:R-:W-:-:S03]  /*1d8a0*/  IMAD.WIDE R186, R0, 0x4, R234 ;  /* 0x0000000400ba7825 */ /* 0x008fc600078e02ea */
[----:B------:R-:W3:Y:S01]  /*1d8b0*/  LDL.LU.64 R234, [R1+0x1830] ;  /* 0x0018300001ea7983 */ /* 0x000ee20000300a00 */
[----:B------:R-:W-:-:S04]  /*1d8c0*/  IMAD.WIDE R184, R0, 0x4, R146 ;  /* 0x0000000400b87825 */ /* 0x000fc800078e0292 */
[----:B------:R-:W-:-:S04]  /*1d8d0*/  IMAD.WIDE R134, R0, 0x4, R148 ;  /* 0x0000000400867825 */ /* 0x000fc800078e0294 */
[C---:B------:R-:W-:Y:S02]  /*1d8e0*/  IMAD.WIDE R132, R0.reuse, 0x4, R202 ;  /* 0x0000000400847825 */ /* 0x040fe400078e02ca */
[----:B------:R-:W3:Y:S04]  /*1d8f0*/  LDL.LU.64 R202, [R1+0x1d48] ;  /* 0x001d480001ca7983 */ /* 0x000ee80000300a00 */
        /* <DEDUP_REMOVED lines=9> */
[----:B------:R-:W3:Y:S04]  /*1d990*/  LDL.LU.64 R130, [R1+0x17c0] ;  /* 0x0017c00001827983 */ /* 0x000ee80000300a00 */
[----:B------:R1:W-:Y:S04]  /*1d9a0*/  STL.64 [R1+0x2890], R4 ;  /* 0x0028900401007387 */ /* 0x0003e80000100a00 */
[----:B------:R-:W3:Y:S04]  /*1d9b0*/  LDL.LU.64 R140, [R1+0x1d38] ;  /* 0x001d3800018c7983 */ /* 0x000ee80000300a00 */
[----:B------:R-:W3:Y:S04]  /*1d9c0*/  LDL.LU.64 R142, [R1+0x17b8] ;  /* 0x0017b800018e7983 */ /* 0x000ee80000300a00 */
        /* <DEDUP_REMOVED lines=8> */
[----:B------:R-:W-:-:S05]  /*1da50*/  IMAD.WIDE R8, R0, 0x4, R150 ;  /* 0x0000000400087825 */ /* 0x000fca00078e0296 */
[----:B------:R1:W-:Y:S01]  /*1da60*/  STL.64 [R1+0x2880], R8 ;  /* 0x0028800801007387 */ /* 0x0003e20000100a00 */
[----:B----4-:R-:W-:-:S04]  /*1da70*/  IMAD.WIDE R6, R0, 0x4, R196 ;  /* 0x0000000400067825 */ /* 0x010fc800078e02c4 */
[C---:B-1----:R-:W-:Y:S02]  /*1da80*/  IMAD.WIDE R4, R0.reuse, 0x4, R210 ;  /* 0x0000000400047825 */ /* 0x042fe400078e02d2 */
[----:B------:R-:W4:Y:S02]  /*1da90*/  LDL.LU.64 R210, [R1+0x1d28] ;  /* 0x001d280001d27983 */ /* 0x000f240000300a00 */
[C---:B------:R-:W-:Y:S02]  /*1daa0*/  IMAD.WIDE R8, R0.reuse, 0x4, R198 ;  /* 0x0000000400087825 */ /* 0x040fe400078e02c6 */
[----:B------:R2:W-:Y:S04]  /*1dab0*/  STL.64 [R1+0x2878], R6 ;  /* 0x0028780601007387 */ /* 0x0005e80000100a00 */
[----:B------:R1:W-:Y:S04]  /*1dac0*/  STL.64 [R1+0x2870], R4 ;  /* 0x0028700401007387 */ /* 0x0003e80000100a00 */
[----:B------:R-:W-:Y:S01]  /*1dad0*/  STL.64 [R1+0x2868], R8 ;  /* 0x0028680801007387 */ /* 0x000fe20000100a00 */
[----:B--2---:R-:W-:-:S03]  /*1dae0*/  IMAD.WIDE R6, R0, 0x4, R200 ;  /* 0x0000000400067825 */ /* 0x004fc600078e02c8 */
[----:B------:R-:W2:Y:S01]  /*1daf0*/  LDL.LU.64 R146, [R1+0x1748] ;  /* 0x0017480001927983 */ /* 0x000ea20000300a00 */
[----:B-1----:R-:W-:-:S03]  /*1db00*/  IMAD.WIDE R4, R0, 0x4, R232 ;  /* 0x0000000400047825 */ /* 0x002fc600078e02e8 */
[----:B------:R-:W-:Y:S04]  /*1db10*/  STL.64 [R1+0x2860], R6 ;  /* 0x0028600601007387 */ /* 0x000fe80000100a00 */
[----:B------:R-:W2:Y:S04]  /*1db20*/  LDL.LU.64 R232, [R1+0x1d20] ;  /* 0x001d200001e87983 */ /* 0x000ea80000300a00 */
[----:B------:R3:W-:Y:S04]  /*1db30*/  STL.64 [R1+0x2858], R4 ;  /* 0x0028580401007387 */ /* 0x0007e80000100a00 */
[----:B------:R-:W2:Y:S04]  /*1db40*/  LDL.LU.64 R148, [R1+0x1740] ;  /* 0x0017400001947983 */ /* 0x000ea80000300a00 */
[----:B------:R-:W2:Y:S01]  /*1db50*/  LDL.LU.64 R150, [R1+0x1d18] ;  /* 0x001d180001967983 */ /* 0x000ea20000300a00 */
[----:B---3--:R-:W-:-:S05]  /*1db60*/  IMAD.WIDE R4, R0, 0x4, R234 ;  /* 0x0000000400047825 */ /* 0x008fca00078e02ea */
[----:B------:R1:W-:Y:S04]  /*1db70*/  STL.64 [R1+0x2850], R4 ;  /* 0x0028500401007387 */ /* 0x0003e80000100a00 */
[----:B------:R-:W3:Y:S04]  /*1db80*/  LDL.LU.64 R234, [R1+0x1738] ;  /* 0x0017380001ea7983 */ /* 0x000ee80000300a00 */
[----:B------:R-:W3:Y:S04]  /*1db90*/  LDL.LU.64 R196, [R1+0x1d10] ;  /* 0x001d100001c47983 */ /* 0x000ee80000300a00 */
[----:B------:R-:W3:Y:S01]  /*1dba0*/  LDL.LU.64 R198, [R1+0x1730] ;  /* 0x0017300001c67983 */ /* 0x000ee20000300a00 */
[----:B-1----:R-:W-:-:S05]  /*1dbb0*/  IMAD.WIDE R4, R0, 0x4, R202 ;  /* 0x0000000400047825 */ /* 0x002fca00078e02ca */
[----:B------:R1:W-:Y:S04]  /*1dbc0*/  STL.64 [R1+0x2848], R4 ;  /* 0x0028480401007387 */ /* 0x0003e80000100a00 */
[----:B------:R-:W3:Y:S04]  /*1dbd0*/  LDL.LU.64 R200, [R1+0x1d08] ;  /* 0x001d080001c87983 */ /* 0x000ee80000300a00 */
[----:B------:R-:W3:Y:S01]  /*1dbe0*/  LDL.LU.64 R202, [R1+0x1720] ;  /* 0x0017200001ca7983 */ /* 0x000ee20000300a00 */
[----:B-1----:R-:W-:-:S03]  /*1dbf0*/  IMAD.WIDE R4, R0, 0x4, R204 ;  /* 0x0000000400047825 */ /* 0x002fc600078e02cc */
[----:B------:R-:W3:Y:S04]  /*1dc00*/  LDL.LU.64 R204, [R1+0x1d00] ;  /* 0x001d000001cc7983 */ /* 0x000ee80000300a00 */
[----:B------:R1:W-:Y:S01]  /*1dc10*/  STL.64 [R1+0x2840], R4 ;  /* 0x0028400401007387 */ /* 0x0003e20000100a00 */
[----:B------:R-:W-:-:S03]  /*1dc20*/  IMAD.WIDE R188, R0, 0x4, R206 ;  /* 0x0000000400bc7825 */ /* 0x000fc600078e02ce */
[----:B------:R-:W3:Y:S01]  /*1dc30*/  LDL.LU.64 R206, [R1+0x1718] ;  /* 0x0017180001ce7983 */ /* 0x000ee20000300a00 */
[----:B------:R-:W-:-:S03]  /*1dc40*/  IMAD.WIDE R190, R0, 0x4, R130 ;  /* 0x0000000400be7825 */ /* 0x000fc600078e0282 */
[----:B------:R-:W-:Y:S04]  /*1dc50*/  STL.64 [R1+0x2838], R188 ;  /* 0x002838bc01007387 */ /* 0x000fe80000100a00 */
[----:B------:R-:W-:Y:S01]  /*1dc60*/  STL.64 [R1+0x2cf8], R188 ;  /* 0x002cf8bc01007387 */ /* 0x000fe20000100a00 */
[----:B------:R-:W-:-:S03]  /*1dc70*/  IMAD.WIDE R126, R0, 0x4, R140 ;  /* 0x00000004007e7825 */ /* 0x000fc600078e028c */
[----:B------:R-:W-:Y:S04]  /*1dc80*/  STL.64 [R1+0x2830], R190 ;  /* 0x002830be01007387 */ /* 0x000fe80000100a00 */
[----:B------:R-:W-:Y:S01]  /*1dc90*/  STL.64 [R1+0x2d00], R190 ;  /* 0x002d00be01007387 */ /* 0x000fe20000100a00 */
[----:B-1----:R-:W-:-:S05]  /*1dca0*/  IMAD.WIDE R4, R0, 0x4, R144 ;  /* 0x0000000400047825 */ /* 0x002fca00078e0290 */
[----:B------:R1:W-:Y:S02]  /*1dcb0*/  STL.64 [R1+0x2818], R4 ;  /* 0x0028180401007387 */ /* 0x0003e40000100a00 */
[C---:B-1----:R-:W-:Y:S02]  /*1dcc0*/  IMAD.WIDE R4, R0.reuse, 0x4, R208 ;  /* 0x0000000400047825 */ /* 0x042fe400078e02d0 */
[----:B------:R-:W3:Y:S04]  /*1dcd0*/  LDL.LU.64 R208, [R1+0x1cf8] ;  /* 0x001cf80001d07983 */ /* 0x000ee80000300a00 */
[----:B------:R-:W-:Y:S04]  /*1dce0*/  STL.64 [R1+0x2828], R126 ;  /* 0x0028287e01007387 */ /* 0x000fe80000100a00 */
[----:B------:R4:W-:Y:S04]  /*1dcf0*/  STL.64 [R1+0x2810], R4 ;  /* 0x0028100401007387 */ /* 0x0009e80000100a00 */
[----:B------:R-:W-:Y:S01]  /*1dd00*/  STL.64 [R1+0x2d08], R126 ;  /* 0x002d087e01007387 */ /* 0x000fe20000100a00 */
[----:B------:R-:W-:-:S04]  /*1dd10*/  IMAD.WIDE R124, R0, 0x4, R142 ;  /* 0x00000004007c7825 */ /* 0x000fc800078e028e */
[C---:B----4-:R-:W-:Y:S02]  /*1dd20*/  IMAD.WIDE R4, R0.reuse, 0x4, R210 ;  /* 0x0000000400047825 */ /* 0x050fe400078e02d2 */
[----:B------:R-:W4:Y:S04]  /*1dd30*/  LDL.LU.64 R210, [R1+0x1710] ;  /* 0x0017100001d27983 */ /* 0x000f280000300a00 */
[----:B------:R-:W-:Y:S04]  /*1dd40*/  STL.64 [R1+0x2820], R124 ;  /* 0x0028207c01007387 */ /* 0x000fe80000100a00 */
[----:B------:R1:W-:Y:S04]  /*1dd50*/  STL.64 [R1+0x2808], R4 ;  /* 0x0028080401007387 */ /* 0x0003e80000100a00 */
[----:B------:R-:W-:Y:S01]  /*1dd60*/  STL.64 [R1+0x2d10], R124 ;  /* 0x002d107c01007387 */ /* 0x000fe20000100a00 */
[----:B--2---:R-:W-:-:S04]  /*1dd70*/  IMAD.WIDE R6, R0, 0x4, R146 ;  /* 0x0000000400067825 */ /* 0x004fc800078e0292 */
[C---:B-1----:R-:W-:Y:S02]  /*1dd80*/  IMAD.WIDE R4, R0.reuse, 0x4, R232 ;  /* 0x0000000400047825 */ /* 0x042fe400078e02e8 */
[----:B------:R-:W2:Y:S02]  /*1dd90*/  LDL.LU.64 R232, [R1+0x1cf0] ;  /* 0x001cf00001e87983 */ /* 0x000ea40000300a00 */
[C---:B------:R-:W-:Y:S02]  /*1dda0*/  IMAD.WIDE R8, R0.reuse, 0x4, R148 ;  /* 0x0000000400087825 */ /* 0x040fe400078e0294 */
[----:B------:R-:W-:Y:S04]  /*1ddb0*/  STL.64 [R1+0x2800], R6 ;  /* 0x0028000601007387 */ /* 0x000fe80000100a00 */
[----:B------:R3:W-:Y:S04]  /*1ddc0*/  STL.64 [R1+0x27f8], R4 ;  /* 0x0027f80401007387 */ /* 0x0007e80000100a00 */
[----:B------:R-:W-:Y:S01]  /*1ddd0*/  STL.64 [R1+0x27f0], R8 ;  /* 0x0027f00801007387 */ /* 0x000fe20000100a00 */
[----:B---3--:R-:W-:-:S03]  /*1dde0*/  IMAD.WIDE R4, R0, 0x4, R234 ;  /* 0x0000000400047825 */ /* 0x008fc600078e02ea */
[----:B------:R-:W3:Y:S01]  /*1ddf0*/  LDL.LU.64 R234, [R1+0x16c8] ;  /* 0x0016c80001ea7983 */ /* 0x000ee20000300a00 */
[----:B------:R-:W-:-:S05]  /*1de00*/  IMAD.WIDE R6, R0, 0x4, R150 ;  /* 0x0000000400067825 */ /* 0x000fca00078e0296 */
[----:B------:R1:W-:Y:S04]  /*1de10*/  STL.64 [R1+0x27e8], R6 ;  /* 0x0027e80601007387 */ /* 0x0003e80000100a00 */
[----:B------:R1:W-:Y:S02]  /*1de20*/  STL.64 [R1+0x27e0], R4 ;  /* 0x0027e00401007387 */ /* 0x0003e40000100a00 */
[----:B-1----:R-:W-:-:S04]  /*1de30*/  IMAD.WIDE R6, R0, 0x4, R196 ;  /* 0x0000000400067825 */ /* 0x002fc800078e02c4 */
[C---:B------:R-:W-:Y:S01]  /*1de40*/  IMAD.WIDE R4, R0.reuse, 0x4, R198 ;  /* 0x0000000400047825 */ /* 0x040fe200078e02c6 */
[----:B------:R-:W-:Y:S04]  /*1de50*/  STL.64 [R1+0x27d8], R6 ;  /* 0x0027d80601007387 */ /* 0x000fe80000100a00 */
[----:B------:R-:W3:Y:S01]  /*1de60*/  LDL.LU.64 R144, [R1+0x1ce8] ;  /* 0x001ce80001907983 */ /* 0x000ee20000300a00 */
[----:B------:R-:W-:-:S03]  /*1de70*/  IMAD.WIDE R124, R0, 0x4, R200 ;  /* 0x00000004007c7825 */ /* 0x000fc600078e02c8 */
[----:B------:R2:W-:Y:S04]  /*1de80*/  STL.64 [R1+0x27d0], R4 ;  /* 0x0027d00401007387 */ /* 0x0005e80000100a00 */
[----:B------:R-:W3:Y:S04]  /*1de90*/  LDL.LU.64 R200, [R1+0x16c0] ;  /* 0x0016c00001c87983 */ /* 0x000ee80000300a00 */
[----:B------:R-:W3:Y:S04]  /*1dea0*/  LDL.LU.64 R146, [R1+0x1ce0] ;  /* 0x001ce00001927983 */ /* 0x000ee80000300a00 */
[----:B------:R-:W3:Y:S04]  /*1deb0*/  LDL.LU.64 R148, [R1+0x16b8] ;  /* 0x0016b80001947983 */ /* 0x000ee80000300a00 */
[----:B------:R-:W3:Y:S01]  /*1dec0*/  LDL.LU.64 R150, [R1+0x1cd8] ;  /* 0x001cd80001967983 */ /* 0x000ee20000300a00 */
[----:B------:R-:W-:-:S03]  /*1ded0*/  IMAD.WIDE R216, R0, 0x4, R204 ;  /* 0x0000000400d87825 */ /* 0x000fc600078e02cc */
[----:B------:R-:W3:Y:S04]  /*1dee0*/  LDL.LU.64 R196, [R1+0x16b0] ;  /* 0x0016b00001c47983 */ /* 0x000ee80000300a00 */
[----:B------:R-:W3:Y:S01]  /*1def0*/  LDL.LU.64 R204, [R1+0x1cd0] ;  /* 0x001cd00001cc7983 */ /* 0x000ee20000300a00 */
[----:B------:R-:W-:-:S03]  /*1df00*/  IMAD.WIDE R126, R0, 0x4, R202 ;  /* 0x00000004007e7825 */ /* 0x000fc600078e02ca */
[----:B------:R-:W3:Y:S01]  /*1df10*/  LDL.LU.64 R198, [R1+0x16a8] ;  /* 0x0016a80001c67983 */ /* 0x000ee20000300a00 */
[----:B------:R-:W-:-:S03]  /*1df20*/  IMAD.WIDE R218, R0, 0x4, R206 ;  /* 0x0000000400da7825 */ /* 0x000fc600078e02ce */
[----:B------:R-:W3:Y:S04]  /*1df30*/  LDL.LU.64 R202, [R1+0x1cc8] ;  /* 0x001cc80001ca7983 */ /* 0x000ee80000300a00 */
[----:B------:R-:W3:Y:S04]  /*1df40*/  LDL.LU.64 R206, [R1+0x16a0] ;  /* 0x0016a00001ce7983 */ /* 0x000ee80000300a00 */
[----:B------:R-:W-:Y:S04]  /*1df50*/  STL.64 [R1+0x27c8], R124 ;  /* 0x0027c87c01007387 */ /* 0x000fe80000100a00 */
[----:B------:R-:W-:Y:S01]  /*1df60*/  STL.64 [R1+0x2d18], R124 ;  /* 0x002d187c01007387 */ /* 0x000fe20000100a00 */
[----:B------:R-:W-:-:S03]  /*1df70*/  IMAD.WIDE R122, R0, 0x4, R208 ;  /* 0x00000004007a7825 */ /* 0x000fc600078e02d0 */
[----:B------:R-:W3:Y:S04]  /*1df80*/  LDL.LU.64 R208, [R1+0x1cc0] ;  /* 0x001cc00001d07983 */ /* 0x000ee80000300a00 */
[----:B------:R-:W-:Y:S04]  /*1df90*/  STL.64 [R1+0x27c0], R126 ;  /* 0x0027c07e01007387 */ /* 0x000fe80000100a00 */
[----:B------:R-:W-:Y:S01]  /*1dfa0*/  STL.64 [R1+0x2d20], R126 ;  /* 0x002d207e01007387 */ /* 0x000fe20000100a00 */
[----:B----4-:R-:W-:-:S03]  /*1dfb0*/  IMAD.WIDE R120, R0, 0x4, R210 ;  /* 0x0000000400787825 */ /* 0x010fc600078e02d2 */
[----:B------:R-:W4:Y:S04]  /*1dfc0*/  LDL.LU.64 R210, [R1+0x1698] ;  /* 0x0016980001d27983 */ /* 0x000f280000300a00 */
[----:B------:R-:W-:Y:S04]  /*1dfd0*/  STL.64 [R1+0x27b8], R216 ;  /* 0x0027b8d801007387 */ /* 0x000fe80000100a00 */
[----:B------:R-:W-:Y:S01]  /*1dfe0*/  STL.64 [R1+0x2d28], R216 ;  /* 0x002d28d801007387 */ /* 0x000fe20000100a00 */
[----:B--2---:R-:W-:-:S03]  /*1dff0*/  IMAD.WIDE R4, R0, 0x4, R232 ;  /* 0x0000000400047825 */ /* 0x004fc600078e02e8 */
[----:B------:R-:W2:Y:S04]  /*1e000*/  LDL.LU.64 R232, [R1+0x1cb8] ;  /* 0x001cb80001e87983 */ /* 0x000ea80000300a00 */
[----:B------:R-:W-:Y:S04]  /*1e010*/  STL.64 [R1+0x27b0], R218 ;  /* 0x0027b0da01007387 */ /* 0x000fe80000100a00 */
[----:B------:R3:W-:Y:S04]  /*1e020*/  STL.64 [R1+0x2798], R4 ;  /* 0x0027980401007387 */ /* 0x0007e80000100a00 */
[----:B------:R-:W-:Y:S01]  /*1e030*/  STL.64 [R1+0x2d30], R218 ;  /* 0x002d30da01007387 */ /* 0x000fe20000100a00 */
[----:B---3--:R-:W-:-:S03]  /*1e040*/  IMAD.WIDE R4, R0, 0x4, R234 ;  /* 0x0000000400047825 */ /* 0x008fc600078e02ea */
[----:B------:R-:W3:Y:S04]  /*1e050*/  LDL.LU.64 R234, [R1+0x1690] ;  /* 0x0016900001ea7983 */ /* 0x000ee80000300a00 */
[----:B------:R-:W-:Y:S04]  /*1e060*/  STL.64 [R1+0x27a8], R122 ;  /* 0x0027a87a01007387 */ /* 0x000fe80000100a00 */
[----:B------:R1:W-:Y:S04]  /*1e070*/  STL.64 [R1+0x2790], R4 ;  /* 0x0027900401007387 */ /* 0x0003e80000100a00 */
[----:B------:R-:W-:Y:S04]  /*1e080*/  STL.64 [R1+0x2d38], R122 ;  /* 0x002d387a01007387 */ /* 0x000fe80000100a00 */
[----:B------:R-:W-:Y:S04]  /*1e090*/  STL.64 [R1+0x27a0], R120 ;  /* 0x0027a07801007387 */ /* 0x000fe80000100a00 */
[----:B------:R-:W-:Y:S01]  /*1e0a0*/  STL.64 [R1+0x2d40], R120 ;  /* 0x002d407801007387 */ /* 0x000fe20000100a00 */
[----:B-1----:R-:W-:-:S05]  /*1e0b0*/  IMAD.WIDE R4, R0, 0x4, R144 ;  /* 0x0000000400047825 */ /* 0x002fca00078e0290 */
[----:B------:R1:W-:Y:S01]  /*1e0c0*/  STL.64 [R1+0x2788], R4 ;  /* 0x0027880401007387 */ /* 0x0003e20000100a00 */
[----:B------:R-:W-:-:S04]  /*1e0d0*/  IMAD.WIDE R8, R0, 0x4, R146 ;  /* 0x0000000400087825 */ /* 0x000fc800078e0292 */
[C---:B-1----:R-:W-:Y:S02]  /*1e0e0*/  IMAD.WIDE R4, R0.reuse, 0x4, R200 ;  /* 0x0000000400047825 */ /* 0x042fe400078e02c8 */
[----:B------:R-:W3:Y:S04]  /*1e0f0*/  LDL.LU.64 R200, [R1+0x1cb0] ;  /* 0x001cb00001c87983 */ /* 0x000ee80000300a00 */
[----:B------:R1:W-:Y:S01]  /*1e100*/  STL.64 [R1+0x2780], R4 ;  /* 0x0027800401007387 */ /* 0x0003e20000100a00 */
[----:B------:R-:W-:-:S03]  /*1e110*/  IMAD.WIDE R6, R0, 0x4, R150 ;  /* 0x0000000400067825 */ /* 0x000fc600078e0296 */
[----:B------:R-:W-:Y:S04]  /*1e120*/  STL.64 [R1+0x2778], R8 ;  /* 0x0027780801007387 */ /* 0x000fe80000100a00 */
[----:B------:R-:W3:Y:S01]  /*1e130*/  LDL.LU.64 R146, [R1+0x1648] ;  /* 0x0016480001927983 */ /* 0x000ee20000300a00 */
[----:B-1----:R-:W-:-:S05]  /*1e140*/  IMAD.WIDE R4, R0, 0x4, R148 ;  /* 0x0000000400047825 */ /* 0x002fca00078e0294 */
[----:B------:R1:W-:Y:S04]  /*1e150*/  STL.64 [R1+0x2770], R4 ;  /* 0x0027700401007387 */ /* 0x0003e80000100a00 */
[----:B------:R1:W-:Y:S02]  /*1e160*/  STL.64 [R1+0x2768], R6 ;  /* 0x0027680601007387 */ /* 0x0003e40000100a00 */
[----:B-1----:R-:W-:-:S04]  /*1e170*/  IMAD.WIDE R4, R0, 0x4, R196 ;  /* 0x0000000400047825 */ /* 0x002fc800078e02c4 */
[C---:B------:R-:W-:Y:S02]  /*1e180*/  IMAD.WIDE R6, R0.reuse, 0x4, R204 ;  /* 0x0000000400067825 */ /* 0x040fe400078e02cc */
[----:B------:R-:W3:Y:S04]  /*1e190*/  LDL.LU.64 R204, [R1+0x1ca8] ;  /* 0x001ca80001cc7983 */ /* 0x000ee80000300a00 */
[----:B------:R1:W-:Y:S01]  /*1e1a0*/  STL.64 [R1+0x2760], R4 ;  /* 0x0027600401007387 */ /* 0x0003e20000100a00 */
[----:B------:R-:W-:-:S03]  /*1e1b0*/  IMAD.WIDE R188, R0, 0x4, R206 ;  /* 0x0000000400bc7825 */ /* 0x000fc600078e02ce */
[----:B------:R-:W-:Y:S01]  /*1e1c0*/  STL.64 [R1+0x2758], R6 ;  /* 0x0027580601007387 */ /* 0x000fe20000100a00 */
[----:B-1----:R-:W-:-:S05]  /*1e1d0*/  IMAD.WIDE R4, R0, 0x4, R198 ;  /* 0x0000000400047825 */ /* 0x002fca00078e02c6 */
[----:B------:R1:W-:Y:S04]  /*1e1e0*/  STL.64 [R1+0x2750], R4 ;  /* 0x0027500401007387 */ /* 0x0003e80000100a00 */
[----:B------:R-:W3:Y:S04]  /*1e1f0*/  LDL.LU.64 R206, [R1+0x1640] ;  /* 0x0016400001ce7983 */ /* 0x000ee80000300a00 */
[----:B------:R-:W3:Y:S01]  /*1e200*/  LDL.LU.64 R148, [R1+0x1ca0] ;  /* 0x001ca00001947983 */ /* 0x000ee20000300a00 */
[----:B------:R-:W-:-:S03]  /*1e210*/  IMAD.WIDE R220, R0, 0x4, R208 ;  /* 0x0000000400dc7825 */ /* 0x000fc600078e02d0 */
[----:B------:R-:W3:Y:S04]  /*1e220*/  LDL.LU.64 R150, [R1+0x1638] ;  /* 0x0016380001967983 */ /* 0x000ee80000300a00 */
[----:B------:R-:W3:Y:S01]  /*1e230*/  LDL.LU.64 R208, [R1+0x1c98] ;  /* 0x001c980001d07983 */ /* 0x000ee20000300a00 */
[----:B------:R-:W-:-:S03]  /*1e240*/  IMAD.WIDE R190, R0, 0x4, R202 ;  /* 0x0000000400be7825 */ /* 0x000fc600078e02ca */
[----:B------:R-:W3:Y:S04]  /*1e250*/  LDL.LU.64 R196, [R1+0x1630] ;  /* 0x0016300001c47983 */ /* 0x000ee80000300a00 */
[----:B------:R-:W3:Y:S01]  /*1e260*/  LDL.LU.64 R198, [R1+0x1c90] ;  /* 0x001c900001c67983 */ /* 0x000ee20000300a00 */
[----:B----4-:R-:W-:-:S03]  /*1e270*/  IMAD.WIDE R222, R0, 0x4, R210 ;  /* 0x0000000400de7825 */ /* 0x010fc600078e02d2 */
[----:B------:R-:W4:Y:S04]  /*1e280*/  LDL.LU.64 R210, [R1+0x1628] ;  /* 0x0016280001d27983 */ /* 0x000f280000300a00 */
[----:B------:R-:W-:Y:S04]  /*1e290*/  STL.64 [R1+0x2748], R190 ;  /* 0x002748be01007387 */ /* 0x000fe80000100a00 */
[----:B------:R-:W-:Y:S04]  /*1e2a0*/  STL.64 [R1+0x2d48], R190 ;  /* 0x002d48be01007387 */ /* 0x000fe80000100a00 */
[----:B------:R-:W4:Y:S04]  /*1e2b0*/  LDL.LU.64 R202, [R1+0x1c88] ;  /* 0x001c880001ca7983 */ /* 0x000f280000300a00 */
[----:B------:R-:W-:Y:S04]  /*1e2c0*/  STL.64 [R1+0x2740], R188 ;  /* 0x002740bc01007387 */ /* 0x000fe80000100a00 */
[----:B------:R-:W-:Y:S01]  /*1e2d0*/  STL.64 [R1+0x2d50], R188 ;  /* 0x002d50bc01007387 */ /* 0x000fe20000100a00 */
[----:B--2---:R-:W-:-:S03]  /*1e2e0*/  IMAD.WIDE R118, R0, 0x4, R232 ;  /* 0x0000000400767825 */ /* 0x004fc600078e02e8 */
[----:B------:R-:W2:Y:S01]  /*1e2f0*/  LDL.LU.64 R232, [R1+0x1620] ;  /* 0x0016200001e87983 */ /* 0x000ea20000300a00 */
[----:B---3--:R-:W-:-:S03]  /*1e300*/  IMAD.WIDE R116, R0, 0x4, R234 ;  /* 0x0000000400747825 */ /* 0x008fc600078e02ea */
[----:B------:R-:W3:Y:S04]  /*1e310*/  LDL.LU.64 R234, [R1+0x1c80] ;  /* 0x001c800001ea7983 */ /* 0x000ee80000300a00 */
[----:B------:R-:W-:Y:S04]  /*1e320*/  STL.64 [R1+0x2738], R220 ;  /* 0x002738dc01007387 */ /* 0x000fe80000100a00 */
[----:B------:R-:W-:Y:S01]  /*1e330*/  STL.64 [R1+0x2d58], R220 ;  /* 0x002d58dc01007387 */ /* 0x000fe20000100a00 */
[----:B-1----:R-:W-:-:S03]  /*1e340*/  IMAD.WIDE R4, R0, 0x4, R200 ;  /* 0x0000000400047825 */ /* 0x002fc600078e02c8 */
[----:B------:R-:W3:Y:S04]  /*1e350*/  LDL.LU.64 R200, [R1+0x1618] ;  /* 0x0016180001c87983 */ /* 0x000ee80000300a00 */
[----:B------:R-:W-:Y:S04]  /*1e360*/  STL.64 [R1+0x2730], R222 ;  /* 0x002730de01007387 */ /* 0x000fe80000100a00 */
[----:B------:R1:W-:Y:S04]  /*1e370*/  STL.64 [R1+0x2718], R4 ;  /* 0x0027180401007387 */ /* 0x0003e80000100a00 */
[----:B------:R-:W-:Y:S04]  /*1e380*/  STL.64 [R1+0x2d60], R222 ;  /* 0x002d60de01007387 */ /* 0x000fe80000100a00 */
[----:B------:R-:W-:Y:S01]  /*1e390*/  STL.64 [R1+0x2728], R118 ;  /* 0x0027287601007387 */ /* 0x000fe20000100a00 */
[----:B-1----:R-:W-:-:S03]  /*1e3a0*/  IMAD.WIDE R4, R0, 0x4, R146 ;  /* 0x0000000400047825 */ /* 0x002fc600078e0292 */
[----:B------:R-:W-:Y:S04]  /*1e3b0*/  STL.64 [R1+0x2d68], R118 ;  /* 0x002d687601007387 */ /* 0x000fe80000100a00 */
[----:B------:R1:W-:Y:S02]  /*1e3c0*/  STL.64 [R1+0x2710], R4 ;  /* 0x0027100401007387 */ /* 0x0003e40000100a00 */
[C---:B-1----:R-:W-:Y:S02]  /*1e3d0*/  IMAD.WIDE R4, R0.reuse, 0x4, R204 ;  /* 0x0000000400047825 */ /* 0x042fe400078e02cc */
[----:B------:R-:W3:Y:S04]  /*1e3e0*/  LDL.LU.64 R204, [R1+0x1c78] ;  /* 0x001c780001cc7983 */ /* 0x000ee80000300a00 */
[----:B------:R-:W-:Y:S04]  /*1e3f0*/  STL.64 [R1+0x2720], R116 ;  /* 0x0027207401007387 */ /* 0x000fe80000100a00 */
[----:B------:R1:W-:Y:S04]  /*1e400*/  STL.64 [R1+0x2708], R4 ;  /* 0x0027080401007387 */ /* 0x0003e80000100a00 */
[----:B------:R-:W-:Y:S01]  /*1e410*/  STL.64 [R1+0x2d70], R116 ;  /* 0x002d707401007387 */ /* 0x000fe20000100a00 */
[----:B-1----:R-:W-:-:S03]  /*1e420*/  IMAD.WIDE R4, R0, 0x4, R206 ;  /* 0x0000000400047825 */ /* 0x002fc600078e02ce */
[----:B------:R-:W3:Y:S01]  /*1e430*/  LDL.LU.64 R206, [R1+0x1610] ;  /* 0x0016100001ce7983 */ /* 0x000ee20000300a00 */
[----:B------:R-:W-:-:S03]  /*1e440*/  IMAD.WIDE R6, R0, 0x4, R148 ;  /* 0x0000000400067825 */ /* 0x000fc600078e0294 */
[----:B------:R1:W-:Y:S04]  /*1e450*/  STL.64 [R1+0x2700], R4 ;  /* 0x0027000401007387 */ /* 0x0003e80000100a00 */
[----:B------:R1:W-:Y:S01]  /*1e460*/  STL.64 [R1+0x26f8], R6 ;  /* 0x0026f80601007387 */ /* 0x0003e20000100a00 */
[----:B------:R-:W-:-:S03]  /*1e470*/  IMAD.WIDE R218, R0, 0x4, R208 ;  /* 0x0000000400da7825 */ /* 0x000fc600078e02d0 */
[----:B------:R-:W3:Y:S01]  /*1e480*/  LDL.LU.64 R208, [R1+0x1c70] ;  /* 0x001c700001d07983 */ /* 0x000ee20000300a00 */
[----:B-1----:R-:W-:-:S04]  /*1e490*/  IMAD.WIDE R4, R0, 0x4, R150 ;  /* 0x0000000400047825 */ /* 0x002fc800078e0296 */
[C---:B------:R-:W-:Y:S01]  /*1e4a0*/  IMAD.WIDE R6, R0.reuse, 0x4, R198 ;  /* 0x0000000400067825 */ /* 0x040fe200078e02c6 */
[----:B------:R4:W-:Y:S03]  /*1e4b0*/  STL.64 [R1+0x26f0], R4 ;  /* 0x0026f00401007387 */ /* 0x0009e60000100a00 */
[----:B------:R-:W-:-:S04]  /*1e4c0*/  IMAD.WIDE R216, R0, 0x4, R196 ;  /* 0x0000000400d87825 */ /* 0x000fc800078e02c4 */
[C---:B----4-:R-:W-:Y:S02]  /*1e4d0*/  IMAD.WIDE R4, R0.reuse, 0x4, R210 ;  /* 0x0000000400047825 */ /* 0x050fe400078e02d2 */
[----:B------:R-:W4:Y:S04]  /*1e4e0*/  LDL.LU.64 R210, [R1+0x15c8] ;  /* 0x0015c80001d27983 */ /* 0x000f280000300a00 */
[----:B------:R-:W-:Y:S04]  /*1e4f0*/  STL.64 [R1+0x26d8], R6 ;  /* 0x0026d80601007387 */ /* 0x000fe80000100a00 */
[----:B------:R-:W-:Y:S01]  /*1e500*/  STL.64 [R1+0x26e8], R218 ;  /* 0x0026e8da01007387 */ /* 0x000fe20000100a00 */
[----:B------:R-:W-:-:S03]  /*1e510*/  IMAD.WIDE R132, R0, 0x4, R202 ;  /* 0x0000000400847825 */ /* 0x000fc600078e02ca */
[----:B------:R1:W-:Y:S04]  /*1e520*/  STL.64 [R1+0x26d0], R4 ;  /* 0x0026d00401007387 */ /* 0x0003e80000100a00 */
[----:B------:R-:W-:Y:S04]  /*1e530*/  STL.64 [R1+0x2e60], R218 ;  /* 0x002e60da01007387 */ /* 0x000fe80000100a00 */
[----:B------:R-:W4:Y:S04]  /*1e540*/  LDL.LU.64 R202, [R1+0x1c68] ;  /* 0x001c680001ca7983 */ /* 0x000f280000300a00 */
[----:B------:R-:W-:Y:S01]  /*1e550*/  STL.64 [R1+0x26e0], R216 ;  /* 0x0026e0d801007387 */ /* 0x000fe20000100a00 */
[----:B--2---:R-:W-:-:S03]  /*1e560*/  IMAD.WIDE R134, R0, 0x4, R232 ;  /* 0x0000000400867825 */ /* 0x004fc600078e02e8 */
[----:B------:R-:W-:Y:S04]  /*1e570*/  STL.64 [R1+0x2e68], R216 ;  /* 0x002e68d801007387 */ /* 0x000fe80000100a00 */
[----:B------:R-:W2:Y:S04]  /*1e580*/  LDL.LU.64 R148, [R1+0x15c0] ;  /* 0x0015c00001947983 */ /* 0x000ea80000300a00 */
[----:B------:R-:W2:Y:S04]  /*1e590*/  LDL.LU.64 R232, [R1+0x1c60] ;  /* 0x001c600001e87983 */ /* 0x000ea80000300a00 */
[----:B------:R-:W2:Y:S04]  /*1e5a0*/  LDL.LU.64 R150, [R1+0x15b8] ;  /* 0x0015b80001967983 */ /* 0x000ea80000300a00 */
[----:B------:R-:W2:Y:S01]  /*1e5b0*/  LDL.LU.64 R196, [R1+0x1c58] ;  /* 0x001c580001c47983 */ /* 0x000ea20000300a00 */
[----:B---3--:R-:W-:-:S03]  /*1e5c0*/  IMAD.WIDE R240, R0, 0x4, R234 ;  /* 0x0000000400f07825 */ /* 0x008fc600078e02ea */
[----:B------:R-:W3:Y:S04]  /*1e5d0*/  LDL.LU.64 R234, [R1+0x15b0] ;  /* 0x0015b00001ea7983 */ /* 0x000ee80000300a00 */
[----:B------:R-:W3:Y:S01]  /*1e5e0*/  LDL.LU.64 R198, [R1+0x1c50] ;  /* 0x001c500001c67983 */ /* 0x000ee20000300a00 */
[----:B------:R-:W-:-:S03]  /*1e5f0*/  IMAD.WIDE R242, R0, 0x4, R200 ;  /* 0x0000000400f27825 */ /* 0x000fc600078e02c8 */
[----:B------:R-:W3:Y:S04]  /*1e600*/  LDL.LU.64 R200, [R1+0x15a8] ;  /* 0x0015a80001c87983 */ /* 0x000ee80000300a00 */
[----:B------:R-:W-:Y:S04]  /*1e610*/  STL.64 [R1+0x26c8], R132 ;  /* 0x0026c88401007387 */ /* 0x000fe80000100a00 */
[----:B------:R-:W-:Y:S01]  /*1e620*/  STL.64 [R1+0x2d78], R132 ;  /* 0x002d788401007387 */ /* 0x000fe20000100a00 */
        /* <DEDUP_REMOVED lines=13> */
[----:B----4-:R-:W-:-:S03]  /*1e700*/  IMAD.WIDE R4, R0, 0x4, R210 ;  /* 0x0000000400047825 */ /* 0x010fc600078e02d2 */
[----:B------:R-:W4:Y:S04]  /*1e710*/  LDL.LU.64 R210, [R1+0x1598] ;  /* 0x0015980001d27983 */ /* 0x000f280000300a00 */
[----:B------:R-:W-:Y:S04]  /*1e720*/  STL.64 [R1+0x26a8], R102 ;  /* 0x0026a86601007387 */ /* 0x000fe80000100a00 */
[----:B------:R1:W-:Y:S04]  /*1e730*/  STL.64 [R1+0x2690], R4 ;  /* 0x0026900401007387 */ /* 0x0003e80000100a00 */
[----:B------:R-:W-:Y:S01]  /*1e740*/  STL.64 [R1+0x2d98], R102 ;  /* 0x002d986601007387 */ /* 0x000fe20000100a00 */
[----:B-1----:R-:W-:-:S03]  /*1e750*/  IMAD.WIDE R4, R0, 0x4, R202 ;  /* 0x0000000400047825 */ /* 0x002fc600078e02ca */
[----:B------:R-:W4:Y:S04]  /*1e760*/  LDL.LU.64 R202, [R1+0x1c30] ;  /* 0x001c300001ca7983 */ /* 0x000f280000300a00 */
[----:B------:R-:W-:Y:S04]  /*1e770*/  STL.64 [R1+0x26a0], R100 ;  /* 0x0026a06401007387 */ /* 0x000fe80000100a00 */
[----:B------:R1:W-:Y:S04]  /*1e780*/  STL.64 [R1+0x2688], R4 ;  /* 0x0026880401007387 */ /* 0x0003e80000100a00 */
[----:B------:R-:W-:Y:S01]  /*1e790*/  STL.64 [R1+0x2da0], R100 ;  /* 0x002da06401007387 */ /* 0x000fe20000100a00 */
[----:B--2---:R-:W-:-:S03]  /*1e7a0*/  IMAD.WIDE R6, R0, 0x4, R232 ;  /* 0x0000000400067825 */ /* 0x004fc600078e02e8 */
[----:B------:R-:W2:Y:S01]  /*1e7b0*/  LDL.LU.64 R232, [R1+0x1590] ;  /* 0x0015900001e87983 */ /* 0x000ea20000300a00 */
[----:B-1----:R-:W-:-:S05]  /*1e7c0*/  IMAD.WIDE R4, R0, 0x4, R148 ;  /* 0x0000000400047825 */ /* 0x002fca00078e0294 */
[----:B------:R1:W-:Y:S01]  /*1e7d0*/  STL.64 [R1+0x2680], R4 ;  /* 0x0026800401007387 */ /* 0x0003e20000100a00 */
[----:B---3--:R-:W-:-:S03]  /*1e7e0*/  IMAD.WIDE R124, R0, 0x4, R234 ;  /* 0x00000004007c7825 */ /* 0x008fc600078e02ea */
[----:B------:R3:W-:Y:S01]  /*1e7f0*/  STL.64 [R1+0x2678], R6 ;  /* 0x0026780601007387 */ /* 0x0007e20000100a00 */
[----:B-1----:R-:W-:-:S05]  /*1e800*/  IMAD.WIDE R4, R0, 0x4, R150 ;  /* 0x0000000400047825 */ /* 0x002fca00078e0296 */
[----:B------:R1:W-:Y:S04]  /*1e810*/  STL.64 [R1+0x2670], R4 ;  /* 0x0026700401007387 */ /* 0x0003e80000100a00 */
[----:B------:R-:W2:Y:S01]  /*1e820*/  LDL.LU.64 R234, [R1+0x1c28] ;  /* 0x001c280001ea7983 */ /* 0x000ea20000300a00 */
[----:B---3--:R-:W-:-:S03]  /*1e830*/  IMAD.WIDE R6, R0, 0x4, R198 ;  /* 0x0000000400067825 */ /* 0x008fc600078e02c6 */
[----:B------:R-:W3:Y:S01]  /*1e840*/  LDL.LU.64 R146, [R1+0x1548] ;  /* 0x0015480001927983 */ /* 0x000ee20000300a00 */
[----:B------:R-:W-:-:S03]  /*1e850*/  IMAD.WIDE R126, R0, 0x4, R196 ;  /* 0x00000004007e7825 */ /* 0x000fc600078e02c4 */
[----:B------:R-:W-:Y:S04]  /*1e860*/  STL.64 [R1+0x2658], R6 ;  /* 0x0026580601007387 */ /* 0x000fe80000100a00 */
[----:B------:R-:W-:Y:S01]  /*1e870*/  STL.64 [R1+0x2668], R126 ;  /* 0x0026687e01007387 */ /* 0x000fe20000100a00 */
[----:B-1----:R-:W-:-:S05]  /*1e880*/  IMAD.WIDE R4, R0, 0x4, R200 ;  /* 0x0000000400047825 */ /* 0x002fca00078e02c8 */
[----:B------:R1:W-:Y:S04]  /*1e890*/  STL.64 [R1+0x2650], R4 ;  /* 0x0026500401007387 */ /* 0x0003e80000100a00 */
[----:B------:R-:W-:Y:S01]  /*1e8a0*/  STL.64 [R1+0x2e70], R126 ;  /* 0x002e707e01007387 */ /* 0x000fe20000100a00 */
[----:B------:R-:W-:-:S03]  /*1e8b0*/  IMAD.WIDE R186, R0, 0x4, R204 ;  /* 0x0000000400ba7825 */ /* 0x000fc600078e02cc */
[----:B------:R-:W3:Y:S04]  /*1e8c0*/  LDL.LU.64 R204, [R1+0x1c18] ;  /* 0x001c180001cc7983 */ /* 0x000ee80000300a00 */
[----:B------:R-:W-:Y:S04]  /*1e8d0*/  STL.64 [R1+0x2660], R124 ;  /* 0x0026607c01007387 */ /* 0x000fe80000100a00 */
[----:B------:R-:W-:Y:S04]  /*1e8e0*/  STL.64 [R1+0x2e78], R124 ;  /* 0x002e787c01007387 */ /* 0x000fe80000100a00 */
[----:B------:R-:W3:Y:S04]  /*1e8f0*/  LDL.LU.64 R148, [R1+0x1540] ;  /* 0x0015400001947983 */ /* 0x000ee80000300a00 */
[----:B------:R-:W3:Y:S04]  /*1e900*/  LDL.LU.64 R150, [R1+0x1c10] ;  /* 0x001c100001967983 */ /* 0x000ee80000300a00 */
[----:B------:R-:W3:Y:S01]  /*1e910*/  LDL.LU.64 R196, [R1+0x1538] ;  /* 0x0015380001c47983 */ /* 0x000ee20000300a00 */
[----:B------:R-:W-:-:S03]  /*1e920*/  IMAD.WIDE R184, R0, 0x4, R206 ;  /* 0x0000000400b87825 */ /* 0x000fc600078e02ce */
[----:B------:R-:W3:Y:S04]  /*1e930*/  LDL.LU.64 R206, [R1+0x1c08] ;  /* 0x001c080001ce7983 */ /* 0x000ee80000300a00 */
[----:B------:R-:W3:Y:S04]  /*1e940*/  LDL.LU.64 R198, [R1+0x1530] ;  /* 0x0015300001c67983 */ /* 0x000ee80000300a00 */
[----:B------:R-:W3:Y:S01]  /*1e950*/  LDL.LU.64 R200, [R1+0x1c00] ;  /* 0x001c000001c87983 */ /* 0x000ee20000300a00 */
[----:B------:R-:W-:-:S03]  /*1e960*/  IMAD.WIDE R244, R0, 0x4, R208 ;  /* 0x0000000400f47825 */ /* 0x000fc600078e02d0 */
[----:B------:R-:W3:Y:S01]  /*1e970*/  LDL.LU.64 R208, [R1+0x1528] ;  /* 0x0015280001d07983 */ /* 0x000ee20000300a00 */
[----:B----4-:R-:W-:-:S03]  /*1e980*/  IMAD.WIDE R246, R0, 0x4, R210 ;  /* 0x0000000400f67825 */ /* 0x010fc600078e02d2 */
[----:B------:R-:W4:Y:S04]  /*1e990*/  LDL.LU.64 R210, [R1+0x1bf8] ;  /* 0x001bf80001d27983 */ /* 0x000f280000300a00 */
[----:B------:R-:W-:Y:S04]  /*1e9a0*/  STL.64 [R1+0x2648], R186 ;  /* 0x002648ba01007387 */ /* 0x000fe80000100a00 */
[----:B------:R-:W-:Y:S01]  /*1e9b0*/  STL.64 [R1+0x2da8], R186 ;  /* 0x002da8ba01007387 */ /* 0x000fe20000100a00 */
[----:B------:R-:W-:-:S03]  /*1e9c0*/  IMAD.WIDE R70, R0, 0x4, R202 ;  /* 0x0000000400467825 */ /* 0x000fc600078e02ca */
[----:B------:R-:W4:Y:S04]  /*1e9d0*/  LDL.LU.64 R202, [R1+0x1520] ;  /* 0x0015200001ca7983 */ /* 0x000f280000300a00 */
[----:B------:R-:W-:Y:S04]  /*1e9e0*/  STL.64 [R1+0x2640], R184 ;  /* 0x002640b801007387 */ /* 0x000fe80000100a00 */
[----:B------:R-:W-:Y:S01]  /*1e9f0*/  STL.64 [R1+0x2db0], R184 ;  /* 0x002db0b801007387 */ /* 0x000fe20000100a00 */
[----:B--2---:R-:W-:-:S03]  /*1ea00*/  IMAD.WIDE R68, R0, 0x4, R232 ;  /* 0x0000000400447825 */ /* 0x004fc600078e02e8 */
[----:B------:R-:W2:Y:S04]  /*1ea10*/  LDL.LU.64 R232, [R1+0x1bf0] ;  /* 0x001bf00001e87983 */ /* 0x000ea80000300a00 */
[----:B------:R-:W-:Y:S04]  /*1ea20*/  STL.64 [R1+0x2638], R244 ;  /* 0x002638f401007387 */ /* 0x000fe80000100a00 */
[----:B------:R-:W-:Y:S01]  /*1ea30*/  STL.64 [R1+0x2db8], R244 ;  /* 0x002db8f401007387 */ /* 0x000fe20000100a00 */
[----:B-1----:R-:W-:-:S03]  /*1ea40*/  IMAD.WIDE R4, R0, 0x4, R234 ;  /* 0x0000000400047825 */ /* 0x002fc600078e02ea */
[----:B------:R-:W2:Y:S04]  /*1ea50*/  LDL.LU.64 R234, [R1+0x1518] ;  /* 0x0015180001ea7983 */ /* 0x000ea80000300a00 */
[----:B------:R-:W-:Y:S04]  /*1ea60*/  STL.64 [R1+0x2630], R246 ;  /* 0x002630f601007387 */ /* 0x000fe80000100a00 */
[----:B------:R3:W-:Y:S04]  /*1ea70*/  STL.64 [R1+0x2618], R4 ;  /* 0x0026180401007387 */ /* 0x0007e80000100a00 */
[----:B------:R-:W-:Y:S04]  /*1ea80*/  STL.64 [R1+0x2dc0], R246 ;  /* 0x002dc0f601007387 */ /* 0x000fe80000100a00 */
[----:B------:R-:W-:Y:S01]  /*1ea90*/  STL.64 [R1+0x2628], R70 ;  /* 0x0026284601007387 */ /* 0x000fe20000100a00 */
[----:B---3--:R-:W-:-:S03]  /*1eaa0*/  IMAD.WIDE R4, R0, 0x4, R146 ;  /* 0x0000000400047825 */ /* 0x008fc600078e0292 */
[----:B------:R-:W-:Y:S04]  /*1eab0*/  STL.64 [R1+0x2dc8], R70 ;  /* 0x002dc84601007387 */ /* 0x000fe80000100a00 */
[----:B------:R1:W-:Y:S02]  /*1eac0*/  STL.64 [R1+0x2610], R4 ;  /* 0x0026100401007387 */ /* 0x0003e40000100a00 */
[C---:B-1----:R-:W-:Y:S02]  /*1ead0*/  IMAD.WIDE R4, R0.reuse, 0x4, R204 ;  /* 0x0000000400047825 */ /* 0x042fe400078e02cc */
[----:B------:R-:W3:Y:S04]  /*1eae0*/  LDL.LU.64 R204, [R1+0x1be8] ;  /* 0x001be80001cc7983 */ /* 0x000ee80000300a00 */
[----:B------:R-:W-:Y:S04]  /*1eaf0*/  STL.64 [R1+0x2620], R68 ;  /* 0x0026204401007387 */ /* 0x000fe80000100a00 */
[----:B------:R1:W-:Y:S01]  /*1eb00*/  STL.64 [R1+0x2608], R4 ;  /* 0x0026080401007387 */ /* 0x0003e20000100a00 */
[----:B------:R-:W-:-:S04]  /*1eb10*/  IMAD.WIDE R8, R0, 0x4, R148 ;  /* 0x0000000400087825 */ /* 0x000fc800078e0294 */
[C---:B------:R-:W-:Y:S01]  /*1eb20*/  IMAD.WIDE R6, R0.reuse, 0x4, R150 ;  /* 0x0000000400067825 */ /* 0x040fe200078e0296 */
[----:B------:R1:W-:Y:S03]  /*1eb30*/  STL.64 [R1+0x2dd0], R68 ;  /* 0x002dd04401007387 */ /* 0x0003e60000100a00 */
[C---:B-1----:R-:W-:Y:S01]  /*1eb40*/  IMAD.WIDE R4, R0.reuse, 0x4, R196 ;  /* 0x0000000400047825 */ /* 0x042fe200078e02c4 */
[----:B------:R-:W-:Y:S03]  /*1eb50*/  STL.64 [R1+0x2600], R8 ;  /* 0x0026000801007387 */ /* 0x000fe60000100a00 */
[C---:B------:R-:W-:Y:S01]  /*1eb60*/  IMAD.WIDE R122, R0.reuse, 0x4, R206 ;  /* 0x00000004007a7825 */ /* 0x040fe200078e02ce */
[----:B------:R-:W-:Y:S04]  /*1eb70*/  STL.64 [R1+0x25f8], R6 ;  /* 0x0025f80601007387 */ /* 0x000fe80000100a00 */
[----:B------:R-:W3:Y:S04]  /*1eb80*/  LDL.LU.64 R206, [R1+0x1510] ;  /* 0x0015100001ce7983 */ /* 0x000ee80000300a00 */
[----:B------:R1:W-:Y:S01]  /*1eb90*/  STL.64 [R1+0x25f0], R4 ;  /* 0x0025f00401007387 */ /* 0x0003e20000100a00 */
[----:B------:R-:W-:-:S03]  /*1eba0*/  IMAD.WIDE R70, R0, 0x4, R208 ;  /* 0x0000000400467825 */ /* 0x000fc600078e02d0 */
[----:B------:R-:W1:Y:S01]  /*1ebb0*/  LDL.LU.64 R208, [R1+0x1be0] ;  /* 0x001be00001d07983 */ /* 0x000e620000300a00 */
[----:B------:R-:W-:-:S03]  /*1ebc0*/  IMAD.WIDE R120, R0, 0x4, R198 ;  /* 0x0000000400787825 */ /* 0x000fc600078e02c6 */
[----:B------:R-:W-:Y:S04]  /*1ebd0*/  STL.64 [R1+0x25e8], R122 ;  /* 0x0025e87a01007387 */ /* 0x000fe80000100a00 */
[----:B------:R-:W-:Y:S01]  /*1ebe0*/  STL.64 [R1+0x2e80], R122 ;  /* 0x002e807a01007387 */ /* 0x000fe20000100a00 */
[----:B------:R-:W-:-:S04]  /*1ebf0*/  IMAD.WIDE R68, R0, 0x4, R200 ;  /* 0x0000000400447825 */ /* 0x000fc800078e02c8 */
[C---:B----4-:R-:W-:Y:S02]  /*1ec00*/  IMAD.WIDE R136, R0.reuse, 0x4, R210 ;  /* 0x0000000400887825 */ /* 0x050fe400078e02d2 */
        /* <DEDUP_REMOVED lines=10> */
[----:B------:R-:W-:Y:S04]  /*1ecb0*/  STL.64 [R1+0x2de0], R70 ;  /* 0x002de04601007387 */ /* 0x000fe80000100a00 */
[----:B------:R-:W2:Y:S04]  /*1ecc0*/  LDL.LU.64 R150, [R1+0x1bd0] ;  /* 0x001bd00001967983 */ /* 0x000ea80000300a00 */
[----:B------:R-:W2:Y:S01]  /*1ecd0*/  LDL.LU.64 R196, [R1+0x14b8] ;  /* 0x0014b80001c47983 */ /* 0x000ea20000300a00 */
[----:B------:R-:W-:-:S03]  /*1ece0*/  IMAD.WIDE R194, R0, 0x4, R234 ;  /* 0x0000000400c27825 */ /* 0x000fc600078e02ea */
[----:B------:R-:W2:Y:S04]  /*1ecf0*/  LDL.LU.64 R234, [R1+0x1bc8] ;  /* 0x001bc80001ea7983 */ /* 0x000ea80000300a00 */
[----:B------:R-:W-:Y:S04]  /*1ed00*/  STL.64 [R1+0x25c8], R136 ;  /* 0x0025c88801007387 */ /* 0x000fe80000100a00 */
[----:B------:R-:W-:Y:S04]  /*1ed10*/  STL.64 [R1+0x2de8], R136 ;  /* 0x002de88801007387 */ /* 0x000fe80000100a00 */
[----:B------:R-:W2:Y:S04]  /*1ed20*/  LDL.LU.64 R198, [R1+0x14b0] ;  /* 0x0014b00001c67983 */ /* 0x000ea80000300a00 */
[----:B------:R-:W2:Y:S01]  /*1ed30*/  LDL.LU.64 R200, [R1+0x1bc0] ;  /* 0x001bc00001c87983 */ /* 0x000ea20000300a00 */
[----:B---3--:R-:W-:-:S03]  /*1ed40*/  IMAD.WIDE R66, R0, 0x4, R204 ;  /* 0x0000000400427825 */ /* 0x008fc600078e02cc */
[----:B------:R-:W3:Y:S04]  /*1ed50*/  LDL.LU.64 R204, [R1+0x14a8] ;  /* 0x0014a80001cc7983 */ /* 0x000ee80000300a00 */
[----:B------:R-:W-:Y:S04]  /*1ed60*/  STL.64 [R1+0x25c0], R138 ;  /* 0x0025c08a01007387 */ /* 0x000fe80000100a00 */
[----:B------:R-:W-:Y:S01]  /*1ed70*/  STL.64 [R1+0x2df0], R138 ;  /* 0x002df08a01007387 */ /* 0x000fe20000100a00 */
[----:B------:R-:W-:-:S03]  /*1ed80*/  IMAD.WIDE R64, R0, 0x4, R206 ;  /* 0x0000000400407825 */ /* 0x000fc600078e02ce */
[----:B------:R-:W3:Y:S04]  /*1ed90*/  LDL.LU.64 R206, [R1+0x1bb8] ;  /* 0x001bb80001ce7983 */ /* 0x000ee80000300a00 */
[----:B------:R-:W-:Y:S01]  /*1eda0*/  STL.64 [R1+0x25b8], R192 ;  /* 0x0025b8c001007387 */ /* 0x000fe20000100a00 */
[----:B-1----:R-:W-:-:S03]  /*1edb0*/  IMAD.WIDE R4, R0, 0x4, R208 ;  /* 0x0000000400047825 */ /* 0x002fc600078e02d0 */
[----:B------:R-:W-:Y:S04]  /*1edc0*/  STL.64 [R1+0x2df8], R192 ;  /* 0x002df8c001007387 */ /* 0x000fe80000100a00 */
[----:B------:R-:W3:Y:S04]  /*1edd0*/  LDL.LU.64 R208, [R1+0x14a0] ;  /* 0x0014a00001d07983 */ /* 0x000ee80000300a00 */
[----:B------:R-:W-:Y:S04]  /*1ede0*/  STL.64 [R1+0x25b0], R194 ;  /* 0x0025b0c201007387 */ /* 0x000fe80000100a00 */
[----:B------:R4:W-:Y:S04]  /*1edf0*/  STL.64 [R1+0x2598], R4 ;  /* 0x0025980401007387 */ /* 0x0009e80000100a00 */
[----:B------:R-:W-:Y:S01]  /*1ee00*/  STL.64 [R1+0x2e00], R194 ;  /* 0x002e00c201007387 */ /* 0x000fe20000100a00 */
[----:B----4-:R-:W-:-:S03]  /*1ee10*/  IMAD.WIDE R4, R0, 0x4, R210 ;  /* 0x0000000400047825 */ /* 0x010fc600078e02d2 */
[----:B------:R-:W4:Y:S04]  /*1ee20*/  LDL.LU.64 R210, [R1+0x1bb0] ;  /* 0x001bb00001d27983 */ /* 0x000f280000300a00 */
[----:B------:R-:W-:Y:S04]  /*1ee30*/  STL.64 [R1+0x25a8], R66 ;  /* 0x0025a84201007387 */ /* 0x000fe80000100a00 */
[----:B------:R-:W-:Y:S04]  /*1ee40*/  STL.64 [R1+0x2590], R4 ;  /* 0x0025900401007387 */ /* 0x000fe80000100a00 */
[----:B------:R-:W-:Y:S01]  /*1ee50*/  STL.64 [R1+0x2e08], R66 ;  /* 0x002e084201007387 */ /* 0x000fe20000100a00 */
[----:B------:R-:W-:-:S03]  /*1ee60*/  IMAD.WIDE R218, R0, 0x4, R202 ;  /* 0x0000000400da7825 */ /* 0x000fc600078e02ca */
[----:B------:R-:W4:Y:S04]  /*1ee70*/  LDL.LU.64 R202, [R1+0x1498] ;  /* 0x0014980001ca7983 */ /* 0x000f280000300a00 */
[----:B------:R-:W-:Y:S04]  /*1ee80*/  STL.64 [R1+0x25a0], R64 ;  /* 0x0025a04001007387 */ /* 0x000fe80000100a00 */
[----:B------:R1:W-:Y:S01]  /*1ee90*/  STL.64 [R1+0x2e10], R64 ;  /* 0x002e104001007387 */ /* 0x0003e20000100a00 */
[----:B--2---:R-:W-:-:S03]  /*1eea0*/  IMAD.WIDE R216, R0, 0x4, R232 ;  /* 0x0000000400d87825 */ /* 0x004fc600078e02e8 */
[----:B------:R-:W2:Y:S04]  /*1eeb0*/  LDL.LU.64 R232, [R1+0x1ba8] ;  /* 0x001ba80001e87983 */ /* 0x000ea80000300a00 */
[----:B------:R-:W-:Y:S01]  /*1eec0*/  STL.64 [R1+0x2588], R218 ;  /* 0x002588da01007387 */ /* 0x000fe20000100a00 */
[----:B------:R-:W-:-:S03]  /*1eed0*/  IMAD.WIDE R6, R0, 0x4, R150 ;  /* 0x0000000400067825 */ /* 0x000fc600078e0296 */
[----:B------:R-:W-:Y:S04]  /*1eee0*/  STL.64 [R1+0x2f50], R218 ;  /* 0x002f50da01007387 */ /* 0x000fe80000100a00 */
[----:B------:R-:W-:Y:S01]  /*1eef0*/  STL.64 [R1+0x2578], R6 ;  /* 0x0025780601007387 */ /* 0x000fe20000100a00 */
[----:B-1----:R-:W-:-:S03]  /*1ef00*/  IMAD.WIDE R64, R0, 0x4, R234 ;  /* 0x0000000400407825 */ /* 0x002fc600078e02ea */
[----:B------:R-:W2:Y:S01]  /*1ef10*/  LDL.LU.64 R234, [R1+0x1490] ;  /* 0x0014900001ea7983 */ /* 0x000ea20000300a00 */
[----:B------:R-:W-:-:S05]  /*1ef20*/  IMAD.WIDE R4, R0, 0x4, R196 ;  /* 0x0000000400047825 */ /* 0x000fca00078e02c4 */
[----:B------:R1:W-:Y:S04]  /*1ef30*/  STL.64 [R1+0x2570], R4 ;  /* 0x0025700401007387 */ /* 0x0003e80000100a00 */
[----:B------:R-:W-:Y:S01]  /*1ef40*/  STL.64 [R1+0x2580], R216 ;  /* 0x002580d801007387 */ /* 0x000fe20000100a00 */
[----:B------:R-:W-:-:S03]  /*1ef50*/  IMAD.WIDE R194, R0, 0x4, R198 ;  /* 0x0000000400c27825 */ /* 0x000fc600078e02c6 */
[----:B------:R-:W-:Y:S01]  /*1ef60*/  STL.64 [R1+0x2f58], R216 ;  /* 0x002f58d801007387 */ /* 0x000fe20000100a00 */
[----:B------:R-:W-:-:S04]  /*1ef70*/  IMAD.WIDE R246, R0, 0x4, R200 ;  /* 0x0000000400f67825 */ /* 0x000fc800078e02c8 */
[C---:B---3--:R-:W-:Y:S02]  /*1ef80*/  IMAD.WIDE R244, R0.reuse, 0x4, R204 ;  /* 0x0000000400f47825 */ /* 0x048fe400078e02cc */
[----:B------:R-:W1:Y:S04]  /*1ef90*/  LDL.LU.64 R204, [R1+0x1ba0] ;  /* 0x001ba00001cc7983 */ /* 0x000e680000300a00 */
        /* <DEDUP_REMOVED lines=13> */
[----:B------:R-:W-:Y:S04]  /*1f070*/  STL.64 [R1+0x2e20], R244 ;  /* 0x002e20f401007387 */ /* 0x000fe80000100a00 */
[----:B------:R-:W4:Y:S04]  /*1f080*/  LDL.LU.64 R150, [R1+0x1b90] ;  /* 0x001b900001967983 */ /* 0x000f280000300a00 */
[----:B------:R-:W4:Y:S04]  /*1f090*/  LDL.LU.64 R196, [R1+0x1478] ;  /* 0x0014780001c47983 */ /* 0x000f280000300a00 */
[----:B------:R-:W4:Y:S01]  /*1f0a0*/  LDL.LU.64 R200, [R1+0x1b88] ;  /* 0x001b880001c87983 */ /* 0x000f220000300a00 */
[----:B------:R-:W-:-:S03]  /*1f0b0*/  IMAD.WIDE R214, R0, 0x4, R202 ;  /* 0x0000000400d67825 */ /* 0x000fc600078e02ca */
[----:B------:R-:W-:Y:S04]  /*1f0c0*/  STL.64 [R1+0x2548], R182 ;  /* 0x002548b601007387 */ /* 0x000fe80000100a00 */
[----:B------:R-:W-:Y:S04]  /*1f0d0*/  STL.64 [R1+0x2e28], R182 ;  /* 0x002e28b601007387 */ /* 0x000fe80000100a00 */
[----:B------:R-:W4:Y:S01]  /*1f0e0*/  LDL.LU.64 R198, [R1+0x1470] ;  /* 0x0014700001c67983 */ /* 0x000f220000300a00 */
[----:B--2---:R-:W-:-:S03]  /*1f0f0*/  IMAD.WIDE R54, R0, 0x4, R232 ;  /* 0x0000000400367825 */ /* 0x004fc600078e02e8 */
[----:B------:R-:W2:Y:S04]  /*1f100*/  LDL.LU.64 R202, [R1+0x1b80] ;  /* 0x001b800001ca7983 */ /* 0x000ea80000300a00 */
[----:B------:R-:W2:Y:S04]  /*1f110*/  LDL.LU.64 R232, [R1+0x1448] ;  /* 0x0014480001e87983 */ /* 0x000ea80000300a00 */
[----:B------:R-:W-:Y:S04]  /*1f120*/  STL.64 [R1+0x2540], R180 ;  /* 0x002540b401007387 */ /* 0x000fe80000100a00 */
[----:B------:R-:W-:Y:S01]  /*1f130*/  STL.64 [R1+0x2e30], R180 ;  /* 0x002e30b401007387 */ /* 0x000fe20000100a00 */
[----:B------:R-:W-:-:S03]  /*1f140*/  IMAD.WIDE R52, R0, 0x4, R234 ;  /* 0x0000000400347825 */ /* 0x000fc600078e02ea */
[----:B------:R-:W2:Y:S04]  /*1f150*/  LDL.LU.64 R234, [R1+0x1b78] ;  /* 0x001b780001ea7983 */ /* 0x000ea80000300a00 */
[----:B------:R-:W-:Y:S04]  /*1f160*/  STL.64 [R1+0x2538], R212 ;  /* 0x002538d401007387 */ /* 0x000fe80000100a00 */
[----:B------:R-:W-:Y:S01]  /*1f170*/  STL.64 [R1+0x2e38], R212 ;  /* 0x002e38d401007387 */ /* 0x000fe20000100a00 */
[----:B-1----:R-:W-:-:S03]  /*1f180*/  IMAD.WIDE R4, R0, 0x4, R204 ;  /* 0x0000000400047825 */ /* 0x002fc600078e02cc */
[----:B------:R-:W2:Y:S04]  /*1f190*/  LDL.LU.64 R204, [R1+0x1440] ;  /* 0x0014400001cc7983 */ /* 0x000ea80000300a00 */
[----:B------:R-:W-:Y:S04]  /*1f1a0*/  STL.64 [R1+0x2530], R214 ;  /* 0x002530d601007387 */ /* 0x000fe80000100a00 */
[----:B------:R3:W-:Y:S04]  /*1f1b0*/  STL.64 [R1+0x2518], R4 ;  /* 0x0025180401007387 */ /* 0x0007e80000100a00 */
[----:B------:R-:W-:Y:S01]  /*1f1c0*/  STL.64 [R1+0x2e40], R214 ;  /* 0x002e40d601007387 */ /* 0x000fe20000100a00 */
[----:B---3--:R-:W-:-:S03]  /*1f1d0*/  IMAD.WIDE R4, R0, 0x4, R206 ;  /* 0x0000000400047825 */ /* 0x008fc600078e02ce */
[----:B------:R-:W3:Y:S04]  /*1f1e0*/  LDL.LU.64 R206, [R1+0x1b70] ;  /* 0x001b700001ce7983 */ /* 0x000ee80000300a00 */
[----:B------:R-:W-:Y:S04]  /*1f1f0*/  STL.64 [R1+0x2528], R54 ;  /* 0x0025283601007387 */ /* 0x000fe80000100a00 */
[----:B------:R1:W-:Y:S01]  /*1f200*/  STL.64 [R1+0x2510], R4 ;  /* 0x0025100401007387 */ /* 0x0003e20000100a00 */
[----:B------:R-:W-:-:S03]  /*1f210*/  IMAD.WIDE R194, R0, 0x4, R208 ;  /* 0x0000000400c27825 */ /* 0x000fc600078e02d0 */
[----:B------:R-:W-:Y:S04]  /*1f220*/  STL.64 [R1+0x2e48], R54 ;  /* 0x002e483601007387 */ /* 0x000fe80000100a00 */
[----:B------:R-:W3:Y:S04]  /*1f230*/  LDL.LU.64 R208, [R1+0x1438] ;  /* 0x0014380001d07983 */ /* 0x000ee80000300a00 */
[----:B------:R-:W-:Y:S04]  /*1f240*/  STL.64 [R1+0x2520], R52 ;  /* 0x0025203401007387 */ /* 0x000fe80000100a00 */
[----:B------:R-:W-:Y:S01]  /*1f250*/  STL.64 [R1+0x2e50], R52 ;  /* 0x002e503401007387 */ /* 0x000fe20000100a00 */
[----:B----4-:R-:W-:-:S03]  /*1f260*/  IMAD.WIDE R126, R0, 0x4, R210 ;  /* 0x00000004007e7825 */ /* 0x010fc600078e02d2 */
[----:B------:R-:W4:Y:S04]  /*1f270*/  LDL.LU.64 R210, [R1+0x1b68] ;  /* 0x001b680001d27983 */ /* 0x000f280000300a00 */
[----:B------:R-:W-:Y:S01]  /*1f280*/  STL.64 [R1+0x2508], R194 ;  /* 0x002508c201007387 */ /* 0x000fe20000100a00 */
[----:B------:R-:W-:-:S03]  /*1f290*/  IMAD.WIDE R6, R0, 0x4, R150 ;  /* 0x0000000400067825 */ /* 0x000fc600078e0296 */
[----:B------:R-:W-:Y:S01]  /*1f2a0*/  STL.64 [R1+0x2f60], R194 ;  /* 0x002f60c201007387 */ /* 0x000fe20000100a00 */
[----:B-1----:R-:W-:-:S03]  /*1f2b0*/  IMAD.WIDE R4, R0, 0x4, R196 ;  /* 0x0000000400047825 */ /* 0x002fc600078e02c4 */
[----:B------:R-:W-:Y:S01]  /*1f2c0*/  STL.64 [R1+0x24f8], R6 ;  /* 0x0024f80601007387 */ /* 0x000fe20000100a00 */
[----:B------:R-:W-:-:S03]  /*1f2d0*/  IMAD.WIDE R192, R0, 0x4, R200 ;  /* 0x0000000400c07825 */ /* 0x000fc600078e02c8 */
[----:B------:R-:W4:Y:S04]  /*1f2e0*/  LDL.LU.64 R200, [R1+0x1430] ;  /* 0x0014300001c87983 */ /* 0x000f280000300a00 */
[----:B------:R1:W-:Y:S04]  /*1f2f0*/  STL.64 [R1+0x24f0], R4 ;  /* 0x0024f00401007387 */ /* 0x0003e80000100a00 */
[----:B------:R-:W-:Y:S04]  /*1f300*/  STL.64 [R1+0x2500], R126 ;  /* 0x0025007e01007387 */ /* 0x000fe80000100a00 */
[----:B------:R-:W-:Y:S01]  /*1f310*/  STL.64 [R1+0x2f68], R126 ;  /* 0x002f687e01007387 */ /* 0x000fe20000100a00 */
[----:B--2---:R-:W-:-:S03]  /*1f320*/  IMAD.WIDE R186, R0, 0x4, R232 ;  /* 0x0000000400ba7825 */ /* 0x004fc600078e02e8 */
[----:B------:R-:W1:Y:S04]  /*1f330*/  LDL.LU.64 R232, [R1+0x1b60] ;  /* 0x001b600001e87983 */ /* 0x000e680000300a00 */
[----:B------:R-:W-:Y:S04]  /*1f340*/  STL.64 [R1+0x24e8], R192 ;  /* 0x0024e8c001007387 */ /* 0x000fe80000100a00 */
[----:B------:R-:W-:Y:S01]  /*1f350*/  STL.64 [R1+0x2ea0], R192 ;  /* 0x002ea0c001007387 */ /* 0x000fe20000100a00 */
[----:B------:R-:W-:-:S03]  /*1f360*/  IMAD.WIDE R152, R0, 0x4, R234 ;  /* 0x0000000400987825 */ /* 0x000fc600078e02ea */
[----:B------:R-:W2:Y:S01]  /*1f370*/  LDL.LU.64 R234, [R1+0x1428] ;  /* 0x0014280001ea7983 */ /* 0x000ea20000300a00 */
[----:B------:R-:W-:-:S04]  /*1f380*/  IMAD.WIDE R138, R0, 0x4, R198 ;  /* 0x00000004008a7825 */ /* 0x000fc800078e02c6 */
[C---:B------:R-:W-:Y:S01]  /*1f390*/  IMAD.WIDE R184, R0.reuse, 0x4, R202 ;  /* 0x0000000400b87825 */ /* 0x040fe200078e02ca */
[----:B------:R-:W-:Y:S04]  /*1f3a0*/  STL.64 [R1+0x24e0], R138 ;  /* 0x0024e08a01007387 */ /* 0x000fe80000100a00 */
[----:B------:R-:W-:Y:S04]  /*1f3b0*/  STL.64 [R1+0x2ea8], R138 ;  /* 0x002ea88a01007387 */ /* 0x000fe80000100a00 */
[----:B------:R-:W2:Y:S04]  /*1f3c0*/  LDL.LU.64 R150, [R1+0x1b58] ;  /* 0x001b580001967983 */ /* 0x000ea80000300a00 */
[----:B------:R-:W2:Y:S04]  /*1f3d0*/  LDL.LU.64 R202, [R1+0x1420] ;  /* 0x0014200001ca7983 */ /* 0x000ea80000300a00 */
[----:B------:R-:W-:Y:S04]  /*1f3e0*/  STL.64 [R1+0x24d8], R184 ;  /* 0x0024d8b801007387 */ /* 0x000fe80000100a00 */
[----:B------:R-:W-:Y:S01]  /*1f3f0*/  STL.64 [R1+0x2e58], R184 ;  /* 0x002e58b801007387 */ /* 0x000fe20000100a00 */
[----:B------:R-:W-:-:S03]  /*1f400*/  IMAD.WIDE R154, R0, 0x4, R204 ;  /* 0x00000004009a7825 */ /* 0x000fc600078e02cc */
[----:B------:R-:W2:Y:S04]  /*1f410*/  LDL.LU.64 R204, [R1+0x1b50] ;  /* 0x001b500001cc7983 */ /* 0x000ea80000300a00 */
[----:B------:R-:W-:Y:S04]  /*1f420*/  STL.64 [R1+0x24d0], R186 ;  /* 0x0024d0ba01007387 */ /* 0x000fe80000100a00 */
[----:B------:R-:W-:Y:S04]  /*1f430*/  STL.64 [R1+0x2eb0], R186 ;  /* 0x002eb0ba01007387 */ /* 0x000fe80000100a00 */
[----:B------:R-:W2:Y:S01]  /*1f440*/  LDL.LU.64 R196, [R1+0x1418] ;  /* 0x0014180001c47983 */ /* 0x000ea20000300a00 */
[----:B---3--:R-:W-:-:S03]  /*1f450*/  IMAD.WIDE R224, R0, 0x4, R206 ;  /* 0x0000000400e07825 */ /* 0x008fc600078e02ce */
[----:B------:R-:W3:Y:S04]  /*1f460*/  LDL.LU.64 R206, [R1+0x1b48] ;  /* 0x001b480001ce7983 */ /* 0x000ee80000300a00 */
[----:B------:R-:W-:Y:S04]  /*1f470*/  STL.64 [R1+0x24c8], R152 ;  /* 0x0024c89801007387 */ /* 0x000fe80000100a00 */
[----:B------:R-:W-:Y:S04]  /*1f480*/  STL.64 [R1+0x2eb8], R152 ;  /* 0x002eb89801007387 */ /* 0x000fe80000100a00 */
        /* <DEDUP_REMOVED lines=11> */
[----:B-1----:R-:W-:-:S03]  /*1f540*/  IMAD.WIDE R4, R0, 0x4, R232 ;  /* 0x0000000400047825 */ /* 0x002fc600078e02e8 */
[----:B------:R-:W4:Y:S04]  /*1f550*/  LDL.LU.64 R232, [R1+0x1400] ;  /* 0x0014000001e87983 */ /* 0x000f280000300a00 */
[----:B------:R-:W-:Y:S04]  /*1f560*/  STL.64 [R1+0x24b0], R226 ;  /* 0x0024b0e201007387 */ /* 0x000fe80000100a00 */
[----:B------:R2:W-:Y:S04]  /*1f570*/  STL.64 [R1+0x2498], R4 ;  /* 0x0024980401007387 */ /* 0x0005e80000100a00 */
[----:B------:R-:W-:Y:S01]  /*1f580*/  STL.64 [R1+0x2ed0], R226 ;  /* 0x002ed0e201007387 */ /* 0x000fe20000100a00 */
[----:B--2---:R-:W-:-:S03]  /*1f590*/  IMAD.WIDE R4, R0, 0x4, R234 ;  /* 0x0000000400047825 */ /* 0x004fc600078e02ea */
[----:B------:R-:W2:Y:S04]  /*1f5a0*/  LDL.LU.64 R234, [R1+0x1b30] ;  /* 0x001b300001ea7983 */ /* 0x000ea80000300a00 */
[----:B------:R-:W-:Y:S04]  /*1f5b0*/  STL.64 [R1+0x24a8], R50 ;  /* 0x0024a83201007387 */ /* 0x000fe80000100a00 */
[----:B------:R1:W-:Y:S04]  /*1f5c0*/  STL.64 [R1+0x2490], R4 ;  /* 0x0024900401007387 */ /* 0x0003e80000100a00 */
[----:B------:R-:W-:Y:S01]  /*1f5d0*/  STL.64 [R1+0x2ed8], R50 ;  /* 0x002ed83201007387 */ /* 0x000fe20000100a00 */
[----:B------:R-:W-:-:S03]  /*1f5e0*/  IMAD.WIDE R124, R0, 0x4, R150 ;  /* 0x00000004007c7825 */ /* 0x000fc600078e0296 */
[----:B------:R-:W-:Y:S01]  /*1f5f0*/  STL.64 [R1+0x24a0], R48 ;  /* 0x0024a03001007387 */ /* 0x000fe20000100a00 */
[----:B------:R-:W-:-:S03]  /*1f600*/  IMAD.WIDE R122, R0, 0x4, R202 ;  /* 0x00000004007a7825 */ /* 0x000fc600078e02ca */
[----:B------:R-:W-:Y:S04]  /*1f610*/  STL.64 [R1+0x2ee0], R48 ;  /* 0x002ee03001007387 */ /* 0x000fe80000100a00 */
[----:B------:R-:W2:Y:S04]  /*1f620*/  LDL.LU.64 R202, [R1+0x13f8] ;  /* 0x0013f80001ca7983 */ /* 0x000ea80000300a00 */
[----:B------:R-:W-:Y:S04]  /*1f630*/  STL.64 [R1+0x2488], R124 ;  /* 0x0024887c01007387 */ /* 0x000fe80000100a00 */
[----:B------:R-:W-:Y:S01]  /*1f640*/  STL.64 [R1+0x2f70], R124 ;  /* 0x002f707c01007387 */ /* 0x000fe20000100a00 */
[----:B------:R-:W-:-:S03]  /*1f650*/  IMAD.WIDE R6, R0, 0x4, R204 ;  /* 0x0000000400067825 */ /* 0x000fc600078e02cc */
[----:B------:R-:W2:Y:S04]  /*1f660*/  LDL.LU.64 R204, [R1+0x1b28] ;  /* 0x001b280001cc7983 */ /* 0x000ea80000300a00 */
[----:B------:R-:W-:Y:S01]  /*1f670*/  STL.64 [R1+0x2478], R6 ;  /* 0x0024780601007387 */ /* 0x000fe20000100a00 */
[----:B-1----:R-:W-:-:S04]  /*1f680*/  IMAD.WIDE R4, R0, 0x4, R196 ;  /* 0x0000000400047825 */ /* 0x002fc800078e02c4 */
[C---:B---3--:R-:W-:Y:S02]  /*1f690*/  IMAD.WIDE R136, R0.reuse, 0x4, R206 ;  /* 0x0000000400887825 */ /* 0x048fe400078e02ce */
[----:B------:R-:W3:Y:S04]  /*1f6a0*/  LDL.LU.64 R206, [R1+0x13f0] ;  /* 0x0013f00001ce7983 */ /* 0x000ee80000300a00 */
[----:B------:R1:W-:Y:S04]  /*1f6b0*/  STL.64 [R1+0x2470], R4 ;  /* 0x0024700401007387 */ /* 0x0003e80000100a00 */
[----:B------:R-:W-:Y:S04]  /*1f6c0*/  STL.64 [R1+0x2480], R122 ;  /* 0x0024807a01007387 */ /* 0x000fe80000100a00 */
[----:B------:R-:W-:Y:S01]  /*1f6d0*/  STL.64 [R1+0x2f78], R122 ;  /* 0x002f787a01007387 */ /* 0x000fe20000100a00 */
[----:B------:R-:W-:-:S03]  /*1f6e0*/  IMAD.WIDE R100, R0, 0x4, R208 ;  /* 0x0000000400647825 */ /* 0x000fc600078e02d0 */
[----:B------:R-:W1:Y:S01]  /*1f6f0*/  LDL.LU.64 R208, [R1+0x1b20] ;  /* 0x001b200001d07983 */ /* 0x000e620000300a00 */
[----:B------:R-:W-:-:S04]  /*1f700*/  IMAD.WIDE R70, R0, 0x4, R198 ;  /* 0x0000000400467825 */ /* 0x000fc800078e02c6 */
[C---:B----4-:R-:W-:Y:S02]  /*1f710*/  IMAD.WIDE R102, R0.reuse, 0x4, R210 ;  /* 0x0000000400667825 */ /* 0x050fe400078e02d2 */
[----:B------:R-:W4:Y:S04]  /*1f720*/  LDL.LU.64 R210, [R1+0x13c8] ;  /* 0x0013c80001d27983 */ /* 0x000f280000300a00 */
[----:B------:R-:W-:Y:S04]  /*1f730*/  STL.64 [R1+0x2468], R136 ;  /* 0x0024688801007387 */ /* 0x000fe80000100a00 */
[----:B------:R-:W-:Y:S04]  /*1f740*/  STL.64 [R1+0x2ee8], R136 ;  /* 0x002ee88801007387 */ /* 0x000fe80000100a00 */
[----:B------:R-:W4:Y:S04]  /*1f750*/  LDL.LU.64 R196, [R1+0x1b18] ;  /* 0x001b180001c47983 */ /* 0x000f280000300a00 */
[----:B------:R-:W-:Y:S04]  /*1f760*/  STL.64 [R1+0x2460], R70 ;  /* 0x0024604601007387 */ /* 0x000fe80000100a00 */
[----:B------:R-:W-:Y:S01]  /*1f770*/  STL.64 [R1+0x2ef0], R70 ;  /* 0x002ef04601007387 */ /* 0x000fe20000100a00 */
[----:B------:R-:W-:-:S03]  /*1f780*/  IMAD.WIDE R158, R0, 0x4, R232 ;  /* 0x00000004009e7825 */ /* 0x000fc600078e02e8 */
[----:B------:R-:W4:Y:S04]  /*1f790*/  LDL.LU.64 R232, [R1+0x13c0] ;  /* 0x0013c00001e87983 */ /* 0x000f280000300a00 */
[----:B------:R-:W-:Y:S04]  /*1f7a0*/  STL.64 [R1+0x2458], R100 ;  /* 0x0024586401007387 */ /* 0x000fe80000100a00 */
[----:B------:R-:W-:Y:S04]  /*1f7b0*/  STL.64 [R1+0x2ef8], R100 ;  /* 0x002ef86401007387 */ /* 0x000fe80000100a00 */
[----:B------:R-:W4:Y:S01]  /*1f7c0*/  LDL.LU.64 R198, [R1+0x1b10] ;  /* 0x001b100001c67983 */ /* 0x000f220000300a00 */
[----:B--2---:R-:W-:-:S03]  /*1f7d0*/  IMAD.WIDE R228, R0, 0x4, R234 ;  /* 0x0000000400e47825 */ /* 0x004fc600078e02ea */
[----:B------:R-:W2:Y:S01]  /*1f7e0*/  LDL.LU.64 R234, [R1+0x13b8] ;  /* 0x0013b80001ea7983 */ /* 0x000ea20000300a00 */
[----:B------:R-:W-:-:S03]  /*1f7f0*/  IMAD.WIDE R156, R0, 0x4, R200 ;  /* 0x00000004009c7825 */ /* 0x000fc600078e02c8 */
[----:B------:R-:W2:Y:S04]  /*1f800*/  LDL.LU.64 R200, [R1+0x1b08] ;  /* 0x001b080001c87983 */ /* 0x000ea80000300a00 */
[----:B------:R-:W-:Y:S04]  /*1f810*/  STL.64 [R1+0x2450], R102 ;  /* 0x0024506601007387 */ /* 0x000fe80000100a00 */
[----:B------:R-:W-:Y:S01]  /*1f820*/  STL.64 [R1+0x2f00], R102 ;  /* 0x002f006601007387 */ /* 0x000fe20000100a00 */
        /* <DEDUP_REMOVED lines=20> */
[----:B------:R1:W-:Y:S01]  /*1f970*/  STL.64 [R1+0x2410], R4 ;  /* 0x0024100401007387 */ /* 0x0003e20000100a00 */
[----:B------:R-:W-:-:S03]  /*1f980*/  IMAD.WIDE R120, R0, 0x4, R196 ;  /* 0x0000000400787825 */ /* 0x000fc600078e02c4 */
[----:B------:R-:W-:Y:S04]  /*1f990*/  STL.64 [R1+0x2f28], R46 ;  /* 0x002f282e01007387 */ /* 0x000fe80000100a00 */
[----:B------:R-:W-:Y:S04]  /*1f9a0*/  STL.64 [R1+0x2420], R44 ;  /* 0x0024202c01007387 */ /* 0x000fe80000100a00 */
[----:B------:R-:W-:Y:S01]  /*1f9b0*/  STL.64 [R1+0x2f30], R44 ;  /* 0x002f302c01007387 */ /* 0x000fe20000100a00 */
[----:B------:R-:W-:-:S03]  /*1f9c0*/  IMAD.WIDE R66, R0, 0x4, R232 ;  /* 0x0000000400427825 */ /* 0x000fc600078e02e8 */
[----:B------:R-:W4:Y:S04]  /*1f9d0*/  LDL.LU.64 R232, [R1+0x1af0] ;  /* 0x001af00001e87983 */ /* 0x000f280000300a00 */
[----:B------:R-:W-:Y:S04]  /*1f9e0*/  STL.64 [R1+0x2408], R120 ;  /* 0x0024087801007387 */ /* 0x000fe80000100a00 */
[----:B------:R-:W-:Y:S01]  /*1f9f0*/  STL.64 [R1+0x2f80], R120 ;  /* 0x002f807801007387 */ /* 0x000fe20000100a00 */
[----:B--2---:R-:W-:-:S03]  /*1fa00*/  IMAD.WIDE R136, R0, 0x4, R234 ;  /* 0x0000000400887825 */ /* 0x004fc600078e02ea */
[----:B------:R-:W2:Y:S01]  /*1fa10*/  LDL.LU.64 R234, [R1+0x1398] ;  /* 0x0013980001ea7983 */ /* 0x000ea20000300a00 */
[----:B------:R-:W-:-:S03]  /*1fa20*/  IMAD.WIDE R70, R0, 0x4, R198 ;  /* 0x0000000400467825 */ /* 0x000fc600078e02c6 */
[----:B------:R-:W2:Y:S04]  /*1fa30*/  LDL.LU.64 R196, [R1+0x1ae8] ;  /* 0x001ae80001c47983 */ /* 0x000ea80000300a00 */
[----:B------:R-:W-:Y:S04]  /*1fa40*/  STL.64 [R1+0x2400], R66 ;  /* 0x0024004201007387 */ /* 0x000fe80000100a00 */
[----:B------:R-:W-:Y:S01]  /*1fa50*/  STL.64 [R1+0x2f88], R66 ;  /* 0x002f884201007387 */ /* 0x000fe20000100a00 */
[----:B------:R-:W-:-:S04]  /*1fa60*/  IMAD.WIDE R68, R0, 0x4, R200 ;  /* 0x0000000400447825 */ /* 0x000fc800078e02c8 */
[C---:B------:R-:W-:Y:S02]  /*1fa70*/  IMAD.WIDE R184, R0.reuse, 0x4, R202 ;  /* 0x0000000400b87825 */ /* 0x040fe400078e02ca */
[----:B------:R-:W2:Y:S04]  /*1fa80*/  LDL.LU.64 R202, [R1+0x1390] ;  /* 0x0013900001ca7983 */ /* 0x000ea80000300a00 */
[----:B------:R-:W-:Y:S04]  /*1fa90*/  STL.64 [R1+0x23f8], R70 ;  /* 0x0023f84601007387 */ /* 0x000fe80000100a00 */
[----:B------:R-:W-:Y:S01]  /*1faa0*/  STL.64 [R1+0x2f38], R70 ;  /* 0x002f384601007387 */ /* 0x000fe20000100a00 */
[----:B------:R-:W-:-:S03]  /*1fab0*/  IMAD.WIDE R242, R0, 0x4, R204 ;  /* 0x0000000400f27825 */ /* 0x000fc600078e02cc */
[----:B------:R-:W1:Y:S04]  /*1fac0*/  LDL.LU.64 R204, [R1+0x1ae0] ;  /* 0x001ae00001cc7983 */ /* 0x000e680000300a00 */
[----:B------:R-:W-:Y:S04]  /*1fad0*/  STL.64 [R1+0x23f0], R136 ;  /* 0x0023f08801007387 */ /* 0x000fe80000100a00 */
[----:B------:R-:W-:Y:S01]  /*1fae0*/  STL.64 [R1+0x2f40], R136 ;  /* 0x002f408801007387 */ /* 0x000fe20000100a00 */
[----:B---3--:R-:W-:-:S03]  /*1faf0*/  IMAD.WIDE R240, R0, 0x4, R206 ;  /* 0x0000000400f07825 */ /* 0x008fc600078e02ce */
[----:B------:R-:W3:Y:S04]  /*1fb00*/  LDL.LU.64 R206, [R1+0x1388] ;  /* 0x0013880001ce7983 */ /* 0x000ee80000300a00 */
[----:B------:R-:W-:Y:S04]  /*1fb10*/  STL.64 [R1+0x23e8], R68 ;  /* 0x0023e84401007387 */ /* 0x000fe80000100a00 */
[----:B------:R-:W-:Y:S01]  /*1fb20*/  STL.64 [R1+0x2f48], R68 ;  /* 0x002f484401007387 */ /* 0x000fe20000100a00 */
[----:B------:R-:W-:-:S03]  /*1fb30*/  IMAD.WIDE R160, R0, 0x4, R208 ;  /* 0x0000000400a07825 */ /* 0x000fc600078e02d0 */
[----:B------:R-:W3:Y:S04]  /*1fb40*/  LDL.LU.64 R208, [R1+0x1ad8] ;  /* 0x001ad80001d07983 */ /* 0x000ee80000300a00 */
[----:B------:R-:W-:Y:S04]  /*1fb50*/  STL.64 [R1+0x23e0], R184 ;  /* 0x0023e0b801007387 */ /* 0x000fe80000100a00 */
[----:B------:R-:W-:Y:S04]  /*1fb60*/  STL.64 [R1+0x2f90], R184 ;  /* 0x002f90b801007387 */ /* 0x000fe80000100a00 */
[----:B------:R-:W3:Y:S04]  /*1fb70*/  LDL.LU.64 R198, [R1+0x1380] ;  /* 0x0013800001c67983 */ /* 0x000ee80000300a00 */
[----:B------:R-:W3:Y:S04]  /*1fb80*/  LDL.LU.64 R200, [R1+0x1ad0] ;  /* 0x001ad00001c87983 */ /* 0x000ee80000300a00 */
[----:B------:R-:W-:Y:S04]  /*1fb90*/  STL.64 [R1+0x23d8], R242 ;  /* 0x0023d8f201007387 */ /* 0x000fe80000100a00 */
[----:B------:R-:W-:Y:S01]  /*1fba0*/  STL.64 [R1+0x2f98], R242 ;  /* 0x002f98f201007387 */ /* 0x000fe20000100a00 */
[----:B----4-:R-:W-:-:S03]  /*1fbb0*/  IMAD.WIDE R162, R0, 0x4, R210 ;  /* 0x0000000400a27825 */ /* 0x010fc600078e02d2 */
[----:B------:R-:W4:Y:S01]  /*1fbc0*/  LDL.LU.64 R210, [R1+0x1378] ;  /* 0x0013780001d27983 */ /* 0x000f220000300a00 */
        /* <DEDUP_REMOVED lines=8> */
[----:B------:R-:W-:Y:S04]  /*1fc50*/  STL.64 [R1+0x23c0], R162 ;  /* 0x0023c0a201007387 */ /* 0x000fe80000100a00 */
[----:B------:R-:W-:Y:S01]  /*1fc60*/  STL.64 [R1+0x2fb0], R162 ;  /* 0x002fb0a201007387 */ /* 0x000fe20000100a00 */
[----:B------:R-:W-:-:S03]  /*1fc70*/  IMAD.WIDE R40, R0, 0x4, R202 ;  /* 0x0000000400287825 */ /* 0x000fc600078e02ca */
[----:B------:R-:W2:Y:S04]  /*1fc80*/  LDL.LU.64 R202, [R1+0x1ac0] ;  /* 0x001ac00001ca7983 */ /* 0x000ea80000300a00 */
[----:B------:R-:W-:Y:S01]  /*1fc90*/  STL.64 [R1+0x23b8], R248 ;  /* 0x0023b8f801007387 */ /* 0x000fe20000100a00 */
[----:B------:R-:W-:-:S03]  /*1fca0*/  IMAD.WIDE R42, R0, 0x4, R196 ;  /* 0x00000004002a7825 */ /* 0x000fc600078e02c4 */
        /* <DEDUP_REMOVED lines=9> */
[----:B------:R-:W-:Y:S04]  /*1fd40*/  STL.64 [R1+0xc30], R4 ;  /* 0x000c300401007387 */ /* 0x000fe80000100a00 */
[----:B------:R-:W-:Y:S01]  /*1fd50*/  STL.64 [R1+0x2fc8], R42 ;  /* 0x002fc82a01007387 */ /* 0x000fe20000100a00 */
[----:B------:R-:W-:-:S03]  /*1fd60*/  IMAD.WIDE R64, R0, 0x4, R208 ;  /* 0x0000000400407825 */ /* 0x000fc600078e02d0 */
[----:B------:R-:W3:Y:S04]  /*1fd70*/  LDL.LU.64 R208, [R1+0x1340] ;  /* 0x0013400001d07983 */ /* 0x000ee80000300a00 */
[----:B------:R-:W-:Y:S04]  /*1fd80*/  STL.64 [R1+0xc40], R40 ;  /* 0x000c402801007387 */ /* 0x000fe80000100a00 */
[----:B------:R1:W-:Y:S01]  /*1fd90*/  STL.64 [R1+0x2fd0], R40 ;  /* 0x002fd02801007387 */ /* 0x0003e20000100a00 */
[----:B------:R-:W-:-:S03]  /*1fda0*/  IMAD.WIDE R228, R0, 0x4, R198 ;  /* 0x0000000400e47825 */ /* 0x000fc600078e02c6 */
        /* <DEDUP_REMOVED lines=10> */
[----:B------:R-:W2:Y:S01]  /*1fe50*/  LDL.LU.64 R234, [R1+0x1330] ;  /* 0x0013300001ea7983 */ /* 0x000ea20000300a00 */
[----:B------:R-:W-:-:S03]  /*1fe60*/  IMAD.WIDE R48, R0, 0x4, R200 ;  /* 0x0000000400307825 */ /* 0x000fc600078e02c8 */
[----:B------:R-:W1:Y:S04]  /*1fe70*/  LDL.LU.64 R150, [R1+0x1aa0] ;  /* 0x001aa00001967983 */ /* 0x000e680000300a00 */
[----:B------:R-:W-:Y:S04]  /*1fe80*/  STL.64 [R1+0xc18], R48 ;  /* 0x000c183001007387 */ /* 0x000fe80000100a00 */
[----:B------:R-:W-:Y:S04]  /*1fe90*/  STL.64 [R1+0x2fe8], R48 ;  /* 0x002fe83001007387 */ /* 0x000fe80000100a00 */
[----:B------:R-:W2:Y:S04]  /*1fea0*/  LDL.LU.64 R200, [R1+0x1328] ;  /* 0x0013280001c87983 */ /* 0x000ea80000300a00 */
        /* <DEDUP_REMOVED lines=8> */
[----:B------:R-:W2:Y:S04]  /*1ff30*/  LDL.LU.64 R146, [R1+0x1a90] ;  /* 0x001a900001927983 */ /* 0x000ea80000300a00 */
[----:B------:R-:W-:Y:S04]  /*1ff40*/  STL.64 [R1+0xc00], R54 ;  /* 0x000c003601007387 */ /* 0x000fe80000100a00 */
[----:B------:R1:W-:Y:S01]  /*1ff50*/  STL.64 [R1+0x3000], R54 ;  /* 0x0030003601007387 */ /* 0x0003e20000100a00 */
[----:B---3--:R-:W-:-:S03]  /*1ff60*/  IMAD.WIDE R164, R0, 0x4, R206 ;  /* 0x0000000400a47825 */ /* 0x008fc600078e02ce */
[----:B------:R-:W3:Y:S01]  /*1ff70*/  LDL.LU.64 R206, [R1+0x1318] ;  /* 0x0013180001ce7983 */ /* 0x000ee20000300a00 */
[----:B------:R-:W-:-:S03]  /*1ff80*/  IMAD.WIDE R166, R0, 0x4, R208 ;  /* 0x0000000400a67825 */ /* 0x000fc600078e02d0 */
[----:B------:R-:W3:Y:S04]  /*1ff90*/  LDL.LU.64 R208, [R1+0x1a88] ;  /* 0x001a880001d07983 */ /* 0x000ee80000300a00 */
[----:B------:R-:W-:Y:S04]  /*1ffa0*/  STL.64 [R1+0xbf8], R134 ;  /* 0x000bf88601007387 */ /* 0x000fe80000100a00 */
[----:B------:R-:W-:Y:S04]  /*1ffb0*/  STL.64 [R1+0x3008], R134 ;  /* 0x0030088601007387 */ /* 0x000fe80000100a00 */
[----:B------:R-:W3:Y:S04]  /*1ffc0*/  LDL.LU.64 R148, [R1+0x1310] ;  /* 0x0013100001947983 */ /* 0x000ee80000300a00 */
[----:B------:R-:W-:Y:S01]  /*1ffd0*/  STL.64 [R1+0xbf0], R132 ;  /* 0x000bf08401007387 */ /* 0x000fe20000100a00 */
[----:B----4-:R-:W-:-:S03]  /*1ffe0*/  IMAD.WIDE R196, R0, 0x4, R210 ;  /* 0x0000000400c47825 */ /* 0x010fc600078e02d2 */
[----:B------:R-:W4:Y:S04]  /*1fff0*/  LDL.LU.64 R210, [R1+0x1a80] ;  /* 0x001a800001d27983 */ /* 0x000f280000300a00 */
[----:B------:R-:W-:Y:S01]  /*20000*/  STL.64 [R1+0xbe8], R164 ;  /* 0x000be8a401007387 */ /* 0x000fe20000100a00 */
[----:B------:R-:W-:-:S03]  /*20010*/  IMAD.WIDE R38, R0, 0x4, R232 ;  /* 0x0000000400267825 */ /* 0x000fc600078e02e8 */
[----:B------:R-:W4:Y:S04]  /*20020*/  LDL.LU.64 R232, [R1+0x1308] ;  /* 0x0013080001e87983 */ /* 0x000f280000300a00 */
[----:B------:R-:W-:Y:S01]  /*20030*/  STL.64 [R1+0xbe0], R166 ;  /* 0x000be0a601007387 */ /* 0x000fe20000100a00 */
[----:B--2---:R-:W-:-:S03]  /*20040*/  IMAD.WIDE R36, R0, 0x4, R234 ;  /* 0x0000000400247825 */ /* 0x004fc600078e02ea */
[----:B------:R-:W2:Y:S01]  /*20050*/  LDL.LU.64 R234, [R1+0x1a78] ;  /* 0x001a780001ea7983 */ /* 0x000ea20000300a00 */
[----:B------:R-:W-:-:S04]  /*20060*/  IMAD.WIDE R198, R0, 0x4, R198 ;  /* 0x0000000400c67825 */ /* 0x000fc800078e02c6 */
[C---:B-1----:R-:W-:Y:S01]  /*20070*/  IMAD.WIDE R40, R0.reuse, 0x4, R150 ;  /* 0x0000000400287825 */ /* 0x042fe200078e0296 */
[----:B------:R-:W-:Y:S04]  /*20080*/  STL.64 [R1+0xbd8], R198 ;  /* 0x000bd8c601007387 */ /* 0x000fe80000100a00 */
[----:B------:R-:W-:Y:S01]  /*20090*/  STL.64 [R1+0xbd0], R196 ;  /* 0x000bd0c401007387 */ /* 0x000fe20000100a00 */
[----:B------:R-:W-:-:S03]  /*200a0*/  IMAD.WIDE R42, R0, 0x4, R200 ;  /* 0x00000004002a7825 */ /* 0x000fc600078e02c8 */
[----:B------:R-:W2:Y:S04]  /*200b0*/  LDL.LU.64 R150, [R1+0x1300] ;  /* 0x0013000001967983 */ /* 0x000ea80000300a00 */
        /* <DEDUP_REMOVED lines=8> */
[----:B------:R-:W2:Y:S01]  /*20140*/  LDL.LU.64 R204, [R1+0x1a68] ;  /* 0x001a680001cc7983 */ /* 0x000ea20000300a00 */
[----:B------:R-:W-:-:S03]  /*20150*/  IMAD.WIDE R226, R0, 0x4, R146 ;  /* 0x0000000400e27825 */ /* 0x000fc600078e0292 */
[----:B------:R-:W2:Y:S04]  /*20160*/  LDL.LU.64 R140, [R1+0x12f0] ;  /* 0x0012f000018c7983 */ /* 0x000ea80000300a00 */
[----:B------:R-:W-:Y:S01]  /*20170*/  STL.64 [R1+0xba8], R158 ;  /* 0x000ba89e01007387 */ /* 0x000fe20000100a00 */
[----:B---3--:R-:W-:-:S03]  /*20180*/  IMAD.WIDE R224, R0, 0x4, R206 ;  /* 0x0000000400e07825 */ /* 0x008fc600078e02ce */
[----:B------:R-:W3:Y:S01]  /*20190*/  LDL.LU.64 R206, [R1+0x1a60] ;  /* 0x001a600001ce7983 */ /* 0x000ee20000300a00 */
[----:B------:R-:W-:-:S03]  /*201a0*/  IMAD.WIDE R214, R0, 0x4, R208 ;  /* 0x0000000400d67825 */ /* 0x000fc600078e02d0 */
[----:B------:R-:W3:Y:S04]  /*201b0*/  LDL.LU.64 R208, [R1+0x12c8] ;  /* 0x0012c80001d07983 */ /* 0x000ee80000300a00 */
[----:B------:R-:W-:Y:S04]  /*201c0*/  STL.64 [R1+0x23b0], R156 ;  /* 0x0023b09c01007387 */ /* 0x000fe80000100a00 */
[----:B------:R-:W-:Y:S01]  /*201d0*/  STL.64 [R1+0xba0], R226 ;  /* 0x000ba0e201007387 */ /* 0x000fe20000100a00 */
[----:B----4-:R-:W-:-:S03]  /*201e0*/  IMAD.WIDE R116, R0, 0x4, R210 ;  /* 0x0000000400747825 */ /* 0x010fc600078e02d2 */
[----:B------:R-:W4:Y:S04]  /*201f0*/  LDL.LU.64 R210, [R1+0x1a58] ;  /* 0x001a580001d27983 */ /* 0x000f280000300a00 */
[----:B------:R-:W-:Y:S04]  /*20200*/  STL.64 [R1+0xb98], R224 ;  /* 0x000b98e001007387 */ /* 0x000fe80000100a00 */
[----:B------:R-:W4:Y:S01]  /*20210*/  LDL.LU.64 R142, [R1+0x12c0] ;  /* 0x0012c000018e7983 */ /* 0x000f220000300a00 */
[----:B------:R-:W-:-:S03]  /*20220*/  IMAD.WIDE R118, R0, 0x4, R232 ;  /* 0x0000000400767825 */ /* 0x000fc600078e02e8 */
[----:B------:R-:W4:Y:S04]  /*20230*/  LDL.LU.64 R232, [R1+0x1a50] ;  /* 0x001a500001e87983 */ /* 0x000f280000300a00 */
[----:B------:R-:W-:Y:S04]  /*20240*/  STL.64 [R1+0xb90], R214 ;  /* 0x000b90d601007387 */ /* 0x000fe80000100a00 */
[----:B------:R-:W4:Y:S01]  /*20250*/  LDL.LU.64 R144, [R1+0x12b8] ;  /* 0x0012b80001907983 */ /* 0x000f220000300a00 */
[----:B--2---:R-:W-:-:S03]  /*20260*/  IMAD.WIDE R168, R0, 0x4, R234 ;  /* 0x0000000400a87825 */ /* 0x004fc600078e02ea */
[----:B------:R-:W2:Y:S01]  /*20270*/  LDL.LU.64 R234, [R1+0x1a48] ;  /* 0x001a480001ea7983 */ /* 0x000ea20000300a00 */
[----:B------:R-:W-:-:S05]  /*20280*/  IMAD.WIDE R212, R0, 0x4, R148 ;  /* 0x0000000400d47825 */ /* 0x000fca00078e0294 */
[----:B------:R-:W-:Y:S04]  /*20290*/  STL.64 [R1+0x23a8], R212 ;  /* 0x0023a8d401007387 */ /* 0x000fe80000100a00 */
[----:B------:R-:W2:Y:S01]  /*202a0*/  LDL.LU.64 R146, [R1+0x12b0] ;  /* 0x0012b00001927983 */ /* 0x000ea20000300a00 */
[----:B------:R-:W-:-:S03]  /*202b0*/  IMAD.WIDE R170, R0, 0x4, R150 ;  /* 0x0000000400aa7825 */ /* 0x000fc600078e0296 */
[----:B------:R-:W-:Y:S01]  /*202c0*/  STL.64 [R1+0xb88], R116 ;  /* 0x000b887401007387 */ /* 0x000fe20000100a00 */
[----:B------:R-:W-:-:S03]  /*202d0*/  IMAD.WIDE R150, R0, 0x4, R200 ;  /* 0x0000000400967825 */ /* 0x000fc600078e02c8 */
[----:B------:R-:W2:Y:S04]  /*202e0*/  LDL.LU.64 R200, [R1+0x1a40] ;  /* 0x001a400001c87983 */ /* 0x000ea80000300a00 */
        /* <DEDUP_REMOVED lines=8> */
[----:B------:R-:W-:Y:S01]  /*20370*/  STL.64 [R1+0x2398], R150 ;  /* 0x0023989601007387 */ /* 0x000fe20000100a00 */
[----:B---3--:R-:W-:-:S03]  /*20380*/  IMAD.WIDE R102, R0, 0x4, R206 ;  /* 0x0000000400667825 */ /* 0x008fc600078e02ce */
[----:B------:R-:W3:Y:S04]  /*20390*/  LDL.LU.64 R206, [R1+0x12a0] ;  /* 0x0012a00001ce7983 */ /* 0x000ee80000300a00 */
        /* <DEDUP_REMOVED lines=9> */
[----:B------:R-:W-:-:S03]  /*20430*/  IMAD.WIDE R154, R0, 0x4, R232 ;  /* 0x00000004009a7825 */ /* 0x000fc600078e02e8 */
[----:B------:R-:W4:Y:S04]  /*20440*/  LDL.LU.64 R232, [R1+0x1a28] ;  /* 0x001a280001e87983 */ /* 0x000f280000300a00 */
[----:B------:R-:W-:Y:S01]  /*20450*/  STL.64 [R1+0x2368], R136 ;  /* 0x0023688801007387 */ /* 0x000fe20000100a00 */
[----:B--2---:R-:W-:-:S03]  /*20460*/  IMAD.WIDE R180, R0, 0x4, R234 ;  /* 0x0000000400b47825 */ /* 0x004fc600078e02ea */
[----:B------:R-:W2:Y:S01]  /*20470*/  LDL.LU.64 R234, [R1+0x1290] ;  /* 0x0012900001ea7983 */ /* 0x000ea20000300a00 */
[----:B------:R-:W-:-:S04]  /*20480*/  IMAD.WIDE R70, R0, 0x4, R142 ;  /* 0x0000000400467825 */ /* 0x000fc800078e028e */
[C---:B------:R-:W-:Y:S01]  /*20490*/  IMAD.WIDE R152, R0.reuse, 0x4, R144 ;  /* 0x0000000400987825 */ /* 0x040fe200078e0290 */
[----:B------:R-:W-:Y:S04]  /*204a0*/  STL.64 [R1+0x2360], R70 ;  /* 0x0023604601007387 */ /* 0x000fe80000100a00 */
[----:B------:R-:W-:Y:S01]  /*204b0*/  STL.64 [R1+0x2358], R154 ;  /* 0x0023589a01007387 */ /* 0x000fe20000100a00 */
[----:B------:R-:W-:-:S03]  /*204c0*/  IMAD.WIDE R182, R0, 0x4, R146 ;  /* 0x0000000400b67825 */ /* 0x000fc600078e0292 */
[----:B------:R-:W2:Y:S04]  /*204d0*/  LDL.LU.64 R108, [R1+0x1a20] ;  /* 0x001a2000016c7983 */ /* 0x000ea80000300a00 */
[----:B------:R-:W2:Y:S04]  /*204e0*/  LDL.LU.64 R110, [R1+0x1288] ;  /* 0x00128800016e7983 */ /* 0x000ea80000300a00 */
[----:B------:R-:W-:Y:S01]  /*204f0*/  STL.64 [R1+0x2350], R152 ;  /* 0x0023509801007387 */ /* 0x000fe20000100a00 */
[----:B------:R-:W-:-:S03]  /*20500*/  IMAD.WIDE R222, R0, 0x4, R200 ;  /* 0x0000000400de7825 */ /* 0x000fc600078e02c8 */
[----:B------:R-:W2:Y:S04]  /*20510*/  LDL.LU.64 R112, [R1+0x1a18] ;  /* 0x001a180001707983 */ /* 0x000ea80000300a00 */
[----:B------:R-:W-:Y:S04]  /*20520*/  STL.64 [R1+0x2348], R180 ;  /* 0x002348b401007387 */ /* 0x000fe80000100a00 */
[----:B------:R-:W2:Y:S01]  /*20530*/  LDL.LU.64 R114, [R1+0x1280] ;  /* 0x0012800001727983 */ /* 0x000ea20000300a00 */
[----:B------:R-:W-:-:S03]  /*20540*/  IMAD.WIDE R220, R0, 0x4, R202 ;  /* 0x0000000400dc7825 */ /* 0x000fc600078e02ca */
[----:B------:R-:W2:Y:S04]  /*20550*/  LDL.LU.64 R128, [R1+0x1a10] ;  /* 0x001a100001807983 */ /* 0x000ea80000300a00 */
[----:B------:R-:W-:Y:S04]  /*20560*/  STL.64 [R1+0x2340], R182 ;  /* 0x002340b601007387 */ /* 0x000fe80000100a00 */
[----:B------:R-:W2:Y:S04]  /*20570*/  LDL.LU.64 R130, [R1+0x1278] ;  /* 0x0012780001827983 */ /* 0x000ea80000300a00 */
[----:B------:R-:W2:Y:S04]  /*20580*/  LDL.LU.64 R140, [R1+0x1a08] ;  /* 0x001a0800018c7983 */ /* 0x000ea80000300a00 */
[----:B------:R-:W2:Y:S04]  /*20590*/  LDL.LU.64 R142, [R1+0x1270] ;  /* 0x00127000018e7983 */ /* 0x000ea80000300a00 */
[----:B------:R-:W-:Y:S04]  /*205a0*/  STL.64 [R1+0x2338], R222 ;  /* 0x002338de01007387 */ /* 0x000fe80000100a00 */
[----:B------:R-:W2:Y:S01]  /*205b0*/  LDL.LU.64 R200, [R1+0x1a00] ;  /* 0x001a000001c87983 */ /* 0x000ea20000300a00 */
[----:B------:R-:W-:-:S03]  /*205c0*/  IMAD.WIDE R172, R0, 0x4, R204 ;  /* 0x0000000400ac7825 */ /* 0x000fc600078e02cc */
[----:B------:R-:W2:Y:S04]  /*205d0*/  LDL.LU.64 R202, [R1+0x1268] ;  /* 0x0012680001ca7983 */ /* 0x000ea80000300a00 */
[----:B------:R-:W-:Y:S04]  /*205e0*/  STL.64 [R1+0x2330], R220 ;  /* 0x002330dc01007387 */ /* 0x000fe80000100a00 */
[----:B------:R-:W2:Y:S01]  /*205f0*/  LDL.LU.64 R204, [R1+0x19f8] ;  /* 0x0019f80001cc7983 */ /* 0x000ea20000300a00 */
[----:B---3--:R-:W-:-:S03]  /*20600*/  IMAD.WIDE R174, R0, 0x4, R206 ;  /* 0x0000000400ae7825 */ /* 0x008fc600078e02ce */
[----:B------:R-:W3:Y:S04]  /*20610*/  LDL.LU.64 R206, [R1+0x1260] ;  /* 0x0012600001ce7983 */ /* 0x000ee80000300a00 */
[----:B------:R-:W-:Y:S01]  /*20620*/  STL.64 [R1+0x2328], R172 ;  /* 0x002328ac01007387 */ /* 0x000fe20000100a00 */
[----:B------:R-:W-:-:S03]  /*20630*/  IMAD.WIDE R146, R0, 0x4, R208 ;  /* 0x0000000400927825 */ /* 0x000fc600078e02d0 */
[----:B------:R-:W3:Y:S01]  /*20640*/  LDL.LU.64 R208, [R1+0x1258] ;  /* 0x0012580001d07983 */ /* 0x000ee20000300a00 */
[----:B----4-:R-:W-:-:S03]  /*20650*/  IMAD.WIDE R144, R0, 0x4, R210 ;  /* 0x0000000400907825 */ /* 0x010fc600078e02d2 */
[----:B------:R-:W4:Y:S04]  /*20660*/  LDL.LU.64 R210, [R1+0x1248] ;  /* 0x0012480001d27983 */ /* 0x000f280000300a00 */
[----:B------:R-:W-:Y:S01]  /*20670*/  STL.64 [R1+0x2320], R174 ;  /* 0x002320ae01007387 */ /* 0x000fe20000100a00 */
[----:B------:R-:W-:-:S03]  /*20680*/  IMAD.WIDE R10, R0, 0x4, R232 ;  /* 0x00000004000a7825 */ /* 0x000fc600078e02e8 */
[----:B------:R-:W4:Y:S01]  /*20690*/  LDL.LU.64 R232, [R1+0x19f0] ;  /* 0x0019f00001e87983 */ /* 0x000f220000300a00 */
[----:B--2---:R-:W-:-:S03]  /*206a0*/  IMAD.WIDE R8, R0, 0x4, R234 ;  /* 0x0000000400087825 */ /* 0x004fc600078e02ea */
[----:B------:R-:W2:Y:S04]  /*206b0*/  LDL.LU.64 R234, [R1+0x1250] ;  /* 0x0012500001ea7983 */ /* 0x000ea80000300a00 */
[----:B------:R-:W-:Y:S04]  /*206c0*/  STL.64 [R1+0x2318], R146 ;  /* 0x0023189201007387 */ /* 0x000fe80000100a00 */
        /* <DEDUP_REMOVED lines=25> */
[----:B---3--:R-:W-:-:S05]  /*20860*/  IMAD.WIDE R178, R0, 0x4, R206 ;  /* 0x0000000400b27825 */ /* 0x008fca00078e02ce */
[----:B------:R-:W-:Y:S01]  /*20870*/  STL.64 [R1+0x22a0], R178 ;  /* 0x0022a0b201007387 */ /* 0x000fe20000100a00 */
[----:B------:R-:W-:-:S05]  /*20880*/  IMAD.WIDE R142, R0, 0x4, R208 ;  /* 0x00000004008e7825 */ /* 0x000fca00078e02d0 */
[----:B------:R-:W-:Y:S04]  /*20890*/  STL.64 [R1+0x2298], R142 ;  /* 0x0022988e01007387 */ /* 0x000fe80000100a00 */
[----:B------:R-:W-:Y:S01]  /*208a0*/  STL [R1+0x470], RZ ;  /* 0x000470ff01007387 */ /* 0x000fe20000100800 */
[----:B----4-:R-:W-:-:S05]  /*208b0*/  IMAD.WIDE R140, R0, 0x4, R210 ;  /* 0x00000004008c7825 */ /* 0x010fca00078e02d2 */
[----:B------:R-:W-:Y:S04]  /*208c0*/  STL.64 [R1+0x2290], R140 ;  /* 0x0022908c01007387 */ /* 0x000fe80000100a00 */
[----:B------:R-:W-:Y:S01]  /*208d0*/  STL [R1+0x474], RZ ;  /* 0x000474ff01007387 */ /* 0x000fe20000100800 */
[----:B------:R-:W-:-:S05]  /*208e0*/  IMAD.WIDE R6, R0, 0x4, R232 ;  /* 0x0000000400067825 */ /* 0x000fca00078e02e8 */
[----:B------:R-:W-:Y:S04]  /*208f0*/  STL.64 [R1+0x2288], R6 ;  /* 0x0022880601007387 */ /* 0x000fe80000100a00 */
[----:B------:R-:W-:Y:S01]  /*20900*/  STL [R1+0x478], RZ ;  /* 0x000478ff01007387 */ /* 0x000fe20000100800 */
[----:B--2---:R-:W-:-:S05]  /*20910*/  IMAD.WIDE R4, R0, 0x4, R234 ;  /* 0x0000000400047825 */ /* 0x004fca00078e02ea */
[----:B------:R-:W-:Y:S04]  /*20920*/  STL.64 [R1+0x2280], R4 ;  /* 0x0022800401007387 */ /* 0x000fe80000100a00 */
[----:B------:R-:W-:Y:S04]  /*20930*/  STL [R1+0x47c], RZ ;  /* 0x00047cff01007387 */ /* 0x000fe80000100800 */
        /* <DEDUP_REMOVED lines=268> */
[----:B------:R-:W2:Y:S04]  /*21a00*/  LDL.LU.64 R100, [R1+0xef0] ;  /* 0x000ef00001647983 */ /* 0x000ea80000300a00 */
[----:B------:R-:W3:Y:S04]  /*21a10*/  LDL.LU.64 R122, [R1+0xed0] ;  /* 0x000ed000017a7983 */ /* 0x000ee80000300a00 */
[----:B------:R-:W4:Y:S04]  /*21a20*/  LDL.LU.64 R124, [R1+0xee8] ;  /* 0x000ee800017c7983 */ /* 0x000f280000300a00 */
[----:B------:R-:W4:Y:S04]  /*21a30*/  LDL.LU.64 R218, [R1+0xee0] ;  /* 0x000ee00001da7983 */ /* 0x000f280000300a00 */
[----:B------:R-:W-:Y:S04]  /*21a40*/  STL [R1+0x6a0], RZ ;  /* 0x0006a0ff01007387 */ /* 0x000fe80000100800 */
[----:B------:R-:W-:Y:S04]  /*21a50*/  STL [R1+0x6a4], RZ ;  /* 0x0006a4ff01007387 */ /* 0x000fe80000100800 */
[----:B------:R-:W-:Y:S04]  /*21a60*/  STL [R1+0x6a8], RZ ;  /* 0x0006a8ff01007387 */ /* 0x000fe80000100800 */
[----:B------:R-:W-:Y:S04]  /*21a70*/  STL [R1+0x6ac], RZ ;  /* 0x0006acff01007387 */ /* 0x000fe80000100800 */
[----:B------:R-:W4:Y:S04]  /*21a80*/  LDL.LU.64 R192, [R1+0xed8] ;  /* 0x000ed80001c07983 */ /* 0x000f280000300a00 */
[----:B------:R-:W-:Y:S04]  /*21a90*/  STL [R1+0x690], RZ ;  /* 0x000690ff01007387 */ /* 0x000fe80000100800 */
[----:B------:R-:W-:Y:S04]  /*21aa0*/  STL [R1+0x694], RZ ;  /* 0x000694ff01007387 */ /* 0x000fe80000100800 */
[----:B------:R-:W-:Y:S04]  /*21ab0*/  STL [R1+0x698], RZ ;  /* 0x000698ff01007387 */ /* 0x000fe80000100800 */
[----:B------:R-:W-:Y:S04]  /*21ac0*/  STL [R1+0x69c], RZ ;  /* 0x00069cff01007387 */ /* 0x000fe80000100800 */
[----:B------:R-:W4:Y:S04]  /*21ad0*/  LDL.LU.64 R126, [R1+0xec8] ;  /* 0x000ec800017e7983 */ /* 0x000f280000300a00 */
[----:B------:R-:W4:Y:S04]  /*21ae0*/  LDL.LU.64 R194, [R1+0xec0] ;  /* 0x000ec00001c27983 */ /* 0x000f280000300a00 */
[----:B------:R-:W4:Y:S04]  /*21af0*/  LDL.LU.64 R216, [R1+0xeb8] ;  /* 0x000eb80001d87983 */ /* 0x000f280000300a00 */
        /* <DEDUP_REMOVED lines=11> */
[----:B------:R-:W-:Y:S01]  /*21bb0*/  STL [R1+0x66c], RZ ;  /* 0x00066cff01007387 */ /* 0x000fe20000100800 */
[----:B--2---:R-:W-:-:S04]  /*21bc0*/  IMAD.WIDE R100, R2, 0x4, R100 ;  /* 0x0000000402647825 */ /* 0x004fc800078e0264 */
[C---:B---3--:R-:W-:Y:S01]  /*21bd0*/  IMAD.WIDE R54, R2.reuse, 0x4, R122 ;  /* 0x0000000402367825 */ /* 0x048fe200078e027a */
[----:B------:R1:W-:Y:S03]  /*21be0*/  STL.64 [R1+0xab0], R100 ;  /* 0x000ab06401007387 */ /* 0x0003e60000100a00 */
[C---:B----4-:R-:W-:Y:S01]  /*21bf0*/  IMAD.WIDE R124, R2.reuse, 0x4, R124 ;  /* 0x00000004027c7825 */ /* 0x050fe200078e027c */
[----:B------:R-:W2:Y:S03]  /*21c00*/  LDL.LU.64 R120, [R1+0xeb0] ;  /* 0x000eb00001787983 */ /* 0x000ea60000300a00 */
[C---:B------:R-:W-:Y:S01]  /*21c10*/  IMAD.WIDE R122, R2.reuse, 0x4, R218 ;  /* 0x00000004027a7825 */ /* 0x040fe200078e02da */
[----:B------:R-:W-:Y:S04]  /*21c20*/  STL.64 [R1+0xae0], R54 ;  /* 0x000ae03601007387 */ /* 0x000fe80000100a00 */
[----:B------:R3:W-:Y:S04]  /*21c30*/  STL.64 [R1+0xaa8], R124 ;  /* 0x000aa87c01007387 */ /* 0x0007e80000100a00 */
[----:B------:R-:W4:Y:S04]  /*21c40*/  LDL.LU.64 R218, [R1+0xe90] ;  /* 0x000e900001da7983 */ /* 0x000f280000300a00 */
[----:B------:R1:W-:Y:S04]  /*21c50*/  STL.64 [R1+0xab8], R122 ;  /* 0x000ab87a01007387 */ /* 0x0003e80000100a00 */
[----:B------:R-:W4:Y:S01]  /*21c60*/  LDL.LU.64 R160, [R1+0xe68] ;  /* 0x000e680001a07983 */ /* 0x000f220000300a00 */
[----:B------:R-:W-:-:S03]  /*21c70*/  IMAD.WIDE R64, R2, 0x4, R192 ;  /* 0x0000000402407825 */ /* 0x000fc600078e02c0 */
[----:B------:R-:W4:Y:S04]  /*21c80*/  LDL.LU.64 R240, [R1+0xe38] ;  /* 0x000e380001f07983 */ /* 0x000f280000300a00 */
[----:B------:R-:W4:Y:S04]  /*21c90*/  LDL.LU.64 R68, [R1+0xea8] ;  /* 0x000ea80001447983 */ /* 0x000f280000300a00 */
[----:B------:R-:W4:Y:S04]  /*21ca0*/  LDL.LU.64 R66, [R1+0xea0] ;  /* 0x000ea00001427983 */ /* 0x000f280000300a00 */
[----:B------:R1:W-:Y:S04]  /*21cb0*/  STL.64 [R1+0xac0], R64 ;  /* 0x000ac04001007387 */ /* 0x0003e80000100a00 */
[----:B------:R1:W-:Y:S01]  /*21cc0*/  LDGSTS.E [R238+0x3ac00], [R100.64], !P4 ;  /* 0x3ac0000064ee7fae */ /* 0x0003e2000e121848 */
[----:B------:R-:W-:-:S03]  /*21cd0*/  IMAD.WIDE R52, R2, 0x4, R126 ;  /* 0x0000000402347825 */ /* 0x000fc600078e027e */
[----:B------:R3:W-:Y:S01]  /*21ce0*/  LDGSTS.E [R238+0x3ad00], [R124.64], !P4 ;  /* 0x3ad000007cee7fae */ /* 0x0007e2000e121848 */
[----:B------:R-:W-:-:S03]  /*21cf0*/  IMAD.WIDE R50, R2, 0x4, R194 ;  /* 0x0000000402327825 */ /* 0x000fc600078e02c2 */
[----:B------:R1:W-:Y:S01]  /*21d00*/  STL.64 [R1+0xac8], R52 ;  /* 0x000ac83401007387 */ /* 0x0003e20000100a00 */
[----:B------:R-:W-:-:S03]  /*21d10*/  IMAD.WIDE R48, R2, 0x4, R216 ;  /* 0x0000000402307825 */ /* 0x000fc600078e02d8 */
[----:B------:R-:W4:Y:S04]  /*21d20*/  LDL.LU.64 R242, [R1+0xe98] ;  /* 0x000e980001f27983 */ /* 0x000f280000300a00 */
[----:B------:R2:W-:Y:S04]  /*21d30*/  STL.64 [R1+0xad0], R50 ;  /* 0x000ad03201007387 */ /* 0x0005e80000100a00 */
[----:B------:R2:W-:Y:S04]  /*21d40*/  STL.64 [R1+0xad8], R48 ;  /* 0x000ad83001007387 */ /* 0x0005e80000100a00 */
[----:B-1----:R-:W4:Y:S04]  /*21d50*/  LDL.LU.64 R100, [R1+0xe88] ;  /* 0x000e880001647983 */ /* 0x002f280000300a00 */
[----:B------:R-:W4:Y:S04]  /*21d60*/  LDL.LU.64 R216, [R1+0xe80] ;  /* 0x000e800001d87983 */ /* 0x000f280000300a00 */
[----:B------:R-:W4:Y:S04]  /*21d70*/  LDL.LU.64 R194, [R1+0xe78] ;  /* 0x000e780001c27983 */ /* 0x000f280000300a00 */
[----:B------:R-:W4:Y:S04]  /*21d80*/  LDL.LU.64 R126, [R1+0xe60] ;  /* 0x000e6000017e7983 */ /* 0x000f280000300a00 */
[----:B------:R1:W-:Y:S04]  /*21d90*/  LDGSTS.E [R238+0x3ae00], [R122.64], !P4 ;  /* 0x3ae000007aee7fae */ /* 0x0003e8000e121848 */
[----:B---3--:R-:W3:Y:S04]  /*21da0*/  LDL.LU.64 R124, [R1+0xe58] ;  /* 0x000e5800017c7983 */ /* 0x008ee80000300a00 */
[----:B------:R2:W-:Y:S04]  /*21db0*/  LDGSTS.E [R238+0x3af00], [R64.64], !P4 ;  /* 0x3af0000040ee7fae */ /* 0x0005e8000e121848 */
[----:B-1----:R-:W3:Y:S04]  /*21dc0*/  LDL.LU.64 R122, [R1+0xe48] ;  /* 0x000e4800017a7983 */ /* 0x002ee80000300a00 */
[----:B------:R-:W3:Y:S04]  /*21dd0*/  LDL.LU.64 R184, [R1+0xe30] ;  /* 0x000e300001b87983 */ /* 0x000ee80000300a00 */
[----:B------:R-:W3:Y:S04]  /*21de0*/  LDL.LU.64 R230, [R1+0xe28] ;  /* 0x000e280001e67983 */ /* 0x000ee80000300a00 */
[----:B------:R-:W3:Y:S04]  /*21df0*/  LDL.LU.64 R192, [R1+0xe18] ;  /* 0x000e180001c07983 */ /* 0x000ee80000300a00 */
[----:B------:R1:W-:Y:S04]  /*21e00*/  LDGSTS.E [R238+0x3bc00], [R54.64], !P0 ;  /* 0x3bc0000036ee7fae */ /* 0x0003e8000c121848 */
[----:B------:R1:W-:Y:S04]  /*21e10*/  LDGSTS.E [R238+0x3bd00], [R52.64], !P0 ;  /* 0x3bd0000034ee7fae */ /* 0x0003e8000c121848 */
[----:B------:R1:W-:Y:S04]  /*21e20*/  LDGSTS.E [R238+0x3be00], [R50.64], !P0 ;  /* 0x3be0000032ee7fae */ /* 0x0003e8000c121848 */
[----:B------:R1:W-:Y:S01]  /*21e30*/  LDGSTS.E [R238+0x3bf00], [R48.64], !P0 ;  /* 0x3bf0000030ee7fae */ /* 0x0003e2000c121848 */
[----:B--2---:R-:W-:-:S05]  /*21e40*/  IMAD.WIDE R120, R2, 0x4, R120 ;  /* 0x0000000402787825 */ /* 0x004fca00078e0278 */
[----:B------:R-:W-:Y:S04]  /*21e50*/  STL.64 [R1+0xb00], R120 ;  /* 0x000b007801007387 */ /* 0x000fe80000100a00 */
[----:B------:R2:W-:Y:S01]  /*21e60*/  LDGSTS.E [R238+0x3cc00], [R120.64], !P1 ;  /* 0x3cc0000078ee7fae */ /* 0x0005e2000c921848 */
[----:B----4-:R-:W-:-:S04]  /*21e70*/  IMAD.WIDE R218, R2, 0x4, R218 ;  /* 0x0000000402da7825 */ /* 0x010fc800078e02da */
[C---:B------:R-:W-:Y:S01]  /*21e80*/  IMAD.WIDE R134, R2.reuse, 0x4, R160 ;  /* 0x0000000402867825 */ /* 0x040fe200078e02a0 */
[----:B------:R-:W-:Y:S03]  /*21e90*/  STL.64 [R1+0xb20], R218 ;  /* 0x000b20da01007387 */ /* 0x000fe60000100a00 */
[----:B-1----:R-:W-:-:S04]  /*21ea0*/  IMAD.WIDE R54, R2, 0x4, R240 ;  /* 0x0000000402367825 */ /* 0x002fc800078e02f0 */
[C---:B------:R-:W-:Y:S01]  /*21eb0*/  IMAD.WIDE R68, R2.reuse, 0x4, R68 ;  /* 0x0000000402447825 */ /* 0x040fe200078e0244 */
[----:B------:R-:W-:Y:S03]  /*21ec0*/  STL.64 [R1+0xb40], R134 ;  /* 0x000b408601007387 */ /* 0x000fe60000100a00 */
[C---:B------:R-:W-:Y:S01]  /*21ed0*/  IMAD.WIDE R66, R2.reuse, 0x4, R66 ;  /* 0x0000000402427825 */ /* 0x040fe200078e0242 */
[----:B------:R-:W-:Y:S04]  /*21ee0*/  STL.64 [R1+0xae8], R68 ;  /* 0x000ae84401007387 */ /* 0x000fe80000100a00 */
[----:B------:R-:W-:Y:S04]  /*21ef0*/  STL.64 [R1+0xb60], R54 ;  /* 0x000b603601007387 */ /* 0x000fe80000100a00 */
[----:B------:R-:W-:Y:S04]  /*21f00*/  STL.64 [R1+0xaf0], R66 ;  /* 0x000af04201007387 */ /* 0x000fe80000100a00 */
[----:B------:R1:W-:Y:S04]  /*21f10*/  LDGSTS.E [R238+0x3cd00], [R68.64], !P1 ;  /* 0x3cd0000044ee7fae */ /* 0x0003e8000c921848 */
[----:B------:R4:W-:Y:S01]  /*21f20*/  LDGSTS.E [R238+0x3ce00], [R66.64], !P1 ;  /* 0x3ce0000042ee7fae */ /* 0x0009e2000c921848 */
[----:B------:R-:W-:-:S05]  /*21f30*/  IMAD.WIDE R64, R2, 0x4, R242 ;  /* 0x0000000402407825 */ /* 0x000fca00078e02f2 */
[----:B------:R1:W-:Y:S04]  /*21f40*/  STL.64 [R1+0xaf8], R64 ;  /* 0x000af84001007387 */ /* 0x0003e80000100a00 */
[----:B------:R1:W-:Y:S01]  /*21f50*/  LDGSTS.E [R238+0x3cf00], [R64.64], !P1 ;  /* 0x3cf0000040ee7fae */ /* 0x0003e2000c921848 */
[----:B------:R-:W-:-:S03]  /*21f60*/  IMAD.WIDE R100, R2, 0x4, R100 ;  /* 0x0000000402647825 */ /* 0x000fc600078e0264 */
[----:B------:R1:W-:Y:S01]  /*21f70*/  LDGSTS.E [R238+0x3dc00], [R218.64], !P5 ;  /* 0x3dc00000daee7fae */ /* 0x0003e2000e921848 */
[----:B------:R-:W-:-:S03]  /*21f80*/  IMAD.WIDE R216, R2, 0x4, R216 ;  /* 0x0000000402d87825 */ /* 0x000fc600078e02d8 */
[----:B------:R1:W-:Y:S01]  /*21f90*/  STL.64 [R1+0xb08], R100 ;  /* 0x000b086401007387 */ /* 0x0003e20000100a00 */
[----:B------:R-:W-:-:S03]  /*21fa0*/  IMAD.WIDE R194, R2, 0x4, R194 ;  /* 0x0000000402c27825 */ /* 0x000fc600078e02c2 */
[----:B------:R-:W-:Y:S01]  /*21fb0*/  STL.64 [R1+0xb10], R216 ;  /* 0x000b10d801007387 */ /* 0x000fe20000100a00 */
[----:B------:R-:W-:-:S03]  /*21fc0*/  IMAD.WIDE R126, R2, 0x4, R126 ;  /* 0x00000004027e7825 */ /* 0x000fc600078e027e */
[----:B------:R-:W-:Y:S01]  /*21fd0*/  STL.64 [R1+0xb18], R194 ;  /* 0x000b18c201007387 */ /* 0x000fe20000100a00 */
[----:B---3--:R-:W-:-:S03]  /*21fe0*/  IMAD.WIDE R124, R2, 0x4, R124 ;  /* 0x00000004027c7825 */ /* 0x008fc600078e027c */
[----:B------:R-:W-:Y:S01]  /*21ff0*/  STL.64 [R1+0xb28], R126 ;  /* 0x000b287e01007387 */ /* 0x000fe20000100a00 */
[----:B------:R-:W-:-:S03]  /*22000*/  IMAD.WIDE R122, R2, 0x4, R122 ;  /* 0x00000004027a7825 */ /* 0x000fc600078e027a */
[----:B------:R2:W-:Y:S01]  /*22010*/  STL.64 [R1+0xb30], R124 ;  /* 0x000b307c01007387 */ /* 0x0005e20000100a00 */
[----:B------:R-:W-:-:S03]  /*22020*/  IMAD.WIDE R52, R2, 0x4, R184 ;  /* 0x0000000402347825 */ /* 0x000fc600078e02b8 */
[----:B------:R1:W-:Y:S01]  /*22030*/  STL.64 [R1+0xb38], R122 ;  /* 0x000b387a01007387 */ /* 0x0003e20000100a00 */
[----:B------:R-:W-:-:S03]  /*22040*/  IMAD.WIDE R50, R2, 0x4, R230 ;  /* 0x0000000402327825 */ /* 0x000fc600078e02e6 */
[----:B------:R1:W-:Y:S01]  /*22050*/  STL.64 [R1+0xb48], R52 ;  /* 0x000b483401007387 */ /* 0x0003e20000100a00 */
[----:B------:R-:W-:-:S03]  /*22060*/  IMAD.WIDE R48, R2, 0x4, R192 ;  /* 0x0000000402307825 */ /* 0x000fc600078e02c0 */
[----:B------:R1:W-:Y:S04]  /*22070*/  STL.64 [R1+0xb50], R50 ;  /* 0x000b503201007387 */ /* 0x0003e80000100a00 */
[----:B------:R2:W-:Y:S04]  /*22080*/  STL.64 [R1+0xb58], R48 ;  /* 0x000b583001007387 */ /* 0x0005e80000100a00 */
[----:B------:R-:W3:Y:S04]  /*22090*/  LDL.64 R228, [R1+0xb68] ;  /* 0x000b680001e47983 */ /* 0x000ee80000100a00 */
[----:B-1----:R-:W3:Y:S04]  /*220a0*/  LDL.64 R64, [R1+0xb70] ;  /* 0x000b700001407983 */ /* 0x002ee80000100a00 */
[----:B------:R-:W3:Y:S04]  /*220b0*/  LDL.64 R160, [R1+0x2918] ;  /* 0x0029180001a07983 */ /* 0x000ee80000100a00 */
[----:B------:R-:W3:Y:S04]  /*220c0*/  LDL.64 R240, [R1+0x2910] ;  /* 0x0029100001f07983 */ /* 0x000ee80000100a00 */
[----:B------:R-:W3:Y:S04]  /*220d0*/  LDL.64 R242, [R1+0x2898] ;  /* 0x0028980001f27983 */ /* 0x000ee80000100a00 */
[----:B------:R-:W3:Y:S04]  /*220e0*/  LDL.64 R184, [R1+0x2890] ;  /* 0x0028900001b87983 */ /* 0x000ee80000100a00 */
[----:B------:R-:W3:Y:S04]  /*220f0*/  LDL.64 R68, [R1+0x2818] ;  /* 0x0028180001447983 */ /* 0x000ee80000100a00 */
[----:B----4-:R-:W4:Y:S04]  /*22100*/  LDL.64 R66, [R1+0x2810] ;  /* 0x0028100001427983 */ /* 0x010f280000100a00 */
[----:B--2---:R-:W2:Y:S04]  /*22110*/  LDL.64 R120, [R1+0x2798] ;  /* 0x0027980001787983 */ /* 0x004ea80000100a00 */
[----:B------:R-:W2:Y:S04]  /*22120*/  LDL.64 R192, [R1+0x2790] ;  /* 0x0027900001c07983 */ /* 0x000ea80000100a00 */
[----:B------:R1:W-:Y:S04]  /*22130*/  LDGSTS.E [R238+0x3dd00], [R100.64], !P5 ;  /* 0x3dd0000064ee7fae */ /* 0x0003e8000e921848 */
[----:B------:R1:W-:Y:S04]  /*22140*/  LDGSTS.E [R238+0x3de00], [R216.64], !P5 ;  /* 0x3de00000d8ee7fae */ /* 0x0003e8000e921848 */
[----:B------:R1:W-:Y:S04]  /*22150*/  LDGSTS.E [R238+0x3df00], [R194.64], !P5 ;  /* 0x3df00000c2ee7fae */ /* 0x0003e8000e921848 */
[----:B------:R1:W-:Y:S04]  /*22160*/  LDGSTS.E [R238+0x3ec00], [R134.64], !P6 ;  /* 0x3ec0000086ee7fae */ /* 0x0003e8000f121848 */
[----:B------:R1:W-:Y:S04]  /*22170*/  LDGSTS.E [R238+0x3ed00], [R126.64], !P6 ;  /* 0x3ed000007eee7fae */ /* 0x0003e8000f121848 */
[----:B------:R-:W2:Y:S04]  /*22180*/  LDL.64 R230, [R1+0x2718] ;  /* 0x0027180001e67983 */ /* 0x000ea80000100a00 */
[----:B------:R1:W-:Y:S04]  /*22190*/  LDGSTS.E [R238+0x3ee00], [R124.64], !P6 ;  /* 0x3ee000007cee7fae */ /* 0x0003e8000f121848 */
[----:B-1----:R-:W2:Y:S04]  /*221a0*/  LDL.64 R100, [R1+0x2710] ;  /* 0x0027100001647983 */ /* 0x002ea80000100a00 */
[----:B------:R1:W-:Y:S04]  /*221b0*/  LDGSTS.E [R238+0x3ef00], [R122.64], !P6 ;  /* 0x3ef000007aee7fae */ /* 0x0003e8000f121848 */
[----:B------:R-:W2:Y:S04]  /*221c0*/  LDL.64 R124, [R1+0x2690] ;  /* 0x00269000017c7983 */ /* 0x000ea80000100a00 */
[----:B------:R-:W2:Y:S04]  /*221d0*/  LDL.64 R126, [R1+0x2618] ;  /* 0x00261800017e7983 */ /* 0x000ea80000100a00 */
[----:B-1----:R-:W2:Y:S04]  /*221e0*/  LDL.64 R122, [R1+0x2698] ;  /* 0x00269800017a7983 */ /* 0x002ea80000100a00 */
[----:B------:R-:W2:Y:S04]  /*221f0*/  LDL.64 R194, [R1+0x2610] ;  /* 0x0026100001c27983 */ /* 0x000ea80000100a00 */
[----:B------:R-:W2:Y:S04]  /*22200*/  LDL.64 R216, [R1+0x2598] ;  /* 0x0025980001d87983 */ /* 0x000ea80000100a00 */
[----:B------:R-:W2:Y:S01]  /*22210*/  LDL.64 R218, [R1+0x2590] ;  /* 0x0025900001da7983 */ /* 0x000ea20000100a00 */
[----:B------:R-:W-:-:S02]  /*22220*/  IADD3 R0, R252, -0x100, RZ ;  /* 0xffffff00fc007810 */ /* 0x000fc40007ffe0ff */
[----:B------:R-:W-:Y:S01]  /*22230*/  ISETP.NE.U32.AND P2, PT, R3, RZ, PT ;  /* 0x000000ff0300720c */ /* 0x000fe20003f45070 */
[----:B------:R-:W2:Y:S01]  /*22240*/  LDL.64 R134, [R1+0x2510] ;  /* 0x0025100001867983 */ /* 0x000ea20000100a00 */
[----:B------:R-:W-:-:S13]  /*22250*/  ISETP.GE.U32.AND P0, PT, R0, 0x7ffffe81, PT ;  /* 0x7ffffe810000780c */ /* 0x000fda0003f06070 */
[----:B------:R1:W-:Y:S04]  /*22260*/  LDGSTS.E [R238+0x3fc00], [R54.64], !P0 ;  /* 0x3fc0000036ee7fae */ /* 0x0003e8000c121848 */
[----:B------:R1:W-:Y:S04]  /*22270*/  LDGSTS.E [R238+0x3fd00], [R52.64], !P0 ;  /* 0x3fd0000034ee7fae */ /* 0x0003e8000c121848 */
[----:B------:R1:W-:Y:S04]  /*22280*/  LDGSTS.E [R238+0x3fe00], [R50.64], !P0 ;  /* 0x3fe0000032ee7fae */ /* 0x0003e8000c121848 */
[----:B------:R1:W-:Y:S04]  /*22290*/  LDGSTS.E [R238+0x3ff00], [R48.64], !P0 ;  /* 0x3ff0000030ee7fae */ /* 0x0003e8000c121848 */
[----:B------:R-:W0:Y:S04]  /*222a0*/  LDGDEPBAR ;  /* 0x00000000000079af */ /* 0x000e280000000000 */
[----:B-1----:R-:W2:Y:S04]  /*222b0*/  LDL.64 R54, [R1+0x2498] ;  /* 0x0024980001367983 */ /* 0x002ea80000100a00 */
[----:B------:R-:W2:Y:S04]  /*222c0*/  LDL.64 R52, [R1+0x2490] ;  /* 0x0024900001347983 */ /* 0x000ea80000100a00 */
[----:B------:R-:W2:Y:S04]  /*222d0*/  LDL.64 R50, [R1+0x2418] ;  /* 0x0024180001327983 */ /* 0x000ea80000100a00 */
[----:B------:R-:W2:Y:S04]  /*222e0*/  LDL.64 R48, [R1+0x2410] ;  /* 0x0024100001307983 */ /* 0x000ea80000100a00 */
[----:B---3--:R1:W-:Y:S04]  /*222f0*/  LDGSTS.E [R239+0x50000], [R228.64], P3 ;  /* 0x50000000e4ef7fae */ /* 0x0083e80009921848 */
[----:B------:R3:W-:Y:S04]  /*22300*/  LDGSTS.E [R239+0x50100], [R64.64], P2 ;  /* 0x5010000040ef7fae */ /* 0x0007e80009121848 */
[----:B------:R1:W-:Y:S04]  /*22310*/  LDGSTS.E [R239+0x51000], [R160.64], P3 ;  /* 0x51000000a0ef7fae */ /* 0x0003e80009921848 */
[----:B------:R1:W-:Y:S04]  /*22320*/  LDGSTS.E [R239+0x51100], [R240.64], P2 ;  /* 0x51100000f0ef7fae */ /* 0x0003e80009121848 */
[----:B------:R1:W-:Y:S04]  /*22330*/  LDGSTS.E [R239+0x52000], [R242.64], P3 ;  /* 0x52000000f2ef7fae */ /* 0x0003e80009921848 */
[----:B------:R1:W-:Y:S04]  /*22340*/  LDGSTS.E [R239+0x52100], [R184.64], P2 ;  /* 0x52100000b8ef7fae */ /* 0x0003e80009121848 */
[----:B------:R1:W-:Y:S04]  /*22350*/  LDGSTS.E [R239+0x53000], [R68.64], P3 ;  /* 0x5300000044ef7fae */ /* 0x0003e80009921848 */
[----:B----4-:R4:W-:Y:S04]  /*22360*/  LDGSTS.E [R239+0x53100], [R66.64], P2 ;  /* 0x5310000042ef7fae */ /* 0x0109e80009121848 */
[----:B--2---:R3:W-:Y:S04]  /*22370*/  LDGSTS.E [R239+0x54000], [R120.64], P3 ;  /* 0x5400000078ef7fae */ /* 0x0047e80009921848 */
[----:B------:R4:W-:Y:S04]  /*22380*/  LDGSTS.E [R239+0x54100], [R192.64], P2 ;  /* 0x54100000c0ef7fae */ /* 0x0009e80009121848 */
[----:B-1----:R-:W2:Y:S04]  /*22390*/  LDL.64 R228, [R1+0xc38] ;  /* 0x000c380001e47983 */ /* 0x002ea80000100a00 */
[----:B---3--:R-:W2:Y:S04]  /*223a0*/  LDL.64 R64, [R1+0xc30] ;  /* 0x000c300001407983 */ /* 0x008ea80000100a00 */
[----:B----4-:R-:W4:Y:S04]  /*223b0*/  LDL.64 R192, [R1+0x2518] ;  /* 0x0025180001c07983 */ /* 0x010f280000100a00 */
[----:B------:R-:W2:Y:S04]  /*223c0*/  LDL.64 R160, [R1+0x2988] ;  /* 0x0029880001a07983 */ /* 0x000ea80000100a00 */
[----:B------:R-:W2:Y:S04]  /*223d0*/  LDL.64 R240, [R1+0x2980] ;  /* 0x0029800001f07983 */ /* 0x000ea80000100a00 */
[----:B------:R-:W2:Y:S04]  /*223e0*/  LDL.64 R242, [R1+0x2908] ;  /* 0x0029080001f27983 */ /* 0x000ea80000100a00 */
[----:B------:R1:W-:Y:S04]  /*223f0*/  LDGSTS.E [R239+0x55000], [R230.64], P3 ;  /* 0x55000000e6ef7fae */ /* 0x0003e80009921848 */
[----:B------:R-:W2:Y:S04]  /*22400*/  LDL.64 R184, [R1+0x2900] ;  /* 0x0029000001b87983 */ /* 0x000ea80000100a00 */
[----:B------:R1:W-:Y:S04]  /*22410*/  LDGSTS.E [R239+0x55100], [R100.64], P2 ;  /* 0x5510000064ef7fae */ /* 0x0003e80009121848 */
[----:B------:R-:W2:Y:S04]  /*22420*/  LDL.64 R66, [R1+0x2888] ;  /* 0x0028880001427983 */ /* 0x000ea80000100a00 */
[----:B------:R-:W2:Y:S04]  /*22430*/  LDL.64 R120, [R1+0x2880] ;  /* 0x0028800001787983 */ /* 0x000ea80000100a00 */
[----:B------:R1:W-:Y:S04]  /*22440*/  LDGSTS.E [R239+0x56000], [R122.64], P3 ;  /* 0x560000007aef7fae */ /* 0x0003e80009921848 */
[----:B------:R1:W-:Y:S04]  /*22450*/  LDGSTS.E [R239+0x56100], [R124.64], P2 ;  /* 0x561000007cef7fae */ /* 0x0003e80009121848 */
[----:B------:R1:W-:Y:S04]  /*22460*/  LDGSTS.E [R239+0x57000], [R126.64], P3 ;  /* 0x570000007eef7fae */ /* 0x0003e80009921848 */
[----:B-1----:R-:W2:Y:S04]  /*22470*/  LDL.64 R122, [R1+0x2808] ;  /* 0x00280800017a7983 */ /* 0x002ea80000100a00 */
[----:B------:R-:W2:Y:S04]  /*22480*/  LDL.64 R124, [R1+0x2800] ;  /* 0x00280000017c7983 */ /* 0x000ea80000100a00 */
[----:B------:R1:W-:Y:S04]  /*22490*/  LDGSTS.E [R239+0x57100], [R194.64], P2 ;  /* 0x57100000c2ef7fae */ /* 0x0003e80009121848 */
[----:B------:R-:W2:Y:S04]  /*224a0*/  LDL.64 R126, [R1+0x2788] ;  /* 0x00278800017e7983 */ /* 0x000ea80000100a00 */
[----:B------:R1:W-:Y:S04]  /*224b0*/  LDGSTS.E [R239+0x58000], [R216.64], P3 ;  /* 0x58000000d8ef7fae */ /* 0x0003e80009921848 */
[----:B-1----:R-:W2:Y:S04]  /*224c0*/  LDL.64 R194, [R1+0x2780] ;  /* 0x0027800001c27983 */ /* 0x002ea80000100a00 */
[----:B------:R1:W-:Y:S04]  /*224d0*/  LDGSTS.E [R239+0x58100], [R218.64], P2 ;  /* 0x58100000daef7fae */ /* 0x0003e80009121848 */
[----:B------:R-:W2:Y:S01]  /*224e0*/  LDL.64 R216, [R1+0x2708] ;  /* 0x0027080001d87983 */ /* 0x000ea20000100a00 */
[----:B------:R-:W-:-:S03]  /*224f0*/  MOV R3, 0x7f ;  /* 0x0000007f00037802 */ /* 0x000fc60000000f00 */
[----:B------:R-:W2:Y:S04]  /*22500*/  LDL.64 R68, [R1+0x2688] ;  /* 0x0026880001447983 */ /* 0x000ea80000100a00 */
[----:B-1----:R-:W2:Y:S01]  /*22510*/  LDL.64 R218, [R1+0x2700] ;  /* 0x0027000001da7983 */ /* 0x002ea20000100a00 */
[----:B------:R-:W-:-:S03]  /*22520*/  IADD3 R252, R3, c[0x0][0x180], RZ ;  /* 0x0000600003fc7a10 */ /* 0x000fc60007ffe0ff */
[----:B------:R-:W1:Y:S04]  /*22530*/  S2R R3, SR_TID.X ;  /* 0x0000000000037919 */ /* 0x000e680000002100 */
[----:B------:R-:W2:Y:S04]  /*22540*/  LDL.64 R230, [R1+0x2680] ;  /* 0x0026800001e67983 */ /* 0x000ea80000100a00 */
[----:B------:R-:W2:Y:S01]  /*22550*/  LDL.64 R100, [R1+0x2608] ;  /* 0x0026080001647983 */ /* 0x000ea20000100a00 */
[----:B-1----:R-:W-:-:S05]  /*22560*/  LOP3.LUT R3, R3, 0x3f, RZ, 0xc0, !PT ;  /* 0x0000003f03037812 */ /* 0x002fca00078ec0ff */
[----:B------:R-:W-:Y:S01]  /*22570*/  IMAD.SHL.U32 R3, R3, 0x4, RZ ;  /* 0x0000000403037824 */ /* 0x000fe200078e00ff */
[----:B----4-:R1:W-:Y:S04]  /*22580*/  LDGSTS.E [R239+0x59000], [R192.64], P3 ;  /* 0x59000000c0ef7fae */ /* 0x0103e80009921848 */
[----:B------:R4:W-:Y:S04]  /*22590*/  LDGSTS.E [R239+0x59100], [R134.64], P2 ;  /* 0x5910000086ef7fae */ /* 0x0009e80009121848 */
[----:B------:R2:W-:Y:S04]  /*225a0*/  LDGSTS.E [R239+0x5a000], [R54.64], P3 ;  /* 0x5a00000036ef7fae */ /* 0x0005e80009921848 */
[----:B------:R2:W-:Y:S04]  /*225b0*/  LDGSTS.E [R239+0x5a100], [R52.64], P2 ;  /* 0x5a10000034ef7fae */ /* 0x0005e80009121848 */
[----:B-1----:R-:W3:Y:S04]  /*225c0*/  LDL.64 R192, [R1+0x2600] ;  /* 0x0026000001c07983 */ /* 0x002ee80000100a00 */
[----:B------:R1:W-:Y:S04]  /*225d0*/  LDGSTS.E [R239+0x5b000], [R50.64], P3 ;  /* 0x5b00000032ef7fae */ /* 0x0003e80009921848 */
[----:B----4-:R-:W4:Y:S04]  /*225e0*/  LDL.LU.64 R134, [R1+0x3008] ;  /* 0x0030080001867983 */ /* 0x010f280000300a00 */
[----:B------:R1:W-:Y:S04]  /*225f0*/  LDGSTS.E [R239+0x5b100], [R48.64], P2 ;  /* 0x5b10000030ef7fae */ /* 0x0003e80009121848 */
[----:B--2---:R-:W2:Y:S04]  /*22600*/  LDL.LU.64 R54, [R1+0x3000] ;  /* 0x0030000001367983 */ /* 0x004ea80000300a00 */
[----:B------:R1:W-:Y:S04]  /*22610*/  LDGSTS.E [R239+0x5c000], [R228.64], P3 ;  /* 0x5c000000e4ef7fae */ /* 0x0003e80009921848 */
[----:B------:R-:W2:Y:S04]  /*22620*/  LDL.LU.64 R52, [R1+0x2ff8] ;  /* 0x002ff80001347983 */ /* 0x000ea80000300a00 */
[----:B------:R1:W-:Y:S04]  /*22630*/  LDGSTS.E [R239+0x5c100], [R64.64], P2 ;  /* 0x5c10000040ef7fae */ /* 0x0003e80009121848 */
[----:B-1----:R-:W2:Y:S04]  /*22640*/  LDL.LU.64 R50, [R1+0x2ff0] ;  /* 0x002ff00001327983 */ /* 0x002ea80000300a00 */
[----:B------:R1:W-:Y:S04]  /*22650*/  LDGSTS.E [R239+0x5d000], [R40.64], P3 ;  /* 0x5d00000028ef7fae */ /* 0x0003e80009921848 */
[----:B------:R-:W2:Y:S04]  /*22660*/  LDL.LU.64 R48, [R1+0x2fe8] ;  /* 0x002fe80001307983 */ /* 0x000ea80000300a00 */
[----:B------:R1:W-:Y:S04]  /*22670*/  LDGSTS.E [R239+0x5d100], [R42.64], P2 ;  /* 0x5d1000002aef7fae */ /* 0x0003e80009121848 */
[----:B------:R-:W2:Y:S04]  /*22680*/  LDL.LU.64 R228, [R1+0x2fe0] ;  /* 0x002fe00001e47983 */ /* 0x000ea80000300a00 */
[----:B------:R1:W-:Y:S04]  /*22690*/  LDGSTS.E [R239+0x5e000], [R102.64], P3 ;  /* 0x5e00000066ef7fae */ /* 0x0003e80009921848 */
[----:B------:R-:W2:Y:S04]  /*226a0*/  LDL.LU.64 R64, [R1+0x2fd8] ;  /* 0x002fd80001407983 */ /* 0x000ea80000300a00 */
[----:B-1----:R-:W2:Y:S01]  /*226b0*/  LDL.LU.64 R40, [R1+0x2fd0] ;  /* 0x002fd00001287983 */ /* 0x002ea20000300a00 */
[----:B------:R-:W-:-:S03]  /*226c0*/  LOP3.LUT R103, R3, 0x10, RZ, 0x3c, !PT ;  /* 0x0000001003677812 */ /* 0x000fc600078e3cff */
        /* <DEDUP_REMOVED lines=34> */
[----:B-1----:R-:W4:Y:S04]  /*228f0*/  LDL.64 R68, [R1+0x2970] ;  /* 0x0029700001447983 */ /* 0x002f280000100a00 */
[----:B------:R-:W1:Y:S04]  /*22900*/  S2R R3, SR_TID.X ;  /* 0x0000000000037919 */ /* 0x000e680000002100 */
[----:B------:R-:W4:Y:S04]  /*22910*/  LDL.64 R100, [R1+0x2978] ;  /* 0x0029780001647983 */ /* 0x000f280000100a00 */
[----:B------:R-:W4:Y:S04]  /*22920*/  LDL.64 R230, [R1+0x2578] ;  /* 0x0025780001e67983 */ /* 0x000f280000100a00 */
[----:B---3--:R3:W-:Y:S04]  /*22930*/  LDGSTS.E [R103+0x57300], [R192.64], P2 ;  /* 0x57300000c0677fae */ /* 0x0087e80009121848 */
[----:B---3--:R-:W4:Y:S04]  /*22940*/  LDL.64 R192, [R1+0x28f8] ;  /* 0x0028f80001c07983 */ /* 0x008f280000100a00 */
[----:B--2---:R2:W-:Y:S04]  /*22950*/  LDGSTS.E [R103+0x58200], [R218.64], P3 ;  /* 0x58200000da677fae */ /* 0x0045e80009921848 */
        /* <DEDUP_REMOVED lines=8> */
[----:B-1----:R-:W3:Y:S04]  /*229e0*/  LDL.64 R194, [R1+0x28f0] ;  /* 0x0028f00001c27983 */ /* 0x002ee80000100a00 */
[----:B--2---:R-:W2:Y:S04]  /*229f0*/  LDL.64 R66, [R1+0x2870] ;  /* 0x0028700001427983 */ /* 0x004ea80000100a00 */
        /* <DEDUP_REMOVED lines=8> */
[----:B------:R1:W-:Y:S04]  /*22a80*/  LDGSTS.E [R103+0x5d300], [R156.64], P2 ;  /* 0x5d3000009c677fae */ /* 0x0003e80009121848 */
[----:B------:R-:W2:Y:S04]  /*22a90*/  LDL.64 R218, [R1+0x26f0] ;  /* 0x0026f00001da7983 */ /* 0x000ea80000100a00 */
[----:B------:R1:W-:Y:S04]  /*22aa0*/  LDGSTS.E [R103+0x5e200], [R136.64], P3 ;  /* 0x5e20000088677fae */ /* 0x0003e80009921848 */
[----:B------:R1:W-:Y:S01]  /*22ab0*/  LDGSTS.E [R103+0x5e300], [R70.64], P2 ;  /* 0x5e30000046677fae */ /* 0x0003e20009121848 */
[----:B------:R-:W-:-:S03]  /*22ac0*/  LOP3.LUT R3, R3, 0x3f, RZ, 0xc0, !PT ;  /* 0x0000003f03037812 */ /* 0x000fc600078ec0ff */
[----:B------:R1:W-:Y:S04]  /*22ad0*/  LDGSTS.E [R103+0x5f200], [R46.64], P3 ;  /* 0x5f2000002e677fae */ /* 0x0003e80009921848 */
[----:B-1----:R-:W2:Y:S04]  /*22ae0*/  LDL.64 R136, [R1+0x2678] ;  /* 0x0026780001887983 */ /* 0x002ea80000100a00 */
[----:B------:R-:W2:Y:S01]  /*22af0*/  LDL.64 R70, [R1+0x2670] ;  /* 0x0026700001467983 */ /* 0x000ea20000100a00 */
[----:B------:R-:W-:-:S03]  /*22b00*/  IMAD.SHL.U32 R0, R3, 0x4, RZ ;  /* 0x0000000403007824 */ /* 0x000fc600078e00ff */
[----:B------:R1:W-:Y:S02]  /*22b10*/  LDGSTS.E [R103+0x5f300], [R44.64], P2 ;  /* 0x5f3000002c677fae */ /* 0x0003e40009121848 */
[C---:B------:R-:W-:Y:S02]  /*22b20*/  LOP3.LUT R3, R0.reuse, 0x20, RZ, 0x3c, !PT ;  /* 0x0000002000037812 */ /* 0x040fe400078e3cff */
[----:B------:R-:W2:Y:S04]  /*22b30*/  LDL.64 R46, [R1+0x25f0] ;  /* 0x0025f000012e7983 */ /* 0x000ea80000100a00 */
[----:B------:R1:W-:Y:S04]  /*22b40*/  LDGSTS.E [R3+0x50400], [R100.64], P3 ;  /* 0x5040000064037fae */ /* 0x0003e80009921848 */
[----:B------:R1:W-:Y:S04]  /*22b50*/  LDGSTS.E [R3+0x50500], [R68.64], P2 ;  /* 0x5050000044037fae */ /* 0x0003e80009121848 */
[----:B-1----:R-:W2:Y:S04]  /*22b60*/  LDL.64 R44, [R1+0x25f8] ;  /* 0x0025f800012c7983 */ /* 0x002ea80000100a00 */
[----:B------:R-:W2:Y:S04]  /*22b70*/  LDL.64 R228, [R1+0x2570] ;  /* 0x0025700001e47983 */ /* 0x000ea80000100a00 */
[----:B------:R1:W-:Y:S04]  /*22b80*/  LDGSTS.E [R3+0x51400], [R192.64], P3 ;  /* 0x51400000c0037fae */ /* 0x0003e80009921848 */
[----:B------:R-:W2:Y:S04]  /*22b90*/  LDL.64 R158, [R1+0x24f8] ;  /* 0x0024f800019e7983 */ /* 0x000ea80000100a00 */
[----:B------:R-:W2:Y:S04]  /*22ba0*/  LDL.64 R156, [R1+0x24f0] ;  /* 0x0024f000019c7983 */ /* 0x000ea80000100a00 */
[----:B------:R-:W2:Y:S04]  /*22bb0*/  LDL.64 R102, [R1+0x2478] ;  /* 0x0024780001667983 */ /* 0x000ea80000100a00 */
[----:B------:R-:W2:Y:S04]  /*22bc0*/  LDL.64 R100, [R1+0x2470] ;  /* 0x0024700001647983 */ /* 0x000ea80000100a00 */
[----:B------:R-:W2:Y:S04]  /*22bd0*/  LDL.LU.64 R68, [R1+0x2f48] ;  /* 0x002f480001447983 */ /* 0x000ea80000300a00 */
[----:B-1----:R-:W2:Y:S04]  /*22be0*/  LDL.64 R192, [R1+0x2968] ;  /* 0x0029680001c07983 */ /* 0x002ea80000100a00 */
[----:B---3--:R1:W-:Y:S04]  /*22bf0*/  LDGSTS.E [R3+0x51500], [R194.64], P2 ;  /* 0x51500000c2037fae */ /* 0x0083e80009121848 */
[----:B----4-:R3:W-:Y:S04]  /*22c00*/  LDGSTS.E [R3+0x52400], [R64.64], P3 ;  /* 0x5240000040037fae */ /* 0x0107e80009921848 */
[----:B--2---:R3:W-:Y:S04]  /*22c10*/  LDGSTS.E [R3+0x52500], [R66.64], P2 ;  /* 0x5250000042037fae */ /* 0x0047e80009121848 */
[----:B------:R4:W-:Y:S04]  /*22c20*/  LDGSTS.E [R3+0x53400], [R120.64], P3 ;  /* 0x5340000078037fae */ /* 0x0009e80009921848 */
[----:B------:R1:W-:Y:S04]  /*22c30*/  LDGSTS.E [R3+0x53500], [R122.64], P2 ;  /* 0x535000007a037fae */ /* 0x0003e80009121848 */
[----:B------:R3:W-:Y:S04]  /*22c40*/  LDGSTS.E [R3+0x54400], [R124.64], P3 ;  /* 0x544000007c037fae */ /* 0x0007e80009921848 */
[----:B------:R3:W-:Y:S04]  /*22c50*/  LDGSTS.E [R3+0x54500], [R126.64], P2 ;  /* 0x545000007e037fae */ /* 0x0007e80009121848 */
[----:B-1----:R-:W2:Y:S04]  /*22c60*/  LDL.64 R194, [R1+0x2960] ;  /* 0x0029600001c27983 */ /* 0x002ea80000100a00 */
[----:B------:R1:W-:Y:S04]  /*22c70*/  LDGSTS.E [R3+0x55400], [R216.64], P3 ;  /* 0x55400000d8037fae */ /* 0x0003e80009921848 */
[----:B---3--:R-:W4:Y:S04]  /*22c80*/  LDL.64 R64, [R1+0x28e8] ;  /* 0x0028e80001407983 */ /* 0x008f280000100a00 */
[----:B------:R1:W-:Y:S04]  /*22c90*/  LDGSTS.E [R3+0x55500], [R218.64], P2 ;  /* 0x55500000da037fae */ /* 0x0003e80009121848 */
[----:B----4-:R-:W4:Y:S04]  /*22ca0*/  LDL.64 R120, [R1+0x28e0] ;  /* 0x0028e00001787983 */ /* 0x010f280000100a00 */
[----:B------:R-:W2:Y:S04]  /*22cb0*/  LDL.64 R122, [R1+0x2868] ;  /* 0x00286800017a7983 */ /* 0x000ea80000100a00 */
[----:B------:R-:W2:Y:S04]  /*22cc0*/  LDL.64 R124, [R1+0x2860] ;  /* 0x00286000017c7983 */ /* 0x000ea80000100a00 */
[----:B------:R-:W2:Y:S04]  /*22cd0*/  LDL.64 R126, [R1+0x27e8] ;  /* 0x0027e800017e7983 */ /* 0x000ea80000100a00 */
[----:B-1----:R-:W2:Y:S04]  /*22ce0*/  LDL.64 R216, [R1+0x27e0] ;  /* 0x0027e00001d87983 */ /* 0x002ea80000100a00 */
[----:B------:R-:W2:Y:S04]  /*22cf0*/  LDL.64 R218, [R1+0x2768] ;  /* 0x0027680001da7983 */ /* 0x000ea80000100a00 */
[----:B------:R-:W2:Y:S04]  /*22d00*/  LDL.64 R66, [R1+0x2760] ;  /* 0x0027600001427983 */ /* 0x000ea80000100a00 */
[----:B------:R1:W-:Y:S04]  /*22d10*/  LDGSTS.E [R3+0x56400], [R136.64], P3 ;  /* 0x5640000088037fae */ /* 0x0003e80009921848 */
[----:B------:R1:W-:Y:S04]  /*22d20*/  LDGSTS.E [R3+0x56500], [R70.64], P2 ;  /* 0x5650000046037fae */ /* 0x0003e80009121848 */
[----:B------:R1:W-:Y:S04]  /*22d30*/  LDGSTS.E [R3+0x57400], [R44.64], P3 ;  /* 0x574000002c037fae */ /* 0x0003e80009921848 */
[----:B-1----:R-:W2:Y:S04]  /*22d40*/  LDL.LU.64 R136, [R1+0x2f40] ;  /* 0x002f400001887983 */ /* 0x002ea80000300a00 */
[----:B------:R-:W2:Y:S04]  /*22d50*/  LDL.LU.64 R70, [R1+0x2f38] ;  /* 0x002f380001467983 */ /* 0x000ea80000300a00 */
[----:B------:R-:W4:Y:S04]  /*22d60*/  LDL.LU.64 R44, [R1+0x2f30] ;  /* 0x002f3000012c7983 */ /* 0x000f280000300a00 */
        /* <DEDUP_REMOVED lines=54> */
[----:B------:R-:W3:Y:S04]  /*230d0*/  LDL.64 R66, [R1+0x2950] ;  /* 0x0029500001427983 */ /* 0x000ee80000100a00 */
[----:B--2---:R1:W-:Y:S04]  /*230e0*/  LDGSTS.E [R0+0x55600], [R218.64], P3 ;  /* 0x55600000da007fae */ /* 0x0043e80009921848 */
[----:B------:R2:W-:Y:S04]  /*230f0*/  LDGSTS.E [R0+0x55700], [R216.64], P2 ;  /* 0x55700000d8007fae */ /* 0x0005e80009121848 */
[----:B------:R1:W-:Y:S04]  /*23100*/  LDGSTS.E [R0+0x56600], [R126.64], P3 ;  /* 0x566000007e007fae */ /* 0x0003e80009921848 */
[----:B------:R1:W-:Y:S04]  /*23110*/  LDGSTS.E [R0+0x56700], [R124.64], P2 ;  /* 0x567000007c007fae */ /* 0x0003e80009121848 */
[----:B------:R1:W-:Y:S04]  /*23120*/  LDGSTS.E [R0+0x57600], [R122.64], P3 ;  /* 0x576000007a007fae */ /* 0x0003e80009921848 */
[----:B------:R2:W-:Y:S04]  /*23130*/  LDGSTS.E [R0+0x57700], [R120.64], P2 ;  /* 0x5770000078007fae */ /* 0x0005e80009121848 */
[----:B------:R3:W-:Y:S04]  /*23140*/  LDGSTS.E [R0+0x58600], [R64.64], P3 ;  /* 0x5860000040007fae */ /* 0x0007e80009921848 */
[----:B-1----:R-:W4:Y:S04]  /*23150*/  LDL.64 R122, [R1+0x28d0] ;  /* 0x0028d000017a7983 */ /* 0x002f280000100a00 */
[----:B--2---:R-:W2:Y:S04]  /*23160*/  LDL.64 R120, [R1+0x28d8] ;  /* 0x0028d80001787983 */ /* 0x004ea80000100a00 */
[----:B---3--:R-:W3:Y:S04]  /*23170*/  LDL.64 R64, [R1+0x2958] ;  /* 0x0029580001407983 */ /* 0x008ee80000100a00 */
[----:B------:R-:W2:Y:S04]  /*23180*/  LDL.64 R218, [R1+0x2858] ;  /* 0x0028580001da7983 */ /* 0x000ea80000100a00 */
[----:B------:R-:W2:Y:S04]  /*23190*/  LDL.64 R216, [R1+0x2850] ;  /* 0x0028500001d87983 */ /* 0x000ea80000100a00 */
[----:B------:R-:W4:Y:S04]  /*231a0*/  LDL.64 R126, [R1+0x27d8] ;  /* 0x0027d800017e7983 */ /* 0x000f280000100a00 */
[----:B------:R-:W4:Y:S04]  /*231b0*/  LDL.64 R124, [R1+0x27d0] ;  /* 0x0027d000017c7983 */ /* 0x000f280000100a00 */
[----:B------:R1:W-:Y:S04]  /*231c0*/  LDGSTS.E [R0+0x58700], [R194.64], P2 ;  /* 0x58700000c2007fae */ /* 0x0003e80009121848 */
[----:B------:R1:W-:Y:S04]  /*231d0*/  LDGSTS.E [R0+0x59600], [R192.64], P3 ;  /* 0x59600000c0007fae */ /* 0x0003e80009921848 */
[----:B------:R1:W-:Y:S04]  /*231e0*/  LDGSTS.E [R0+0x59700], [R138.64], P2 ;  /* 0x597000008a007fae */ /* 0x0003e80009121848 */
[----:B-1----:R-:W4:Y:S04]  /*231f0*/  LDL.64 R194, [R1+0x2758] ;  /* 0x0027580001c27983 */ /* 0x002f280000100a00 */
[----:B------:R-:W4:Y:S04]  /*23200*/  LDL.64 R192, [R1+0x2750] ;  /* 0x0027500001c07983 */ /* 0x000f280000100a00 */
[----:B------:R1:W-:Y:S04]  /*23210*/  LDGSTS.E [R0+0x5a600], [R136.64], P3 ;  /* 0x5a60000088007fae */ /* 0x0003e80009921848 */
[----:B------:R-:W4:Y:S04]  /*23220*/  LDL.64 R138, [R1+0x26d8] ;  /* 0x0026d800018a7983 */ /* 0x000f280000100a00 */
[----:B------:R1:W-:Y:S04]  /*23230*/  LDGSTS.E [R0+0x5a700], [R70.64], P2 ;  /* 0x5a70000046007fae */ /* 0x0003e80009121848 */
[----:B-1----:R-:W4:Y:S04]  /*23240*/  LDL.64 R136, [R1+0x26d0] ;  /* 0x0026d00001887983 */ /* 0x002f280000100a00 */
[----:B------:R1:W-:Y:S04]  /*23250*/  LDGSTS.E [R0+0x5b600], [R68.64], P3 ;  /* 0x5b60000044007fae */ /* 0x0003e80009921848 */
[----:B------:R-:W4:Y:S01]  /*23260*/  LDL.64 R70, [R1+0x2658] ;  /* 0x0026580001467983 */ /* 0x000f220000100a00 */
[----:B------:R-:W-:-:S03]  /*23270*/  SHF.L.U32 R237, R237, 0x2, RZ ;  /* 0x00000002eded7819 */ /* 0x000fc600000006ff */
[----:B------:R1:W-:Y:S04]  /*23280*/  LDGSTS.E [R0+0x5b700], [R184.64], P2 ;  /* 0x5b700000b8007fae */ /* 0x0003e80009121848 */
[----:B-1----:R-:W4:Y:S01]  /*23290*/  LDL.64 R68, [R1+0x2650] ;  /* 0x0026500001447983 */ /* 0x002f220000100a00 */
[----:B------:R-:W-:-:S03]  /*232a0*/  LOP3.LUT R3, R237, 0x40, RZ, 0x3c, !PT ;  /* 0x00000040ed037812 */ /* 0x000fc600078e3cff */
[----:B------:R1:W-:Y:S04]  /*232b0*/  LDGSTS.E [R0+0x5c600], [R52.64], P3 ;  /* 0x5c60000034007fae */ /* 0x0003e80009921848 */
[----:B------:R1:W-:Y:S04]  /*232c0*/  LDGSTS.E [R0+0x5c700], [R54.64], P2 ;  /* 0x5c70000036007fae */ /* 0x0003e80009121848 */
[----:B------:R1:W-:Y:S04]  /*232d0*/  LDGSTS.E [R0+0x5d600], [R214.64], P3 ;  /* 0x5d600000d6007fae */ /* 0x0003e80009921848 */
[----:B------:R1:W-:Y:S04]  /*232e0*/  LDGSTS.E [R0+0x5d700], [R212.64], P2 ;  /* 0x5d700000d4007fae */ /* 0x0003e80009121848 */
[----:B------:R1:W-:Y:S04]  /*232f0*/  LDGSTS.E [R0+0x5e600], [R180.64], P3 ;  /* 0x5e600000b4007fae */ /* 0x0003e80009921848 */
[----:B------:R-:W4:Y:S04]  /*23300*/  LDL.LU.64 R184, [R1+0x2e58] ;  /* 0x002e580001b87983 */ /* 0x000f280000300a00 */
[----:B------:R1:W-:Y:S04]  /*23310*/  LDGSTS.E [R0+0x5e700], [R182.64], P2 ;  /* 0x5e700000b6007fae */ /* 0x0003e80009121848 */
[----:B-1----:R-:W4:Y:S04]  /*23320*/  LDL.LU.64 R52, [R1+0x2e50] ;  /* 0x002e500001347983 */ /* 0x002f280000300a00 */
[----:B------:R1:W-:Y:S04]  /*23330*/  LDGSTS.E [R0+0x5f600], [R244.64], P3 ;  /* 0x5f600000f4007fae */ /* 0x0003e80009921848 */
[----:B------:R-:W4:Y:S04]  /*23340*/  LDL.LU.64 R54, [R1+0x2e48] ;  /* 0x002e480001367983 */ /* 0x000f280000300a00 */
[----:B------:R1:W-:Y:S04]  /*23350*/  LDGSTS.E [R0+0x5f700], [R246.64], P2 ;  /* 0x5f700000f6007fae */ /* 0x0003e80009121848 */
[----:B------:R-:W4:Y:S04]  /*23360*/  LDL.LU.64 R214, [R1+0x2e40] ;  /* 0x002e400001d67983 */ /* 0x000f280000300a00 */
[----:B------:R-:W4:Y:S04]  /*23370*/  LDL.LU.64 R212, [R1+0x2e38] ;  /* 0x002e380001d47983 */ /* 0x000f280000300a00 */
[----:B------:R-:W4:Y:S04]  /*23380*/  LDL.LU.64 R180, [R1+0x2e30] ;  /* 0x002e300001b47983 */ /* 0x000f280000300a00 */
[----:B------:R-:W4:Y:S04]  /*23390*/  LDL.LU.64 R182, [R1+0x2e28] ;  /* 0x002e280001b67983 */ /* 0x000f280000300a00 */
[----:B-1----:R-:W4:Y:S04]  /*233a0*/  LDL.LU.64 R244, [R1+0x2e20] ;  /* 0x002e200001f47983 */ /* 0x002f280000300a00 */
[----:B------:R-:W4:Y:S04]  /*233b0*/  LDL.LU.64 R246, [R1+0x2e18] ;  /* 0x002e180001f67983 */ /* 0x000f280000300a00 */
[----:B---3--:R1:W-:Y:S04]  /*233c0*/  LDGSTS.E [R3+0x50800], [R64.64], P3 ;  /* 0x5080000040037fae */ /* 0x0083e80009921848 */
[----:B------:R3:W-:Y:S04]  /*233d0*/  LDGSTS.E [R3+0x50900], [R66.64], P2 ;  /* 0x5090000042037fae */ /* 0x0007e80009121848 */
[----:B--2---:R2:W-:Y:S04]  /*233e0*/  LDGSTS.E [R3+0x51800], [R120.64], P3 ;  /* 0x5180000078037fae */ /* 0x0045e80009921848 */
[----:B----4-:R2:W-:Y:S04]  /*233f0*/  LDGSTS.E [R3+0x51900], [R122.64], P2 ;  /* 0x519000007a037fae */ /* 0x0105e80009121848 */
[----:B------:R2:W-:Y:S04]  /*23400*/  LDGSTS.E [R3+0x52800], [R218.64], P3 ;  /* 0x52800000da037fae */ /* 0x0005e80009921848 */
[----:B------:R2:W-:Y:S04]  /*23410*/  LDGSTS.E [R3+0x52900], [R216.64], P2 ;  /* 0x52900000d8037fae */ /* 0x0005e80009121848 */
[----:B-1----:R-:W4:Y:S04]  /*23420*/  LDL.LU.64 R64, [R1+0x2e10] ;  /* 0x002e100001407983 */ /* 0x002f280000300a00 */
[----:B------:R1:W-:Y:S04]  /*23430*/  LDGSTS.E [R3+0x53800], [R126.64], P3 ;  /* 0x538000007e037fae */ /* 0x0003e80009921848 */
[----:B---3--:R-:W3:Y:S04]  /*23440*/  LDL.LU.64 R66, [R1+0x2e08] ;  /* 0x002e080001427983 */ /* 0x008ee80000300a00 */
[----:B------:R1:W-:Y:S04]  /*23450*/  LDGSTS.E [R3+0x53900], [R124.64], P2 ;  /* 0x539000007c037fae */ /* 0x0003e80009121848 */
[----:B--2---:R-:W2:Y:S04]  /*23460*/  LDL.64 R120, [R1+0x2948] ;  /* 0x0029480001787983 */ /* 0x004ea80000100a00 */
[----:B------:R-:W2:Y:S04]  /*23470*/  LDL.64 R122, [R1+0x2940] ;  /* 0x00294000017a7983 */ /* 0x000ea80000100a00 */
[----:B------:R-:W2:Y:S04]  /*23480*/  LDL.64 R218, [R1+0x28c8] ;  /* 0x0028c80001da7983 */ /* 0x000ea80000100a00 */
[----:B------:R-:W2:Y:S04]  /*23490*/  LDL.64 R216, [R1+0x28c0] ;  /* 0x0028c00001d87983 */ /* 0x000ea80000100a00 */
[----:B-1----:R-:W2:Y:S04]  /*234a0*/  LDL.64 R126, [R1+0x2848] ;  /* 0x00284800017e7983 */ /* 0x002ea80000100a00 */
[----:B------:R-:W2:Y:S04]  /*234b0*/  LDL.64 R124, [R1+0x2840] ;  /* 0x00284000017c7983 */ /* 0x000ea80000100a00 */
        /* <DEDUP_REMOVED lines=111> */
[----:B-1----:R1:W5:Y:S04]  /*23bb0*/  LDL.LU.64 R176, [R1+0x2c50] ;  /* 0x002c500001b07983 */ /* 0x0023680000300a00 */
[----:B------:R1:W5:Y:S01]  /*23bc0*/  LDL.LU.64 R178, [R1+0x2c48] ;  /* 0x002c480001b27983 */ /* 0x0003620000300a00 */
[----:B------:R-:W-:-:S02]  /*23bd0*/  LOP3.LUT R239, R239, 0x70, RZ, 0x3c, !PT ;  /* 0x00000070efef7812 */ /* 0x000fc400078e3cff */
[----:B------:R-:W-:Y:S01]  /*23be0*/  ISETP.GE.AND P4, PT, R252, 0x80, PT ;  /* 0x00000080fc00780c */ /* 0x000fe20003f86270 */
[----:B------:R-:W-:Y:S01]  /*23bf0*/  CS2R R16, SRZ ;  /* 0x0000000000107805 */ /* 0x000fe2000001ff00 */
        /* <DEDUP_REMOVED lines=44> */
[----:B--2---:R2:W-:Y:S04]  /*23ec0*/  LDGSTS.E [R238+0x50c00], [R180.64], P3 ;  /* 0x50c00000b4ee7fae */ /* 0x0045e80009921848 */
[----:B------:R1:W-:Y:S04]  /*23ed0*/  LDGSTS.E [R238+0x50d00], [R182.64], P2 ;  /* 0x50d00000b6ee7fae */ /* 0x0003e80009121848 */
[----:B------:R3:W-:Y:S04]  /*23ee0*/  LDGSTS.E [R238+0x51c00], [R184.64], P3 ;  /* 0x51c00000b8ee7fae */ /* 0x0007e80009921848 */
[----:B--2---:R2:W5:Y:S04]  /*23ef0*/  LDL.LU.64 R180, [R1+0x2c40] ;  /* 0x002c400001b47983 */ /* 0x0045680000300a00 */
[----:B-1----:R2:W5:Y:S04]  /*23f00*/  LDL.LU.64 R182, [R1+0x2c38] ;  /* 0x002c380001b67983 */ /* 0x0025680000300a00 */
[----:B---3--:R2:W5:Y:S04]  /*23f10*/  LDL.LU.64 R184, [R1+0x2c30] ;  /* 0x002c300001b87983 */ /* 0x0085680000300a00 */
[----:B------:R1:W-:Y:S04]  /*23f20*/  LDGSTS.E [R238+0x51d00], [R186.64], P2 ;  /* 0x51d00000baee7fae */ /* 0x0003e80009121848 */
[----:B------:R3:W-:Y:S04]  /*23f30*/  LDGSTS.E [R238+0x52c00], [R188.64], P3 ;  /* 0x52c00000bcee7fae */ /* 0x0007e80009921848 */
[----:B------:R2:W-:Y:S04]  /*23f40*/  LDGSTS.E [R238+0x52d00], [R190.64], P2 ;  /* 0x52d00000beee7fae */ /* 0x0005e80009121848 */
[----:B-1----:R1:W5:Y:S04]  /*23f50*/  LDL.LU.64 R186, [R1+0x2c28] ;  /* 0x002c280001ba7983 */ /* 0x0023680000300a00 */
[----:B---3--:R1:W5:Y:S04]  /*23f60*/  LDL.LU.64 R188, [R1+0x2c20] ;  /* 0x002c200001bc7983 */ /* 0x0083680000300a00 */
[----:B--2---:R1:W5:Y:S04]  /*23f70*/  LDL.LU.64 R190, [R1+0x2c18] ;  /* 0x002c180001be7983 */ /* 0x0043680000300a00 */
[----:B------:R2:W-:Y:S04]  /*23f80*/  LDGSTS.E [R238+0x53c00], [R216.64], P3 ;  /* 0x53c00000d8ee7fae */ /* 0x0005e80009921848 */
[----:B------:R3:W-:Y:S04]  /*23f90*/  LDGSTS.E [R238+0x53d00], [R218.64], P2 ;  /* 0x53d00000daee7fae */ /* 0x0007e80009121848 */
[----:B------:R1:W-:Y:S04]  /*23fa0*/  LDGSTS.E [R238+0x54c00], [R220.64], P3 ;  /* 0x54c00000dcee7fae */ /* 0x0003e80009921848 */
[----:B--2---:R2:W5:Y:S04]  /*23fb0*/  LDL.LU.64 R216, [R1+0x2c10] ;  /* 0x002c100001d87983 */ /* 0x0045680000300a00 */
[----:B---3--:R2:W5:Y:S04]  /*23fc0*/  LDL.LU.64 R218, [R1+0x2c08] ;  /* 0x002c080001da7983 */ /* 0x0085680000300a00 */
[----:B-1----:R2:W5:Y:S04]  /*23fd0*/  LDL.LU.64 R220, [R1+0x2c00] ;  /* 0x002c000001dc7983 */ /* 0x0025680000300a00 */
        /* <DEDUP_REMOVED lines=30> */
[----:B------:R1:W-:Y:S04]  /*241c0*/  STL [R1+0x2c0], RZ ;  /* 0x0002c0ff01007387 */ /* 0x0003e80000100800 */
        /* <DEDUP_REMOVED lines=23> */
[----:B------:R2:W-:Y:S04]  /*24340*/  LDGSTS.E [R238+0x5cc00], [R198.64], P3 ;  /* 0x5cc00000c6ee7fae */ /* 0x0005e80009921848 */
        /* <DEDUP_REMOVED lines=25> */
[----:B----4-:R2:W-:Y:S04]  /*244e0*/  LDGSTS.E [R239+0x52f00], [R124.64], P2 ;  /* 0x52f000007cef7fae */ /* 0x0105e80009121848 */
        /* <DEDUP_REMOVED lines=36> */
[----:B------:R2:W-:Y:S01]  /*24730*/  LDGSTS.E [R239+0x5ff00], [R4.64], P2 ;  /* 0x5ff0000004ef7fae */ /* 0x0005e20009121848 */
[----:B-1----:R-:W-:-:S03]  /*24740*/  CS2R R100, SRZ ;  /* 0x0000000000647805 */ /* 0x002fc6000001ff00 */
[----:B------:R-:W0:Y:S01]  /*24750*/  LDGDEPBAR ;  /* 0x00000000000079af */ /* 0x000e220000000000 */
[----:B------:R-:W-:Y:S01]  /*24760*/  CS2R R102, SRZ ;  /* 0x0000000000667805 */ /* 0x000fe2000001ff00 */
[----:B------:R-:W-:Y:S01]  /*24770*/  CS2R R148, SRZ ;  /* 0x0000000000947805 */ /* 0x000fe2000001ff00 */
[----:B---3--:R-:W-:Y:S01]  /*24780*/  CS2R R150, SRZ ;  /* 0x0000000000967805 */ /* 0x008fe2000001ff00 */
[----:B------:R-:W-:Y:S01]  /*24790*/  CS2R R116, SRZ ;  /* 0x0000000000747805 */ /* 0x000fe2000001ff00 */
[----:B------:R-:W-:Y:S01]  /*247a0*/  CS2R R118, SRZ ;  /* 0x0000000000767805 */ /* 0x000fe2000001ff00 */
[----:B------:R-:W-:Y:S01]  /*247b0*/  CS2R R132, SRZ ;  /* 0x0000000000847805 */ /* 0x000fe2000001ff00 */
[----:B------:R-:W-:Y:S01]  /*247c0*/  CS2R R134, SRZ ;  /* 0x0000000000867805 */ /* 0x000fe2000001ff00 */
[----:B--2---:R-:W-:Y:S01]  /*247d0*/  CS2R R238, SRZ ;  /* 0x0000000000ee7805 */ /* 0x004fe2000001ff00 */
        /* <DEDUP_REMOVED lines=32> */
[----:B------:R-:W-:Y:S05]  /*249e0*/  @!P4 BRA `(.L_x_0) ;  /* 0x0005e1400000c947 */ /* 0x000fea0003800000 */
[----:B----4-:R-:W2:Y:S04]  /*249f0*/  LDL.LU.64 R32, [R1+0x1078] ;  /* 0x0010780001207983 */ /* 0x010ea80000300a00 */
[----:B------:R-:W3:Y:S04]  /*24a00*/  LDL.LU.64 R34, [R1+0x1080] ;  /* 0x0010800001227983 */ /* 0x000ee80000300a00 */
[----:B------:R-:W4:Y:S04]  /*24a10*/  LDL.LU.64 R48, [R1+0x1088] ;  /* 0x0010880001307983 */ /* 0x000f280000300a00 */
[----:B------:R-:W3:Y:S04]  /*24a20*/  LDL.LU.64 R44, [R1+0x1090] ;  /* 0x00109000012c7983 */ /* 0x000ee80000300a00 */
[----:B------:R-:W3:Y:S04]  /*24a30*/  LDL.LU.64 R46, [R1+0xa30] ;  /* 0x000a3000012e7983 */ /* 0x000ee80000300a00 */
[----:B------:R-:W3:Y:S04]  /*24a40*/  LDL.LU.64 R54, [R1+0xa28] ;  /* 0x000a280001367983 */ /* 0x000ee80000300a00 */
[----:B------:R-:W4:Y:S04]  /*24a50*/  LDL.LU.64 R40, [R1+0xa20] ;  /* 0x000a200001287983 */ /* 0x000f280000300a00 */
[----:B------:R-:W4:Y:S04]  /*24a60*/  LDL.LU.64 R42, [R1+0xa18] ;  /* 0x000a1800012a7983 */ /* 0x000f280000300a00 */
[----:B------:R-:W4:Y:S04]  /*24a70*/  LDL.LU.64 R50, [R1+0x3e0] ;  /* 0x0003e00001327983 */ /* 0x000f280000300a00 */
[----:B------:R-:W4:Y:S04]  /*24a80*/  LDL.LU.64 R36, [R1+0x3d8] ;  /* 0x0003d80001247983 */ /* 0x000f280000300a00 */
[----:B------:R-:W4:Y:S04]  /*24a90*/  LDL.LU.64 R38, [R1+0x3d0] ;  /* 0x0003d00001267983 */ /* 0x000f280000300a00 */
[----:B--2---:R1:W-:Y:S01]  /*24aa0*/  STL [R1+0x2234], R32 ;  /* 0x0022342001007387 */ /* 0x0043e20000100800 */
[----:B------:R-:W-:-:S03]  /*24ab0*/  IMAD.MOV.U32 R0, RZ, RZ, R33 ;  /* 0x000000ffff007224 */ /* 0x000fc600078e0021 */
[----:B-1----:R-:W2:Y:S04]  /*24ac0*/  LDL.LU.64 R32, [R1+0x3c8] ;  /* 0x0003c80001207983 */ /* 0x002ea80000300a00 */
[----:B------:R1:W-:Y:S04]  /*24ad0*/  STL [R1+0x2230], R0 ;  /* 0x0022300001007387 */ /* 0x0003e80000100800 */
[----:B---3--:R3:W-:Y:S01]  /*24ae0*/  STL [R1+0x223c], R34 ;  /* 0x00223c2201007387 */ /* 0x0087e20000100800 */
[----:B-1----:R-:W-:-:S03]  /*24af0*/  IMAD.MOV.U32 R0, RZ, RZ, R35 ;  /* 0x000000ffff007224 */ /* 0x002fc600078e0023 */
[----:B---3--:R-:W3:Y:S04]  /*24b00*/  LDL.LU.64 R34, [R1+0x330] ;  /* 0x0003300001227983 */ /* 0x008ee80000300a00 */
[----:B------:R1:W-:Y:S04]  /*24b10*/  STL [R1+0x2238], R0 ;  /* 0x0022380001007387 */ /* 0x0003e80000100800 */
[----:B----4-:R4:W-:Y:S01]  /*24b20*/  STL [R1+0x2244], R48 ;  /* 0x0022443001007387 */ /* 0x0109e20000100800 */
[----:B-1----:R-:W-:-:S03]  /*24b30*/  MOV R0, R49 ;  /* 0x0000003100007202 */ /* 0x002fc60000000f00 */
[----:B----4-:R-:W4:Y:S04]  /*24b40*/  LDL.LU.64 R48, [R1+0x328] ;  /* 0x0003280001307983 */ /* 0x010f280000300a00 */
[----:B------:R1:W-:Y:S04]  /*24b50*/  STL [R1+0x2240], R0 ;  /* 0x0022400001007387 */ /* 0x0003e80000100800 */
[----:B------:R1:W-:Y:S02]  /*24b60*/  STL [R1+0x224c], R44 ;  /* 0x00224c2c01007387 */ /* 0x0003e40000100800 */
[----:B-1----:R-:W-:-:S02]  /*24b70*/  IMAD.MOV.U32 R0, RZ, RZ, R45 ;  /* 0x000000ffff007224 */ /* 0x002fc400078e002d */
[----:B------:R-:W4:Y:S04]  /*24b80*/  LDL.LU.64 R44, [R1+0x320] ;  /* 0x00032000012c7983 */ /* 0x000f280000300a00 */
[----:B------:R1:W-:Y:S04]  /*24b90*/  STL [R1+0x2248], R0 ;  /* 0x0022480001007387 */ /* 0x0003e80000100800 */
[----:B------:R1:W-:Y:S02]  /*24ba0*/  STL [R1+0x2250], R46 ;  /* 0x0022502e01007387 */ /* 0x0003e40000100800 */
[----:B-1----:R-:W-:-:S02]  /*24bb0*/  IMAD.MOV.U32 R0, RZ, RZ, R47 ;  /* 0x000000ffff007224 */ /* 0x002fc400078e002f */
[----:B------:R-:W4:Y:S04]  /*24bc0*/  LDL.LU.64 R46, [R1+0x318] ;  /* 0x00031800012e7983 */ /* 0x000f280000300a00 */
[----:B------:R1:W-:Y:S04]  /*24bd0*/  STL [R1+0x2228], R0 ;  /* 0x0022280001007387 */ /* 0x0003e80000100800 */
[----:B------:R1:W-:Y:S02]  /*24be0*/  STL [R1+0x222c], R54 ;  /* 0x00222c3601007387 */ /* 0x0003e40000100800 */
[----:B-1----:R-:W-:-:S02]  /*24bf0*/  MOV R0, R55 ;  /* 0x0000003700007202 */ /* 0x002fc40000000f00 */
[----:B------:R-:W4:Y:S04]  /*24c00*/  LDL.LU.64 R54, [R1+0xcb0] ;  /* 0x000cb00001367983 */ /* 0x000f280000300a00 */
        /* <DEDUP_REMOVED lines=21> */
[----:B--2---:R2:W-:Y:S01]  /*24d60*/  STL [R1+0x21fc], R32 ;  /* 0x0021fc2001007387 */ /* 0x0045e20000100800 */
[----:B-1----:R-:W-:-:S03]  /*24d70*/  MOV R0, R33 ;  /* 0x0000002100007202 */ /* 0x002fc60000000f00 */
[----:B--2---:R-:W2:Y:S04]  /*24d80*/  LDL.LU.64 R32, [R1+0xa00] ;  /* 0x000a000001207983 */ /* 0x004ea80000300a00 */
[----:B------:R1:W-:Y:S04]  /*24d90*/  STL [R1+0x21f0], R0 ;  /* 0x0021f00001007387 */ /* 0x0003e80000100800 */
[----:B---3--:R3:W-:Y:S01]  /*24da0*/  STL [R1+0x21f4], R34 ;  /* 0x0021f42201007387 */ /* 0x0087e20000100800 */
[----:B-1----:R-:W-:-:S03]  /*24db0*/  IMAD.MOV.U32 R0, RZ, RZ, R35 ;  /* 0x000000ffff007224 */ /* 0x002fc600078e0023 */
[----:B---3--:R-:W3:Y:S04]  /*24dc0*/  LDL.LU.64 R34, [R1+0x9f8] ;  /* 0x0009f80001227983 */ /* 0x008ee80000300a00 */
[----:B------:R1:W-:Y:S04]  /*24dd0*/  STL [R1+0x21e8], R0 ;  /* 0x0021e80001007387 */ /* 0x0003e80000100800 */
[----:B----4-:R4:W-:Y:S01]  /*24de0*/  STL [R1+0x21ec], R48 ;  /* 0x0021ec3001007387 */ /* 0x0109e20000100800 */
[----:B-1----:R-:W-:-:S03]  /*24df0*/  IMAD.MOV.U32 R0, RZ, RZ, R49 ;  /* 0x000000ffff007224 */ /* 0x002fc600078e0031 */
[----:B----4-:R-:W4:Y:S04]  /*24e00*/  LDL.LU.64 R48, [R1+0x3c0] ;  /* 0x0003c00001307983 */ /* 0x010f280000300a00 */
        /* <DEDUP_REMOVED lines=33> */
[----:B--2---:R2:W-:Y:S01]  /*25020*/  STL [R1+0x21a4], R32 ;  /* 0x0021a42001007387 */ /* 0x0045e20000100800 */
[----:B-1----:R-:W-:-:S03]  /*25030*/  IMAD.MOV.U32 R0, RZ, RZ, R33 ;  /* 0x000000ffff007224 */ /* 0x002fc600078e0021 */
[----:B--2---:R-:W2:Y:S04]  /*25040*/  LDL.LU.64 R32, [R1+0xc88] ;  /* 0x000c880001207983 */ /* 0x004ea80000300a00 */
[----:B------:R1:W-:Y:S04]  /*25050*/  STL [R1+0x2198], R0 ;  /* 0x0021980001007387 */ /* 0x0003e80000100800 */
[----:B---3--:R3:W-:Y:S01]  /*25060*/  STL [R1+0x219c], R34 ;  /* 0x00219c2201007387 */ /* 0x0087e20000100800 */
[----:B-1----:R-:W-:-:S03]  /*25070*/  MOV R0, R35 ;  /* 0x0000002300007202 */ /* 0x002fc60000000f00 */
[----:B---3--:R-:W3:Y:S04]  /*25080*/  LDL.LU.64 R34, [R1+0xc80] ;  /* 0x000c800001227983 */ /* 0x008ee80000300a00 */
[----:B------:R1:W-:Y:S04]  /*25090*/  STL [R1+0x2190], R0 ;  /* 0x0021900001007387 */ /* 0x0003e80000100800 */
[----:B----4-:R4:W-:Y:S01]  /*250a0*/  STL [R1+0x2194], R48 ;  /* 0x0021943001007387 */ /* 0x0109e20000100800 */
[----:B-1----:R-:W-:-:S03]  /*250b0*/  IMAD.MOV.U32 R0, RZ, RZ, R49 ;  /* 0x000000ffff007224 */ /* 0x002fc600078e0031 */
[----:B----4-:R-:W4:Y:S04]  /*250c0*/  LDL.LU.64 R48, [R1+0xc78] ;  /* 0x000c780001307983 */ /* 0x010f280000300a00 */
        /* <DEDUP_REMOVED lines=33> */
[----:B--2---:R2:W-:Y:S01]  /*252e0*/  STL [R1+0x214c], R32 ;  /* 0x00214c2001007387 */ /* 0x0045e20000100800 */
[----:B-1----:R-:W-:-:S03]  /*252f0*/  IMAD.MOV.U32 R0, RZ, RZ, R33 ;  /* 0x000000ffff007224 */ /* 0x002fc600078e0021 */
[----:B--2---:R-:W2:Y:S04]  /*25300*/  LDL.LU.64 R32, [R1+0x290] ;  /* 0x0002900001207983 */ /* 0x004ea80000300a00 */
        /* <DEDUP_REMOVED lines=369> */
[----:B------:R-:W-:Y:S04]  /*26a20*/  STL [R1+0x1e64], R54 ;  /* 0x001e643601007387 */ /* 0x000fe80000100800 */
[----:B------:R-:W4:Y:S01]  /*26a30*/  LDL.LU.64 R52, [R1+0xc0] ;  /* 0x0000c00001347983 */ /* 0x000f220000300a00 */
[----:B-1----:R-:W-:-:S05]  /*26a40*/  IMAD.MOV.U32 R0, RZ, RZ, R55 ;  /* 0x000000ffff007224 */ /* 0x002fca00078e0037 */
[----:B------:R1:W-:Y:S04]  /*26a50*/  STL [R1+0x1e58], R0 ;  /* 0x001e580001007387 */ /* 0x0003e80000100800 */
[----:B------:R1:W-:Y:S02]  /*26a60*/  STL [R1+0x1e5c], R40 ;  /* 0x001e5c2801007387 */ /* 0x0003e40000100800 */
[----:B-1----:R-:W-:Y:S02]  /*26a70*/  IMAD.MOV.U32 R0, RZ, RZ, R41 ;  /* 0x000000ffff007224 */ /* 0x002fe400078e0029 */
[----:B------:R-:W4:Y:S04]  /*26a80*/  LDL.LU.64 R40, [R1+0xb8] ;  /* 0x0000b80001287983 */ /* 0x000f280000300a00 */
[----:B------:R1:W-:Y:S04]  /*26a90*/  STL [R1+0x1e30], R0 ;  /* 0x001e300001007387 */ /* 0x0003e80000100800 */
[----:B------:R1:W-:Y:S02]  /*26aa0*/  STL [R1+0x1e38], R42 ;  /* 0x001e382a01007387 */ /* 0x0003e40000100800 */
[----:B-1----:R-:W-:-:S02]  /*26ab0*/  MOV R0, R43 ;  /* 0x0000002b00007202 */ /* 0x002fc40000000f00 */
[----:B------:R-:W4:Y:S04]  /*26ac0*/  LDL.LU.64 R42, [R1+0xb0] ;  /* 0x0000b000012a7983 */ /* 0x000f280000300a00 */
[----:B------:R1:W-:Y:S04]  /*26ad0*/  STL [R1+0x1e34], R0 ;  /* 0x001e340001007387 */ /* 0x0003e80000100800 */
[----:B------:R1:W-:Y:S04]  /*26ae0*/  STL [R1+0x1e40], R50 ;  /* 0x001e403201007387 */ /* 0x0003e80000100800 */
[----:B------:R-:W4:Y:S01]  /*26af0*/  LDL.LU.64 R54, [R1+0xa8] ;  /* 0x0000a80001367983 */ /* 0x000f220000300a00 */
[----:B-1----:R-:W-:-:S03]  /*26b00*/  IMAD.MOV.U32 R0, RZ, RZ, R51 ;  /* 0x000000ffff007224 */ /* 0x002fc600078e0033 */
[----:B------:R-:W-:Y:S04]  /*26b10*/  STL [R1+0x1e48], R36 ;  /* 0x001e482401007387 */ /* 0x000fe80000100800 */
[----:B------:R1:W-:Y:S04]  /*26b20*/  STL [R1+0x1e3c], R0 ;  /* 0x001e3c0001007387 */ /* 0x0003e80000100800 */
[----:B------:R-:W4:Y:S01]  /*26b30*/  LDL.LU.64 R50, [R1+0xa0] ;  /* 0x0000a00001327983 */ /* 0x000f220000300a00 */
[----:B-1----:R-:W-:-:S03]  /*26b40*/  IMAD.MOV.U32 R0, RZ, RZ, R37 ;  /* 0x000000ffff007224 */ /* 0x002fc600078e0025 */
[----:B------:R-:W-:Y:S04]  /*26b50*/  STL [R1+0x1e50], R38 ;  /* 0x001e502601007387 */ /* 0x000fe80000100800 */
[----:B------:R1:W-:Y:S04]  /*26b60*/  STL [R1+0x1e44], R0 ;  /* 0x001e440001007387 */ /* 0x0003e80000100800 */
[----:B------:R-:W4:Y:S01]  /*26b70*/  LDL.LU.64 R36, [R1+0x98] ;  /* 0x0000980001247983 */ /* 0x000f220000300a00 */
[----:B-1----:R-:W-:-:S03]  /*26b80*/  MOV R0, R39 ;  /* 0x0000002700007202 */ /* 0x002fc60000000f00 */
[----:B--2---:R-:W-:Y:S04]  /*26b90*/  STL [R1+0x1e54], R32 ;  /* 0x001e542001007387 */ /* 0x004fe80000100800 */
[----:B------:R1:W-:Y:S04]  /*26ba0*/  STL [R1+0x1e4c], R0 ;  /* 0x001e4c0001007387 */ /* 0x0003e80000100800 */
[----:B------:R-:W2:Y:S01]  /*26bb0*/  LDL.LU.64 R38, [R1+0x90] ;  /* 0x0000900001267983 */ /* 0x000ea20000300a00 */
[----:B-1----:R-:W-:-:S03]  /*26bc0*/  IMAD.MOV.U32 R0, RZ, RZ, R33 ;  /* 0x000000ffff007224 */ /* 0x002fc600078e0021 */
[----:B---3--:R-:W-:Y:S04]  /*26bd0*/  STL [R1+0x1e2c], R34 ;  /* 0x001e2c2201007387 */ /* 0x008fe80000100800 */
[----:B------:R1:W-:Y:S04]  /*26be0*/  STL [R1+0x1e28], R0 ;  /* 0x001e280001007387 */ /* 0x0003e80000100800 */
[----:B------:R-:W3:Y:S01]  /*26bf0*/  LDL.LU.64 R32, [R1+0xe20] ;  /* 0x000e200001207983 */ /* 0x000ee20000300a00 */
[----:B-1----:R-:W-:-:S03]  /*26c00*/  IMAD.MOV.U32 R0, RZ, RZ, R35 ;  /* 0x000000ffff007224 */ /* 0x002fc600078e0023 */
[----:B----4-:R-:W-:Y:S04]  /*26c10*/  STL [R1+0x1e24], R48 ;  /* 0x001e243001007387 */ /* 0x010fe80000100800 */
[----:B------:R1:W-:Y:S04]  /*26c20*/  STL [R1+0x1e20], R0 ;  /* 0x001e200001007387 */ /* 0x0003e80000100800 */
[----:B------:R-:W4:Y:S01]  /*26c30*/  LDL.LU.64 R34, [R1+0xe40] ;  /* 0x000e400001227983 */ /* 0x000f220000300a00 */
[----:B-1----:R-:W-:-:S03]  /*26c40*/  MOV R0, R49 ;  /* 0x0000003100007202 */ /* 0x002fc60000000f00 */
[----:B------:R-:W-:Y:S04]  /*26c50*/  STL [R1+0x1e1c], R44 ;  /* 0x001e1c2c01007387 */ /* 0x000fe80000100800 */
        /* <DEDUP_REMOVED lines=11> */
[----:B------:R-:W-:Y:S04]  /*26d10*/  STL [R1+0x1e04], R40 ;  /* 0x001e042801007387 */ /* 0x000fe80000100800 */
[----:B------:R1:W-:Y:S02]  /*26d20*/  STL [R1+0x1e00], R0 ;  /* 0x001e000001007387 */ /* 0x0003e40000100800 */
[----:B-1----:R-:W-:Y:S02]  /*26d30*/  IMAD.MOV.U32 R0, RZ, RZ, R41 ;  /* 0x000000ffff007224 */ /* 0x002fe400078e0029 */
[----:B------:R-:W4:Y:S04]  /*26d40*/  LDL.LU.64 R40, [R1+0xce0] ;  /* 0x000ce00001287983 */ /* 0x000f280000300a00 */
[----:B------:R1:W-:Y:S04]  /*26d50*/  STL [R1+0x1df8], R0 ;  /* 0x001df80001007387 */ /* 0x0003e80000100800 */
[----:B------:R1:W-:Y:S02]  /*26d60*/  STL [R1+0x1dfc], R42 ;  /* 0x001dfc2a01007387 */ /* 0x0003e40000100800 */
[----:B-1----:R-:W-:-:S02]  /*26d70*/  IMAD.MOV.U32 R0, RZ, RZ, R43 ;  /* 0x000000ffff007224 */ /* 0x002fc400078e002b */
[----:B------:R-:W-:Y:S04]  /*26d80*/  STL [R1+0x1df4], R54 ;  /* 0x001df43601007387 */ /* 0x000fe80000100800 */
[----:B------:R1:W-:Y:S04]  /*26d90*/  STL [R1+0x1df0], R0 ;  /* 0x001df00001007387 */ /* 0x0003e80000100800 */
[----:B------:R-:W4:Y:S01]  /*26da0*/  LDL.LU.64 R42, [R1+0xce8] ;  /* 0x000ce800012a7983 */ /* 0x000f220000300a00 */
[----:B-1----:R-:W-:-:S03]  /*26db0*/  MOV R0, R55 ;  /* 0x0000003700007202 */ /* 0x002fc60000000f00 */
[----:B------:R-:W-:Y:S04]  /*26dc0*/  STL [R1+0x1dec], R50 ;  /* 0x001dec3201007387 */ /* 0x000fe80000100800 */
[----:B------:R1:W-:Y:S04]  /*26dd0*/  STL [R1+0x1de8], R0 ;  /* 0x001de80001007387 */ /* 0x0003e80000100800 */
[----:B------:R-:W4:Y:S01]  /*26de0*/  LDL.LU.64 R64, [R1+0xcf0] ;  /* 0x000cf00001407983 */ /* 0x000f220000300a00 */
[----:B-1----:R-:W-:-:S05]  /*26df0*/  IMAD.MOV.U32 R0, RZ, RZ, R51 ;  /* 0x000000ffff007224 */ /* 0x002fca00078e0033 */
[----:B------:R1:W-:Y:S04]  /*26e00*/  STL [R1+0x1de0], R0 ;  /* 0x001de00001007387 */ /* 0x0003e80000100800 */
[----:B------:R1:W-:Y:S02]  /*26e10*/  STL [R1+0x1de4], R36 ;  /* 0x001de42401007387 */ /* 0x0003e40000100800 */
[----:B-1----:R-:W-:Y:S02]  /*26e20*/  IMAD.MOV.U32 R0, RZ, RZ, R37 ;  /* 0x000000ffff007224 */ /* 0x002fe400078e0025 */
[----:B------:R-:W4:Y:S04]  /*26e30*/  LDL.LU.64 R36, [R1+0x88] ;  /* 0x0000880001247983 */ /* 0x000f280000300a00 */
[----:B------:R2:W-:Y:S02]  /*26e40*/  STL [R1+0x1dd8], R0 ;  /* 0x001dd80001007387 */ /* 0x0005e40000100800 */
[----:B--2---:R-:W-:-:S02]  /*26e50*/  MOV R0, R39 ;  /* 0x0000002700007202 */ /* 0x004fc40000000f00 */
[----:B------:R-:W-:Y:S04]  /*26e60*/  STL [R1+0x1ddc], R38 ;  /* 0x001ddc2601007387 */ /* 0x000fe80000100800 */
[----:B------:R-:W2:Y:S04]  /*26e70*/  LDL.LU.64 R50, [R1+0x80] ;  /* 0x0000800001327983 */ /* 0x000ea80000300a00 */
[----:B------:R1:W-:Y:S04]  /*26e80*/  STL [R1+0x1d90], R0 ;  /* 0x001d900001007387 */ /* 0x0003e80000100800 */
[----:B---3--:R3:W-:Y:S01]  /*26e90*/  STL [R1+0x1d98], R32 ;  /* 0x001d982001007387 */ /* 0x0087e20000100800 */
[----:B-1----:R-:W-:-:S03]  /*26ea0*/  IMAD.MOV.U32 R0, RZ, RZ, R33 ;  /* 0x000000ffff007224 */ /* 0x002fc600078e0021 */
[----:B------:R-:W2:Y:S04]  /*26eb0*/  LDL.LU.64 R38, [R1+0x78] ;  /* 0x0000780001267983 */ /* 0x000ea80000300a00 */
[----:B----4-:R-:W-:Y:S04]  /*26ec0*/  STL [R1+0x1da0], R34 ;  /* 0x001da02201007387 */ /* 0x010fe80000100800 */
[----:B------:R1:W-:Y:S04]  /*26ed0*/  STL [R1+0x1d94], R0 ;  /* 0x001d940001007387 */ /* 0x0003e80000100800 */
[----:B---3--:R-:W3:Y:S01]  /*26ee0*/  LDL.LU.64 R32, [R1+0x70] ;  /* 0x0000700001207983 */ /* 0x008ee20000300a00 */
[----:B-1----:R-:W-:-:S03]  /*26ef0*/  IMAD.MOV.U32 R0, RZ, RZ, R35 ;  /* 0x000000ffff007224 */ /* 0x002fc600078e0023 */
        /* <DEDUP_REMOVED lines=9> */
[----:B------:R-:W-:Y:S04]  /*26f90*/  STL [R1+0x1db8], R46 ;  /* 0x001db82e01007387 */ /* 0x000fe80000100800 */
[----:B------:R-:W4:Y:S01]  /*26fa0*/  LDL.LU.64 R52, [R1+0x48] ;  /* 0x0000480001347983 */ /* 0x000f220000300a00 */
[----:B-1----:R-:W-:-:S03]  /*26fb0*/  IMAD.MOV.U32 R0, RZ, RZ, R47 ;  /* 0x000000ffff007224 */ /* 0x002fc600078e002f */
[----:B------:R-:W4:Y:S04]  /*26fc0*/  LDL.LU.64 R54, [R1+0x40] ;  /* 0x0000400001367983 */ /* 0x000f280000300a00 */
[----:B------:R1:W-:Y:S04]  /*26fd0*/  STL [R1+0x1db4], R0 ;  /* 0x001db40001007387 */ /* 0x0003e80000100800 */
[----:B------:R-:W-:Y:S04]  /*26fe0*/  STL [R1+0x1dc0], R40 ;  /* 0x001dc02801007387 */ /* 0x000fe80000100800 */
[----:B------:R-:W4:Y:S01]  /*26ff0*/  LDL.LU.64 R48, [R1+0xf38] ;  /* 0x000f380001307983 */ /* 0x000f220000300a00 */
[----:B-1----:R-:W-:-:S03]  /*27000*/  MOV R0, R41 ;  /* 0x0000002900007202 */ /* 0x002fc60000000f00 */
[----:B------:R-:W4:Y:S04]  /*27010*/  LDL.LU.64 R44, [R1+0xf40] ;  /* 0x000f4000012c7983 */ /* 0x000f280000300a00 */
[----:B------:R1:W-:Y:S04]  /*27020*/  STL [R1+0x1dbc], R0 ;  /* 0x001dbc0001007387 */ /* 0x0003e80000100800 */
[----:B------:R1:W-:Y:S04]  /*27030*/  STL [R1+0x1dc8], R42 ;  /* 0x001dc82a01007387 */ /* 0x0003e80000100800 */
[----:B------:R-:W4:Y:S01]  /*27040*/  LDL.LU.64 R46, [R1+0xf48] ;  /* 0x000f4800012e7983 */ /* 0x000f220000300a00 */
[----:B-1----:R-:W-:-:S03]  /*27050*/  IMAD.MOV.U32 R0, RZ, RZ, R43 ;  /* 0x000000ffff007224 */ /* 0x002fc600078e002b */
[----:B------:R-:W4:Y:S04]  /*27060*/  LDL.LU.64 R40, [R1+0xf50] ;  /* 0x000f500001287983 */ /* 0x000f280000300a00 */
[----:B------:R1:W-:Y:S04]  /*27070*/  STL [R1+0x1dc4], R0 ;  /* 0x001dc40001007387 */ /* 0x0003e80000100800 */
[----:B------:R-:W-:Y:S04]  /*27080*/  STL [R1+0x1dd0], R64 ;  /* 0x001dd04001007387 */ /* 0x000fe80000100800 */
[----:B------:R-:W4:Y:S01]  /*27090*/  LDL.LU.64 R42, [R1+0xd18] ;  /* 0x000d1800012a7983 */ /* 0x000f220000300a00 */
[----:B-1----:R-:W-:-:S03]  /*270a0*/  IMAD.MOV.U32 R0, RZ, RZ, R65 ;  /* 0x000000ffff007224 */ /* 0x002fc600078e0041 */
[----:B------:R-:W-:Y:S04]  /*270b0*/  STL [R1+0x1dd4], R36 ;  /* 0x001dd42401007387 */ /* 0x000fe80000100800 */
[----:B------:R1:W-:Y:S02]  /*270c0*/  STL [R1+0x1dcc], R0 ;  /* 0x001dcc0001007387 */ /* 0x0003e40000100800 */
[----:B-1----:R-:W-:Y:S02]  /*270d0*/  MOV R0, R37 ;  /* 0x0000002500007202 */ /* 0x002fe40000000f00 */
[----:B------:R-:W4:Y:S04]  /*270e0*/  LDL.LU.64 R36, [R1+0xd20] ;  /* 0x000d200001247983 */ /* 0x000f280000300a00 */
[----:B------:R2:W-:Y:S02]  /*270f0*/  STL [R1+0x1d88], R0 ;  /* 0x001d880001007387 */ /* 0x0005e40000100800 */
[----:B--2---:R-:W-:-:S02]  /*27100*/  IMAD.MOV.U32 R0, RZ, RZ, R51 ;  /* 0x000000ffff007224 */ /* 0x004fc400078e0033 */
[----:B------:R1:W-:Y:S04]  /*27110*/  STL [R1+0x1d8c], R50 ;  /* 0x001d8c3201007387 */ /* 0x0003e80000100800 */
[----:B------:R-:W-:Y:S04]  /*27120*/  STL [R1+0x1d84], R38 ;  /* 0x001d842601007387 */ /* 0x000fe80000100800 */
[----:B------:R2:W-:Y:S04]  /*27130*/  STL [R1+0x1d80], R0 ;  /* 0x001d800001007387 */ /* 0x0005e80000100800 */
[----:B-1----:R-:W4:Y:S01]  /*27140*/  LDL.LU.64 R50, [R1+0xd28] ;  /* 0x000d280001327983 */ /* 0x002f220000300a00 */
[----:B--2---:R-:W-:-:S03]  /*27150*/  IMAD.MOV.U32 R0, RZ, RZ, R39 ;  /* 0x000000ffff007224 */ /* 0x004fc600078e0027 */
[----:B---3--:R-:W-:Y:S04]  /*27160*/  STL [R1+0x1d7c], R32 ;  /* 0x001d7c2001007387 */ /* 0x008fe80000100800 */
[----:B------:R1:W-:Y:S04]  /*27170*/  STL [R1+0x1d78], R0 ;  /* 0x001d780001007387 */ /* 0x0003e80000100800 */
[----:B------:R-:W2:Y:S01]  /*27180*/  LDL.LU.64 R38, [R1+0xd30] ;  /* 0x000d300001267983 */ /* 0x000ea20000300a00 */
[----:B-1----:R-:W-:-:S03]  /*27190*/  MOV R0, R33 ;  /* 0x0000002100007202 */ /* 0x002fc60000000f00 */
[----:B----4-:R-:W-:Y:S04]  /*271a0*/  STL [R1+0x1d74], R34 ;  /* 0x001d742201007387 */ /* 0x010fe80000100800 */
[----:B------:R1:W-:Y:S04]  /*271b0*/  STL [R1+0x1d70], R0 ;  /* 0x001d700001007387 */ /* 0x0003e80000100800 */
[----:B------:R-:W3:Y:S01]  /*271c0*/  LDL.LU.64 R32, [R1+0x8] ;  /* 0x0000080001207983 */ /* 0x000ee20000300a00 */
[----:B-1----:R-:W-:-:S03]  /*271d0*/  IMAD.MOV.U32 R0, RZ, RZ, R35 ;  /* 0x000000ffff007224 */ /* 0x002fc600078e0023 */
[----:B------:R-:W3:Y:S04]  /*271e0*/  LDL.LU.64 R34, [R1] ;  /* 0x0000000001227983 */ /* 0x000ee80000300a00 */
[----:B------:R1:W-:Y:S04]  /*271f0*/  STL [R1+0x1d68], R0 ;  /* 0x001d680001007387 */ /* 0x0003e80000100800 */
[----:B------:R-:W-:Y:S01]  /*27200*/  STL [R1+0x1d6c], R66 ;  /* 0x001d6c4201007387 */ /* 0x000fe20000100800 */
[----:B-1----:R-:W-:-:S03]  /*27210*/  IMAD.MOV.U32 R0, RZ, RZ, R67 ;  /* 0x000000ffff007224 */ /* 0x002fc600078e0043 */
[----:B------:R-:W-:Y:S04]  /*27220*/  STL [R1+0x1d64], R52 ;  /* 0x001d643401007387 */ /* 0x000fe80000100800 */
[----:B------:R1:W-:Y:S04]  /*27230*/  STL [R1+0x1d60], R0 ;  /* 0x001d600001007387 */ /* 0x0003e80000100800 */
[----:B------:R-:W-:Y:S01]  /*27240*/  STL [R1+0x1d5c], R54 ;  /* 0x001d5c3601007387 */ /* 0x000fe20000100800 */
[----:B-1----:R-:W-:-:S05]  /*27250*/  MOV R0, R53 ;  /* 0x0000003500007202 */ /* 0x002fca0000000f00 */
[----:B------:R1:W-:Y:S04]  /*27260*/  STL [R1+0x1d58], R0 ;  /* 0x001d580001007387 */ /* 0x0003e80000100800 */
[----:B------:R-:W-:Y:S01]  /*27270*/  STL [R1+0x1d18], R48 ;  /* 0x001d183001007387 */ /* 0x000fe20000100800 */
[----:B-1----:R-:W-:-:S05]  /*27280*/  IMAD.MOV.U32 R0, RZ, RZ, R55 ;  /* 0x000000ffff007224 */ /* 0x002fca00078e0037 */
[----:B------:R1:W-:Y:S04]  /*27290*/  STL [R1+0x1d10], R0 ;  /* 0x001d100001007387 */ /* 0x0003e80000100800 */
[----:B------:R-:W-:Y:S01]  /*272a0*/  STL [R1+0x1d20], R44 ;  /* 0x001d202c01007387 */ /* 0x000fe20000100800 */
[----:B-1----:R-:W-:-:S05]  /*272b0*/  IMAD.MOV.U32 R0, RZ, RZ, R49 ;  /* 0x000000ffff007224 */ /* 0x002fca00078e0031 */
        /* <DEDUP_REMOVED lines=10> */
[----:B------:R-:W4:Y:S04]  /*27360*/  LDL.LU.64 R44, [R1+0xf98] ;  /* 0x000f9800012c7983 */ /* 0x000f280000300a00 */
[----:B------:R-:W4:Y:S01]  /*27370*/  LDL.LU.64 R46, [R1+0xfa0] ;  /* 0x000fa000012e7983 */ /* 0x000f220000300a00 */
[----:B-1----:R-:W-:-:S05]  /*27380*/  MOV R0, R43 ;  /* 0x0000002b00007202 */ /* 0x002fca0000000f00 */
        /* <DEDUP_REMOVED lines=9> */
[----:B--2---:R-:W-:Y:S04]  /*27420*/  STL [R1+0x1d50], R38 ;  /* 0x001d502601007387 */ /* 0x004fe80000100800 */
[----:B------:R1:W-:Y:S02]  /*27430*/  STL [R1+0x1d44], R0 ;  /* 0x001d440001007387 */ /* 0x0003e40000100800 */
[----:B-1----:R-:W-:Y:S02]  /*27440*/  MOV R0, R39 ;  /* 0x0000002700007202 */ /* 0x002fe40000000f00 */
[----:B------:R-:W2:Y:S04]  /*27450*/  LDL.LU.64 R38, [R1+0xd60] ;  /* 0x000d600001267983 */ /* 0x000ea80000300a00 */
[----:B------:R1:W-:Y:S04]  /*27460*/  STL [R1+0x1d4c], R0 ;  /* 0x001d4c0001007387 */ /* 0x0003e80000100800 */
[----:B---3--:R3:W-:Y:S01]  /*27470*/  STL [R1+0x1d54], R32 ;  /* 0x001d542001007387 */ /* 0x0087e20000100800 */
[----:B-1----:R-:W-:-:S03]  /*27480*/  IMAD.MOV.U32 R0, RZ, RZ, R33 ;  /* 0x000000ffff007224 */ /* 0x002fc600078e0021 */
[----:B------:R-:W-:Y:S04]  /*27490*/  STL [R1+0x1d0c], R34 ;  /* 0x001d0c2201007387 */ /* 0x000fe80000100800 */
[----:B------:R1:W-:Y:S04]  /*274a0*/  STL [R1+0x1d08], R0 ;  /* 0x001d080001007387 */ /* 0x0003e80000100800 */
[----:B---3--:R-:W3:Y:S01]  /*274b0*/  LDL.LU.64 R32, [R1+0xd68] ;  /* 0x000d680001207983 */ /* 0x008ee20000300a00 */
[----:B-1----:R-:W-:-:S03]  /*274c0*/  IMAD.MOV.U32 R0, RZ, RZ, R35 ;  /* 0x000000ffff007224 */ /* 0x002fc600078e0023 */
[----:B-----5:R-:W-:Y:S04]  /*274d0*/  STL [R1+0x1d04], R250 ;  /* 0x001d04fa01007387 */ /* 0x020fe80000100800 */
[----:B------:R4:W-:Y:S04]  /*274e0*/  STL [R1+0x1d00], R0 ;  /* 0x001d000001007387 */ /* 0x0009e80000100800 */
[----:B------:R-:W-:Y:S04]  /*274f0*/  STL [R1+0x1cf8], R251 ;  /* 0x001cf8fb01007387 */ /* 0x000fe80000100800 */
[----:B------:R-:W3:Y:S04]  /*27500*/  LDL.LU.64 R34, [R1+0xd70] ;  /* 0x000d700001227983 */ /* 0x000ee80000300a00 */
[----:B------:R-:W-:Y:S04]  /*27510*/  STL [R1+0x1cfc], R248 ;  /* 0x001cfcf801007387 */ /* 0x000fe80000100800 */
        /* <DEDUP_REMOVED lines=8> */
[----:B------:R-:W-:Y:S01]  /*275a0*/  STL [R1+0x1c90], R241 ;  /* 0x001c90f101007387 */ /* 0x000fe20000100800 */
[----:B----4-:R-:W-:-:S03]  /*275b0*/  MOV R0, R45 ;  /* 0x0000002d00007202 */ /* 0x010fc60000000f00 */
[----:B------:R-:W-:Y:S04]  /*275c0*/  STL [R1+0x1c98], R44 ;  /* 0x001c982c01007387 */ /* 0x000fe80000100800 */
[----:B------:R-:W-:Y:S04]  /*275d0*/  STL [R1+0x1ca0], R46 ;  /* 0x001ca02e01007387 */ /* 0x000fe80000100800 */
[----:B------:R1:W-:Y:S02]  /*275e0*/  STL [R1+0x1c94], R0 ;  /* 0x001c940001007387 */ /* 0x0003e40000100800 */
[----:B-1----:R-:W-:-:S02]  /*275f0*/  IMAD.MOV.U32 R0, RZ, RZ, R47 ;  /* 0x000000ffff007224 */ /* 0x002fc400078e002f */
[----:B------:R-:W-:Y:S04]  /*27600*/  STL [R1+0x1ca8], R40 ;  /* 0x001ca82801007387 */ /* 0x000fe80000100800 */
[----:B------:R1:W-:Y:S04]  /*27610*/  STL [R1+0x1c9c], R0 ;  /* 0x001c9c0001007387 */ /* 0x0003e80000100800 */
[----:B------:R-:W-:Y:S01]  /*27620*/  STL [R1+0x1cb0], R42 ;  /* 0x001cb02a01007387 */ /* 0x000fe20000100800 */
[----:B-1----:R-:W-:-:S05]  /*27630*/  IMAD.MOV.U32 R0, RZ, RZ, R41 ;  /* 0x000000ffff007224 */ /* 0x002fca00078e0029 */
[----:B------:R1:W-:Y:S02]  /*27640*/  STL [R1+0x1ca4], R0 ;  /* 0x001ca40001007387 */ /* 0x0003e40000100800 */
[----:B-1----:R-:W-:Y:S02]  /*27650*/  MOV R0, R43 ;  /* 0x0000002b00007202 */ /* 0x002fe40000000f00 */
[----:B------:R-:W-:Y:S04]  /*27660*/  STL [R1+0x1cb8], R36 ;  /* 0x001cb82401007387 */ /* 0x000fe80000100800 */
[----:B------:R1:W-:Y:S04]  /*27670*/  STL [R1+0x1cac], R0 ;  /* 0x001cac0001007387 */ /* 0x0003e80000100800 */
[----:B------:R-:W4:Y:S04]  /*27680*/  LDL.LU.64 R44, [R1+0xff8] ;  /* 0x000ff800012c7983 */ /* 0x000f280000300a00 */
[----:B------:R-:W4:Y:S01]  /*27690*/  LDL.LU.64 R46, [R1+0x1000] ;  /* 0x00100000012e7983 */ /* 0x000f220000300a00 */
[----:B-1----:R-:W-:-:S05]  /*276a0*/  IMAD.MOV.U32 R0, RZ, RZ, R37 ;  /* 0x000000ffff007224 */ /* 0x002fca00078e0025 */
[----:B------:R1:W-:Y:S04]  /*276b0*/  STL [R1+0x1cb4], R0 ;  /* 0x001cb40001007387 */ /* 0x0003e80000100800 */
[----:B--2---:R-:W-:Y:S04]  /*276c0*/  STL [R1+0x1cc0], R38 ;  /* 0x001cc02601007387 */ /* 0x004fe80000100800 */
[----:B------:R-:W2:Y:S01]  /*276d0*/  LDL.LU.64 R40, [R1+0x1008] ;  /* 0x0010080001287983 */ /* 0x000ea20000300a00 */
[----:B-1----:R-:W-:-:S03]  /*276e0*/  IMAD.MOV.U32 R0, RZ, RZ, R39 ;  /* 0x000000ffff007224 */ /* 0x002fc600078e0027 */
[----:B------:R-:W2:Y:S04]  /*276f0*/  LDL.LU.64 R42, [R1+0x1010] ;  /* 0x00101000012a7983 */ /* 0x000ea80000300a00 */
[----:B------:R1:W-:Y:S04]  /*27700*/  STL [R1+0x1cbc], R0 ;  /* 0x001cbc0001007387 */ /* 0x0003e80000100800 */
[----:B---3--:R3:W-:Y:S04]  /*27710*/  STL [R1+0x1cc8], R32 ;  /* 0x001cc82001007387 */ /* 0x0087e80000100800 */
[----:B------:R-:W2:Y:S01]  /*27720*/  LDL.LU.64 R36, [R1+0xd98] ;  /* 0x000d980001247983 */ /* 0x000ea20000300a00 */
[----:B-1----:R-:W-:-:S03]  /*27730*/  MOV R0, R33 ;  /* 0x0000002100007202 */ /* 0x002fc60000000f00 */
[----:B------:R-:W2:Y:S04]  /*27740*/  LDL.LU.64 R38, [R1+0xda0] ;  /* 0x000da00001267983 */ /* 0x000ea80000300a00 */
[----:B------:R1:W-:Y:S04]  /*27750*/  STL [R1+0x1cc4], R0 ;  /* 0x001cc40001007387 */ /* 0x0003e80000100800 */
[----:B------:R1:W-:Y:S04]  /*27760*/  STL [R1+0x1cd0], R34 ;  /* 0x001cd02201007387 */ /* 0x0003e80000100800 */
[----:B---3--:R-:W3:Y:S01]  /*27770*/  LDL.LU.64 R32, [R1+0xda8] ;  /* 0x000da80001207983 */ /* 0x008ee20000300a00 */
[----:B-1----:R-:W-:-:S03]  /*27780*/  IMAD.MOV.U32 R0, RZ, RZ, R35 ;  /* 0x000000ffff007224 */ /* 0x002fc600078e0023 */
[----:B------:R-:W-:Y:S04]  /*27790*/  STL [R1+0x1cd4], R230 ;  /* 0x001cd4e601007387 */ /* 0x000fe80000100800 */
        /* <DEDUP_REMOVED lines=17> */
[----:B----4-:R-:W-:-:S03]  /*278b0*/  IMAD.MOV.U32 R0, RZ, RZ, R45 ;  /* 0x000000ffff007224 */ /* 0x010fc600078e002d */
[----:B------:R-:W-:Y:S04]  /*278c0*/  STL [R1+0x1c18], R44 ;  /* 0x001c182c01007387 */ /* 0x000fe80000100800 */
[----:B------:R-:W-:Y:S04]  /*278d0*/  STL [R1+0x1c20], R46 ;  /* 0x001c202e01007387 */ /* 0x000fe80000100800 */
[----:B------:R1:W-:Y:S02]  /*278e0*/  STL [R1+0x1c14], R0 ;  /* 0x001c140001007387 */ /* 0x0003e40000100800 */
[----:B-1----:R-:W-:-:S02]  /*278f0*/  MOV R0, R47 ;  /* 0x0000002f00007202 */ /* 0x002fc40000000f00 */
[----:B--2---:R-:W-:Y:S04]  /*27900*/  STL [R1+0x1c28], R40 ;  /* 0x001c282801007387 */ /* 0x004fe80000100800 */
        /* <DEDUP_REMOVED lines=10> */
[----:B---3--:R-:W-:Y:S01]  /*279b0*/  STL [R1+0x1c48], R32 ;  /* 0x001c482001007387 */ /* 0x008fe20000100800 */
[----:B-1----:R-:W-:-:S05]  /*279c0*/  IMAD.MOV.U32 R0, RZ, RZ, R39 ;  /* 0x000000ffff007224 */ /* 0x002fca00078e0027 */
[----:B------:R1:W-:Y:S04]  /*279d0*/  STL [R1+0x1c3c], R0 ;  /* 0x001c3c0001007387 */ /* 0x0003e80000100800 */
[----:B------:R-:W2:Y:S04]  /*279e0*/  LDL.LU.64 R52, [R1+0x1058] ;  /* 0x0010580001347983 */ /* 0x000ea80000300a00 */
[----:B------:R-:W3:Y:S01]  /*279f0*/  LDL.LU.64 R54, [R1+0x1060] ;  /* 0x0010600001367983 */ /* 0x000ee20000300a00 */
[----:B-1----:R-:W-:-:S05]  /*27a00*/  IMAD.MOV.U32 R0, RZ, RZ, R33 ;  /* 0x000000ffff007224 */ /* 0x002fca00078e0021 */
[----:B------:R1:W-:Y:S04]  /*27a10*/  STL [R1+0x1c44], R0 ;  /* 0x001c440001007387 */ /* 0x0003e80000100800 */
[----:B------:R4:W-:Y:S04]  /*27a20*/  STL [R1+0x1c50], R34 ;  /* 0x001c502201007387 */ /* 0x0009e80000100800 */
[----:B------:R-:W3:Y:S01]  /*27a30*/  LDL.LU.64 R48, [R1+0x1068] ;  /* 0x0010680001307983 */ /* 0x000ee20000300a00 */
[----:B-1----:R-:W-:-:S03]  /*27a40*/  MOV R0, R35 ;  /* 0x0000002300007202 */ /* 0x002fc60000000f00 */
[----:B------:R-:W3:Y:S04]  /*27a50*/  LDL.LU.64 R50, [R1+0x1070] ;  /* 0x0010700001327983 */ /* 0x000ee80000300a00 */
[----:B------:R2:W-:Y:S04]  /*27a60*/  STL [R1+0x1c4c], R0 ;  /* 0x001c4c0001007387 */ /* 0x0005e80000100800 */
[----:B------:R-:W-:Y:S04]  /*27a70*/  STL [R1+0x1c54], R214 ;  /* 0x001c54d601007387 */ /* 0x000fe80000100800 */
[----:B------:R-:W3:Y:S04]  /*27a80*/  LDL.LU.64 R44, [R1+0xdf8] ;  /* 0x000df800012c7983 */ /* 0x000ee80000300a00 */
[----:B------:R-:W-:Y:S04]  /*27a90*/  STL [R1+0x1c08], R215 ;  /* 0x001c08d701007387 */ /* 0x000fe80000100800 */
[----:B------:R-:W3:Y:S04]  /*27aa0*/  LDL.LU.64 R46, [R1+0xe00] ;  /* 0x000e0000012e7983 */ /* 0x000ee80000300a00 */
[----:B------:R-:W-:Y:S04]  /*27ab0*/  STL [R1+0x1c0c], R212 ;  /* 0x001c0cd401007387 */ /* 0x000fe80000100800 */
[----:B------:R-:W3:Y:S04]  /*27ac0*/  LDL.LU.64 R40, [R1+0xe08] ;  /* 0x000e080001287983 */ /* 0x000ee80000300a00 */
[----:B------:R-:W-:Y:S04]  /*27ad0*/  STL [R1+0x1c00], R213 ;  /* 0x001c00d501007387 */ /* 0x000fe80000100800 */
[----:B------:R-:W-:Y:S04]  /*27ae0*/  STL [R1+0x1c04], R194 ;  /* 0x001c04c201007387 */ /* 0x000fe80000100800 */
        /* <DEDUP_REMOVED lines=12> */
[----:B------:R-:W3:Y:S04]  /*27bb0*/  LDL.LU.64 R32, [R1+0x498] ;  /* 0x0004980001207983 */ /* 0x000ee80000300a00 */
[----:B------:R-:W-:Y:S04]  /*27bc0*/  STL [R1+0x1bdc], R184 ;  /* 0x001bdcb801007387 */ /* 0x000fe80000100800 */
[----:B------:R-:W-:Y:S04]  /*27bd0*/  STL [R1+0x1b70], R185 ;  /* 0x001b70b901007387 */ /* 0x000fe80000100800 */
[----:B----4-:R-:W4:Y:S01]  /*27be0*/  LDL.LU.64 R34, [R1+0x4a0] ;  /* 0x0004a00001227983 */ /* 0x010f220000300a00 */
[----:B--2---:R-:W-:-:S03]  /*27bf0*/  IMAD.MOV.U32 R0, RZ, RZ, R53 ;  /* 0x000000ffff007224 */ /* 0x004fc600078e0035 */
[----:B------:R-:W-:Y:S04]  /*27c00*/  STL [R1+0x1b78], R52 ;  /* 0x001b783401007387 */ /* 0x000fe80000100800 */
[----:B---3--:R-:W-:Y:S04]  /*27c10*/  STL [R1+0x1b80], R54 ;  /* 0x001b803601007387 */ /* 0x008fe80000100800 */
[----:B------:R1:W-:Y:S02]  /*27c20*/  STL [R1+0x1b74], R0 ;  /* 0x001b740001007387 */ /* 0x0003e40000100800 */
[----:B-1----:R-:W-:-:S02]  /*27c30*/  IMAD.MOV.U32 R0, RZ, RZ, R55 ;  /* 0x000000ffff007224 */ /* 0x002fc400078e0037 */
        /* <DEDUP_REMOVED lines=14> */
[----:B------:R-:W2:Y:S04]  /*27d20*/  LDL.LU.64 R52, [R1+0x10d8] ;  /* 0x0010d80001347983 */ /* 0x000ea80000300a00 */
[----:B------:R-:W3:Y:S01]  /*27d30*/  LDL.LU.64 R54, [R1+0x10e0] ;  /* 0x0010e00001367983 */ /* 0x000ee20000300a00 */
[----:B-1----:R-:W-:-:S05]  /*27d40*/  IMAD.MOV.U32 R0, RZ, RZ, R41 ;  /* 0x000000ffff007224 */ /* 0x002fca00078e0029 */
[----:B------:R1:W-:Y:S04]  /*27d50*/  STL [R1+0x1ba4], R0 ;  /* 0x001ba40001007387 */ /* 0x0003e80000100800 */
[----:B------:R-:W-:Y:S04]  /*27d60*/  STL [R1+0x1bb0], R42 ;  /* 0x001bb02a01007387 */ /* 0x000fe80000100800 */
[----:B------:R-:W3:Y:S01]  /*27d70*/  LDL.LU.64 R48, [R1+0x10e8] ;  /* 0x0010e80001307983 */ /* 0x000ee20000300a00 */
[----:B-1----:R-:W-:-:S03]  /*27d80*/  IMAD.MOV.U32 R0, RZ, RZ, R43 ;  /* 0x000000ffff007224 */ /* 0x002fc600078e002b */
[----:B------:R-:W3:Y:S04]  /*27d90*/  LDL.LU.64 R50, [R1+0x10f0] ;  /* 0x0010f00001327983 */ /* 0x000ee80000300a00 */
[----:B------:R1:W-:Y:S04]  /*27da0*/  STL [R1+0x1bac], R0 ;  /* 0x001bac0001007387 */ /* 0x0003e80000100800 */
[----:B------:R-:W-:Y:S04]  /*27db0*/  STL [R1+0x1bb8], R36 ;  /* 0x001bb82401007387 */ /* 0x000fe80000100800 */
[----:B------:R-:W3:Y:S01]  /*27dc0*/  LDL.LU.64 R44, [R1+0xf18] ;  /* 0x000f1800012c7983 */ /* 0x000ee20000300a00 */
[----:B-1----:R-:W-:-:S03]  /*27dd0*/  MOV R0, R37 ;  /* 0x0000002500007202 */ /* 0x002fc60000000f00 */
[----:B------:R-:W3:Y:S04]  /*27de0*/  LDL.LU.64 R46, [R1+0xf20] ;  /* 0x000f2000012e7983 */ /* 0x000ee80000300a00 */
[----:B------:R1:W-:Y:S04]  /*27df0*/  STL [R1+0x1bb4], R0 ;  /* 0x001bb40001007387 */ /* 0x0003e80000100800 */
[----:B------:R-:W-:Y:S04]  /*27e00*/  STL [R1+0x1bc0], R38 ;  /* 0x001bc02601007387 */ /* 0x000fe80000100800 */
[----:B------:R-:W3:Y:S01]  /*27e10*/  LDL.LU.64 R40, [R1+0xf28] ;  /* 0x000f280001287983 */ /* 0x000ee20000300a00 */
[----:B-1----:R-:W-:-:S03]  /*27e20*/  IMAD.MOV.U32 R0, RZ, RZ, R39 ;  /* 0x000000ffff007224 */ /* 0x002fc600078e0027 */
[----:B------:R-:W-:Y:S04]  /*27e30*/  STL [R1+0x1bc8], R32 ;  /* 0x001bc82001007387 */ /* 0x000fe80000100800 */
[----:B------:R1:W-:Y:S04]  /*27e40*/  STL [R1+0x1bbc], R0 ;  /* 0x001bbc0001007387 */ /* 0x0003e80000100800 */
[----:B------:R-:W3:Y:S01]  /*27e50*/  LDL.LU.64 R42, [R1+0xf30] ;  /* 0x000f3000012a7983 */ /* 0x000ee20000300a00 */
[----:B-1----:R-:W-:-:S05]  /*27e60*/  IMAD.MOV.U32 R0, RZ, RZ, R33 ;  /* 0x000000ffff007224 */ /* 0x002fca00078e0021 */
[----:B------:R1:W-:Y:S04]  /*27e70*/  STL [R1+0x1bc4], R0 ;  /* 0x001bc40001007387 */ /* 0x0003e80000100800 */
[----:B----4-:R4:W-:Y:S01]  /*27e80*/  STL [R1+0x1bd0], R34 ;  /* 0x001bd02201007387 */ /* 0x0109e20000100800 */
[----:B-1----:R-:W-:-:S03]  /*27e90*/  MOV R0, R35 ;  /* 0x0000002300007202 */ /* 0x002fc60000000f00 */
[----:B------:R-:W-:Y:S04]  /*27ea0*/  STL [R1+0x1bd4], R182 ;  /* 0x001bd4b601007387 */ /* 0x000fe80000100800 */
[----:B------:R2:W-:Y:S04]  /*27eb0*/  STL [R1+0x1bcc], R0 ;  /* 0x001bcc0001007387 */ /* 0x0005e80000100800 */
        /* <DEDUP_REMOVED lines=96> */
[----:B------:R-:W3:Y:S04]  /*284c0*/  LDL.LU.64 R44, [R1+0xfd8] ;  /* 0x000fd800012c7983 */ /* 0x000ee80000300a00 */
[----:B------:R-:W3:Y:S01]  /*284d0*/  LDL.LU.64 R46, [R1+0xfe0] ;  /* 0x000fe000012e7983 */ /* 0x000ee20000300a00 */
[----:B-1----:R-:W-:-:S05]  /*284e0*/  MOV R0, R37 ;  /* 0x0000002500007202 */ /* 0x002fca0000000f00 */
[----:B------:R1:W-:Y:S04]  /*284f0*/  STL [R1+0x1ab4], R0 ;  /* 0x001ab40001007387 */ /* 0x0003e80000100800 */
[----:B------:R-:W-:Y:S04]  /*28500*/  STL [R1+0x1ac0], R38 ;  /* 0x001ac02601007387 */ /* 0x000fe80000100800 */
[----:B------:R-:W3:Y:S01]  /*28510*/  LDL.LU.64 R40, [R1+0xfe8] ;  /* 0x000fe80001287983 */ /* 0x000ee20000300a00 */
[----:B-1----:R-:W-:-:S05]  /*28520*/  IMAD.MOV.U32 R0, RZ, RZ, R39 ;  /* 0x000000ffff007224 */ /* 0x002fca00078e0027 */
[----:B------:R1:W-:Y:S04]  /*28530*/  STL [R1+0x1abc], R0 ;  /* 0x001abc0001007387 */ /* 0x0003e80000100800 */
[----:B------:R4:W-:Y:S04]  /*28540*/  STL [R1+0x1ac8], R32 ;  /* 0x001ac82001007387 */ /* 0x0009e80000100800 */
[----:B------:R-:W3:Y:S01]  /*28550*/  LDL.LU.64 R42, [R1+0xff0] ;  /* 0x000ff000012a7983 */ /* 0x000ee20000300a00 */
[----:B-1----:R-:W-:-:S05]  /*28560*/  IMAD.MOV.U32 R0, RZ, RZ, R33 ;  /* 0x000000ffff007224 */ /* 0x002fca00078e0021 */
[----:B------:R1:W-:Y:S04]  /*28570*/  STL [R1+0x1ac4], R0 ;  /* 0x001ac40001007387 */ /* 0x0003e80000100800 */
[----:B----4-:R4:W-:Y:S04]  /*28580*/  STL [R1+0x1ad0], R34 ;  /* 0x001ad02201007387 */ /* 0x0109e80000100800 */
[----:B------:R-:W3:Y:S01]  /*28590*/  LDL.LU.64 R32, [R1+0x598] ;  /* 0x0005980001207983 */ /* 0x000ee20000300a00 */
[----:B-1----:R-:W-:-:S05]  /*285a0*/  MOV R0, R35 ;  /* 0x0000002300007202 */ /* 0x002fca0000000f00 */
[----:B------:R2:W-:Y:S04]  /*285b0*/  STL [R1+0x1acc], R0 ;  /* 0x001acc0001007387 */ /* 0x0005e80000100800 */
        /* <DEDUP_REMOVED lines=8> */
[----:B----4-:R-:W4:Y:S04]  /*28640*/  LDL.LU.64 R34, [R1+0x5c0] ;  /* 0x0005c00001227983 */ /* 0x010f280000300a00 */
[----:B------:R-:W-:Y:S04]  /*28650*/  STL [R1+0x1a5c], R160 ;  /* 0x001a5ca001007387 */ /* 0x000fe80000100800 */
[----:B------:R-:W-:Y:S01]  /*28660*/  STL [R1+0x19f0], R161 ;  /* 0x0019f0a101007387 */ /* 0x000fe20000100800 */
        /* <DEDUP_REMOVED lines=16> */
[----:B------:R-:W2:Y:S01]  /*28770*/  LDL.LU.64 R48, [R1+0x11f8] ;  /* 0x0011f80001307983 */ /* 0x000ea20000300a00 */
[----:B-1----:R-:W-:-:S05]  /*28780*/  MOV R0, R47 ;  /* 0x0000002f00007202 */ /* 0x002fca0000000f00 */
[----:B------:R1:W-:Y:S04]  /*28790*/  STL [R1+0x1a1c], R0 ;  /* 0x001a1c0001007387 */ /* 0x0003e80000100800 */
[----:B------:R3:W-:Y:S01]  /*287a0*/  STL [R1+0x1a28], R40 ;  /* 0x001a282801007387 */ /* 0x0007e20000100800 */
[----:B-1----:R-:W-:-:S03]  /*287b0*/  IMAD.MOV.U32 R0, RZ, RZ, R41 ;  /* 0x000000ffff007224 */ /* 0x002fc600078e0029 */
[----:B---3--:R-:W3:Y:S04]  /*287c0*/  LDL.LU.64 R40, [R1+0x1200] ;  /* 0x0012000001287983 */ /* 0x008ee80000300a00 */
[----:B------:R1:W-:Y:S04]  /*287d0*/  STL [R1+0x1a24], R0 ;  /* 0x001a240001007387 */ /* 0x0003e80000100800 */
[----:B------:R1:W-:Y:S02]  /*287e0*/  STL [R1+0x1a30], R42 ;  /* 0x001a302a01007387 */ /* 0x0003e40000100800 */
[----:B-1----:R-:W-:-:S02]  /*287f0*/  IMAD.MOV.U32 R0, RZ, RZ, R43 ;  /* 0x000000ffff007224 */ /* 0x002fc400078e002b */
[----:B------:R-:W3:Y:S04]  /*28800*/  LDL.LU.64 R42, [R1+0x1208] ;  /* 0x00120800012a7983 */ /* 0x000ee80000300a00 */
[----:B------:R1:W-:Y:S04]  /*28810*/  STL [R1+0x1a2c], R0 ;  /* 0x001a2c0001007387 */ /* 0x0003e80000100800 */
[----:B------:R4:W-:Y:S01]  /*28820*/  STL [R1+0x1a38], R32 ;  /* 0x001a382001007387 */ /* 0x0009e20000100800 */
        /* <DEDUP_REMOVED lines=16> */
[----:B------:R-:W-:Y:S04]  /*28930*/  STL [R1+0x19e8], R159 ;  /* 0x0019e89f01007387 */ /* 0x000fe80000100800 */
[----:B------:R-:W4:Y:S04]  /*28940*/  LDL.LU.64 R50, [R1+0x1050] ;  /* 0x0010500001327983 */ /* 0x000f280000300a00 */
        /* <DEDUP_REMOVED lines=17> */
[----:B------:R1:W-:Y:S02]  /*28a60*/  STL [R1+0x125c], R42 ;  /* 0x00125c2a01007387 */ /* 0x0003e40000100800 */
[----:B-1----:R-:W-:-:S02]  /*28a70*/  MOV R0, R43 ;  /* 0x0000002b00007202 */ /* 0x002fc40000000f00 */
[----:B------:R-:W3:Y:S04]  /*28a80*/  LDL.LU.64 R42, [R1+0x398] ;  /* 0x00039800012a7983 */ /* 0x000ee80000300a00 */
        /* <DEDUP_REMOVED lines=41> */
[----:B------:R1:W-:Y:S02]  /*28d20*/  STL [R1+0x12b4], R42 ;  /* 0x0012b42a01007387 */ /* 0x0003e40000100800 */
[----:B-1----:R-:W-:-:S02]  /*28d30*/  IMAD.MOV.U32 R0, RZ, RZ, R43 ;  /* 0x000000ffff007224 */ /* 0x002fc400078e002b */
[----:B------:R-:W3:Y:S04]  /*28d40*/  LDL.LU.64 R42, [R1+0xef8] ;  /* 0x000ef800012a7983 */ /* 0x000ee80000300a00 */
        /* <DEDUP_REMOVED lines=41> */
[----:B------:R1:W-:Y:S02]  /*28fe0*/  STL [R1+0x130c], R42 ;  /* 0x00130c2a01007387 */ /* 0x0003e40000100800 */
[----:B-1----:R-:W-:-:S02]  /*28ff0*/  IMAD.MOV.U32 R0, RZ, RZ, R43 ;  /* 0x000000ffff007224 */ /* 0x002fc400078e002b */
[----:B------:R-:W3:Y:S04]  /*29000*/  LDL.LU.64 R42, [R1+0x1368] ;  /* 0x00136800012a7983 */ /* 0x000ee80000300a00 */
        /* <DEDUP_REMOVED lines=605> */
[----:B--2---:R-:W-:Y:S04]  /*2b5e0*/  STL [R1+0x17cc], R48 ;  /* 0x0017cc3001007387 */ /* 0x004fe80000100800 */
[----:B------:R-:W2:Y:S01]  /*2b5f0*/  LDL.LU.64 R52, [R1+0x1828] ;  /* 0x0018280001347983 */ /* 0x000ea20000300a00 */
[----:B-1----:R-:W-:-:S05]  /*2b600*/  MOV R0, R49 ;  /* 0x0000003100007202 */ /* 0x002fca0000000f00 */
        /* <DEDUP_REMOVED lines=17> */
[----:B------:R-:W-:Y:S04]  /*2b720*/  STL [R1+0x17f4], R38 ;  /* 0x0017f42601007387 */ /* 0x000fe80000100800 */
[----:B------:R-:W4:Y:S01]  /*2b730*/  LDL.LU.64 R48, [R1+0x1850] ;  /* 0x0018500001307983 */ /* 0x000f220000300a00 */
[----:B-1----:R-:W-:-:S05]  /*2b740*/  IMAD.MOV.U32 R0, RZ, RZ, R39 ;  /* 0x000000ffff007224 */ /* 0x002fca00078e0027 */
[----:B------:R1:W-:Y:S02]  /*2b750*/  STL [R1+0x17f0], R0 ;  /* 0x0017f00001007387 */ /* 0x0003e40000100800 */
[----:B-1----:R-:W-:Y:S02]  /*2b760*/  MOV R0, R35 ;  /* 0x0000002300007202 */ /* 0x002fe40000000f00 */
[----:B------:R-:W-:Y:S04]  /*2b770*/  STL [R1+0x17fc], R34 ;  /* 0x0017fc2201007387 */ /* 0x000fe80000100800 */
[----:B------:R-:W4:Y:S04]  /*2b780*/  LDL.LU.64 R38, [R1+0x1858] ;  /* 0x0018580001267983 */ /* 0x000f280000300a00 */
[----:B------:R1:W-:Y:S04]  /*2b790*/  STL [R1+0x17f8], R0 ;  /* 0x0017f80001007387 */ /* 0x0003e80000100800 */
[----:B------:R1:W-:Y:S02]  /*2b7a0*/  STL [R1+0x1804], R50 ;  /* 0x0018043201007387 */ /* 0x0003e40000100800 */
[----:B-1----:R-:W-:-:S02]  /*2b7b0*/  IMAD.MOV.U32 R0, RZ, RZ, R51 ;  /* 0x000000ffff007224 */ /* 0x002fc400078e0033 */
[----:B------:R-:W4:Y:S04]  /*2b7c0*/  LDL.LU.64 R34, [R1+0x1860] ;  /* 0x0018600001227983 */ /* 0x000f280000300a00 */
        /* <DEDUP_REMOVED lines=11> */
[----:B-1----:R-:W-:-:S03]  /*2b880*/  IMAD.MOV.U32 R0, RZ, RZ, R55 ;  /* 0x000000ffff007224 */ /* 0x002fc600078e0037 */
[----:B--2---:R-:W-:Y:S04]  /*2b890*/  STL [R1+0x1824], R52 ;  /* 0x0018243401007387 */ /* 0x004fe80000100800 */
[----:B------:R1:W-:Y:S04]  /*2b8a0*/  STL [R1+0x1818], R0 ;  /* 0x0018180001007387 */ /* 0x0003e80000100800 */
[----:B------:R-:W2:Y:S01]  /*2b8b0*/  LDL.LU.64 R54, [R1+0x1880] ;  /* 0x0018800001367983 */ /* 0x000ea20000300a00 */
[----:B-1----:R-:W-:-:S03]  /*2b8c0*/  IMAD.MOV.U32 R0, RZ, RZ, R53 ;  /* 0x000000ffff007224 */ /* 0x002fc600078e0035 */
[----:B---3--:R-:W-:Y:S04]  /*2b8d0*/  STL [R1+0x182c], R40 ;  /* 0x00182c2801007387 */ /* 0x008fe80000100800 */
[----:B------:R1:W-:Y:S02]  /*2b8e0*/  STL [R1+0x1820], R0 ;  /* 0x0018200001007387 */ /* 0x0003e40000100800 */
[----:B-1----:R-:W-:Y:S02]  /*2b8f0*/  MOV R0, R41 ;  /* 0x0000002900007202 */ /* 0x002fe40000000f00 */
[----:B------:R-:W3:Y:S04]  /*2b900*/  LDL.LU.64 R40, [R1+0x1888] ;  /* 0x0018880001287983 */ /* 0x000ee80000300a00 */
        /* <DEDUP_REMOVED lines=37> */
[----:B------:R-:W2:Y:S04]  /*2bb60*/  LDL.LU.64 R46, [R1+0x18d0] ;  /* 0x0018d000012e7983 */ /* 0x000ea80000300a00 */
[----:B------:R-:W2:Y:S01]  /*2bb70*/  LDL.LU.64 R52, [R1+0x18d8] ;  /* 0x0018d80001347983 */ /* 0x000ea20000300a00 */
[----:B-1----:R-:W-:-:S05]  /*2bb80*/  IMAD.MOV.U32 R0, RZ, RZ, R55 ;  /* 0x000000ffff007224 */ /* 0x002fca00078e0037 */
        /* <DEDUP_REMOVED lines=9> */
[----:B----4-:R4:W-:Y:S04]  /*2bc20*/  STL [R1+0x1894], R32 ;  /* 0x0018942001007387 */ /* 0x0109e80000100800 */
[----:B------:R-:W3:Y:S01]  /*2bc30*/  LDL.LU.64 R54, [R1+0x18f0] ;  /* 0x0018f00001367983 */ /* 0x000ee20000300a00 */
[----:B-1----:R-:W-:-:S03]  /*2bc40*/  IMAD.MOV.U32 R0, RZ, RZ, R33 ;  /* 0x000000ffff007224 */ /* 0x002fc600078e0021 */
[----:B------:R-:W-:Y:S04]  /*2bc50*/  STL [R1+0x189c], R36 ;  /* 0x00189c2401007387 */ /* 0x000fe80000100800 */
[----:B------:R1:W-:Y:S04]  /*2bc60*/  STL [R1+0x1890], R0 ;  /* 0x0018900001007387 */ /* 0x0003e80000100800 */
[----:B----4-:R-:W4:Y:S01]  /*2bc70*/  LDL.LU.64 R32, [R1+0x18f8] ;  /* 0x0018f80001207983 */ /* 0x010f220000300a00 */
[----:B-1----:R-:W-:-:S03]  /*2bc80*/  IMAD.MOV.U32 R0, RZ, RZ, R37 ;  /* 0x000000ffff007224 */ /* 0x002fc600078e0025 */
[----:B------:R-:W-:Y:S04]  /*2bc90*/  STL [R1+0x18a4], R48 ;  /* 0x0018a43001007387 */ /* 0x000fe80000100800 */
[----:B------:R1:W-:Y:S04]  /*2bca0*/  STL [R1+0x1898], R0 ;  /* 0x0018980001007387 */ /* 0x0003e80000100800 */
[----:B------:R-:W4:Y:S01]  /*2bcb0*/  LDL.LU.64 R36, [R1+0x1900] ;  /* 0x0019000001247983 */ /* 0x000f220000300a00 */
[----:B-1----:R-:W-:-:S03]  /*2bcc0*/  MOV R0, R49 ;  /* 0x0000003100007202 */ /* 0x002fc60000000f00 */
        /* <DEDUP_REMOVED lines=17> */
[----:B------:R2:W-:Y:S02]  /*2bde0*/  STL [R1+0x18c0], R0 ;  /* 0x0018c00001007387 */ /* 0x0005e40000100800 */
[----:B--2---:R-:W-:Y:S02]  /*2bdf0*/  IMAD.MOV.U32 R0, RZ, RZ, R47 ;  /* 0x000000ffff007224 */ /* 0x004fe400078e002f */
[----:B------:R1:W-:Y:S04]  /*2be00*/  STL [R1+0x18cc], R46 ;  /* 0x0018cc2e01007387 */ /* 0x0003e80000100800 */
[----:B------:R-:W-:Y:S04]  /*2be10*/  STL [R1+0x18d4], R52 ;  /* 0x0018d43401007387 */ /* 0x000fe80000100800 */
[----:B------:R2:W-:Y:S04]  /*2be20*/  STL [R1+0x18c8], R0 ;  /* 0x0018c80001007387 */ /* 0x0005e80000100800 */
[----:B-1----:R-:W4:Y:S01]  /*2be30*/  LDL.LU.64 R46, [R1+0xb40] ;  /* 0x000b4000012e7983 */ /* 0x002f220000300a00 */
[----:B--2---:R-:W-:-:S03]  /*2be40*/  MOV R0, R53 ;  /* 0x0000003500007202 */ /* 0x004fc60000000f00 */
[----:B---3--:R-:W-:Y:S04]  /*2be50*/  STL [R1+0x18dc], R40 ;  /* 0x0018dc2801007387 */ /* 0x008fe80000100800 */
[----:B------:R1:W-:Y:S02]  /*2be60*/  STL [R1+0x18d0], R0 ;  /* 0x0018d00001007387 */ /* 0x0003e40000100800 */
[----:B-1----:R-:W-:Y:S02]  /*2be70*/  IMAD.MOV.U32 R0, RZ, RZ, R41 ;  /* 0x000000ffff007224 */ /* 0x002fe400078e0029 */
[----:B------:R-:W2:Y:S04]  /*2be80*/  LDL.LU.64 R40, [R1+0xb28] ;  /* 0x000b280001287983 */ /* 0x000ea80000300a00 */
[----:B------:R1:W-:Y:S04]  /*2be90*/  STL [R1+0x18d8], R0 ;  /* 0x0018d80001007387 */ /* 0x0003e80000100800 */
[----:B------:R3:W-:Y:S01]  /*2bea0*/  STL [R1+0x18e4], R42 ;  /* 0x0018e42a01007387 */ /* 0x0007e20000100800 */
[----:B-1----:R-:W-:-:S03]  /*2beb0*/  IMAD.MOV.U32 R0, RZ, RZ, R43 ;  /* 0x000000ffff007224 */ /* 0x002fc600078e002b */
[----:B------:R-:W-:Y:S04]  /*2bec0*/  STL [R1+0x18ec], R54 ;  /* 0x0018ec3601007387 */ /* 0x000fe80000100800 */
[----:B------:R1:W-:Y:S04]  /*2bed0*/  STL [R1+0x18e0], R0 ;  /* 0x0018e00001007387 */ /* 0x0003e80000100800 */
[----:B---3--:R-:W3:Y:S01]  /*2bee0*/  LDL.LU.64 R42, [R1+0xb30] ;  /* 0x000b3000012a7983 */ /* 0x008ee20000300a00 */
[----:B-1----:R-:W-:-:S03]  /*2bef0*/  MOV R0, R55 ;  /* 0x0000003700007202 */ /* 0x002fc60000000f00 */
[----:B----4-:R-:W-:Y:S04]  /*2bf00*/  STL [R1+0x18f4], R32 ;  /* 0x0018f42001007387 */ /* 0x010fe80000100800 */
        /* <DEDUP_REMOVED lines=17> */
[----:B------:R-:W4:Y:S04]  /*2c020*/  LDL.LU.64 R34, [R1+0x1960] ;  /* 0x0019600001227983 */ /* 0x000f280000300a00 */
[----:B------:R1:W-:Y:S04]  /*2c030*/  STL [R1+0x1910], R0 ;  /* 0x0019100001007387 */ /* 0x0003e80000100800 */
[----:B------:R-:W-:Y:S04]  /*2c040*/  STL [R1+0x191c], R50 ;  /* 0x00191c3201007387 */ /* 0x000fe80000100800 */
[----:B------:R-:W4:Y:S01]  /*2c050*/  LDL.LU.64 R70, [R1+0x1968] ;  /* 0x0019680001467983 */ /* 0x000f220000300a00 */
[----:B-1----:R-:W-:-:S03]  /*2c060*/  MOV R0, R51 ;  /* 0x0000003300007202 */ /* 0x002fc60000000f00 */
[----:B------:R-:W-:Y:S04]  /*2c070*/  STL [R1+0x1924], R44 ;  /* 0x0019242c01007387 */ /* 0x000fe80000100800 */
[----:B------:R1:W-:Y:S04]  /*2c080*/  STL [R1+0x1918], R0 ;  /* 0x0019180001007387 */ /* 0x0003e80000100800 */
[----:B------:R-:W4:Y:S04]  /*2c090*/  LDL.LU.64 R64, [R1+0x1970] ;  /* 0x0019700001407983 */ /* 0x000f280000300a00 */
        /* <DEDUP_REMOVED lines=8> */
[----:B--2---:R-:W-:Y:S04]  /*2c120*/  STL [R1+0x1934], R40 ;  /* 0x0019342801007387 */ /* 0x004fe80000100800 */
[----:B------:R-:W2:Y:S01]  /*2c130*/  LDL.LU.64 R48, [R1+0x1990] ;  /* 0x0019900001307983 */ /* 0x000ea20000300a00 */
[----:B-1----:R-:W-:-:S03]  /*2c140*/  MOV R0, R41 ;  /* 0x0000002900007202 */ /* 0x002fc60000000f00 */
[----:B------:R-:W2:Y:S04]  /*2c150*/  LDL.LU.64 R50, [R1+0x1998] ;  /* 0x0019980001327983 */ /* 0x000ea80000300a00 */
[----:B------:R1:W-:Y:S04]  /*2c160*/  STL [R1+0x1930], R0 ;  /* 0x0019300001007387 */ /* 0x0003e80000100800 */
[----:B---3--:R-:W-:Y:S04]  /*2c170*/  STL [R1+0x193c], R42 ;  /* 0x00193c2a01007387 */ /* 0x008fe80000100800 */
[----:B------:R-:W3:Y:S01]  /*2c180*/  LDL.LU.64 R44, [R1+0x19a0] ;  /* 0x0019a000012c7983 */ /* 0x000ee20000300a00 */
[----:B-1----:R-:W-:-:S03]  /*2c190*/  IMAD.MOV.U32 R0, RZ, RZ, R43 ;  /* 0x000000ffff007224 */ /* 0x002fc600078e002b */
[----:B------:R-:W3:Y:S04]  /*2c1a0*/  LDL.LU.64 R46, [R1+0x19a8] ;  /* 0x0019a800012e7983 */ /* 0x000ee80000300a00 */
[----:B------:R1:W-:Y:S04]  /*2c1b0*/  STL [R1+0x1938], R0 ;  /* 0x0019380001007387 */ /* 0x0003e80000100800 */
[----:B----4-:R4:W-:Y:S04]  /*2c1c0*/  STL [R1+0x1944], R32 ;  /* 0x0019442001007387 */ /* 0x0109e80000100800 */
[----:B------:R-:W3:Y:S01]  /*2c1d0*/  LDL.LU.64 R40, [R1+0xb60] ;  /* 0x000b600001287983 */ /* 0x000ee20000300a00 */
[----:B-1----:R-:W-:-:S03]  /*2c1e0*/  IMAD.MOV.U32 R0, RZ, RZ, R33 ;  /* 0x000000ffff007224 */ /* 0x002fc600078e0021 */
[----:B------:R-:W3:Y:S04]  /*2c1f0*/  LDL.LU.64 R42, [R1+0xb48] ;  /* 0x000b4800012a7983 */ /* 0x000ee80000300a00 */
[----:B------:R1:W-:Y:S04]  /*2c200*/  STL [R1+0x1940], R0 ;  /* 0x0019400001007387 */ /* 0x0003e80000100800 */
[----:B------:R4:W-:Y:S04]  /*2c210*/  STL [R1+0x194c], R36 ;  /* 0x00194c2401007387 */ /* 0x0009e80000100800 */
[----:B----4-:R-:W4:Y:S01]  /*2c220*/  LDL.LU.64 R32, [R1+0xb50] ;  /* 0x000b500001207983 */ /* 0x010f220000300a00 */
[----:B-1----:R-:W-:-:S03]  /*2c230*/  MOV R0, R37 ;  /* 0x0000002500007202 */ /* 0x002fc60000000f00 */
[----:B------:R-:W4:Y:S04]  /*2c240*/  LDL.LU.64 R36, [R1+0xb58] ;  /* 0x000b580001247983 */ /* 0x000f280000300a00 */
[----:B------:R1:W-:Y:S02]  /*2c250*/  STL [R1+0x1948], R0 ;  /* 0x0019480001007387 */ /* 0x0003e40000100800 */
[----:B-1----:R-:W-:Y:S02]  /*2c260*/  IMAD.MOV.U32 R0, RZ, RZ, R39 ;  /* 0x000000ffff007224 */ /* 0x002fe400078e0027 */
[----:B------:R1:W-:Y:S04]  /*2c270*/  STL [R1+0x1954], R38 ;  /* 0x0019542601007387 */ /* 0x0003e80000100800 */
[----:B-1----:R-:W4:Y:S04]  /*2c280*/  LDL.LU.64 R38, [R1+0xb68] ;  /* 0x000b680001267983 */ /* 0x002f280000300a00 */
        /* <DEDUP_REMOVED lines=9> */
[----:B------:R-:W-:Y:S01]  /*2c320*/  STL [R1+0x1974], R66 ;  /* 0x0019744201007387 */ /* 0x000fe20000100800 */
[----:B-1----:R-:W-:-:S05]  /*2c330*/  IMAD.MOV.U32 R0, RZ, RZ, R65 ;  /* 0x000000ffff007224 */ /* 0x002fca00078e0041 */
[----:B------:R1:W-:Y:S02]  /*2c340*/  STL [R1+0x1968], R0 ;  /* 0x0019680001007387 */ /* 0x0003e40000100800 */
[----:B-1----:R-:W-:Y:S02]  /*2c350*/  IMAD.MOV.U32 R0, RZ, RZ, R67 ;  /* 0x000000ffff007224 */ /* 0x002fe400078e0043 */
[----:B------:R-:W-:Y:S04]  /*2c360*/  STL [R1+0x197c], R52 ;  /* 0x00197c3401007387 */ /* 0x000fe80000100800 */
[----:B------:R1:W-:Y:S04]  /*2c370*/  STL [R1+0x1970], R0 ;  /* 0x0019700001007387 */ /* 0x0003e80000100800 */
[----:B------:R-:W-:Y:S01]  /*2c380*/  STL [R1+0x1984], R54 ;  /* 0x0019843601007387 */ /* 0x000fe20000100800 */
[----:B-1----:R-:W-:-:S05]  /*2c390*/  MOV R0, R53 ;  /* 0x0000003500007202 */ /* 0x002fca0000000f00 */
[----:B------:R1:W-:Y:S02]  /*2c3a0*/  STL [R1+0x1978], R0 ;  /* 0x0019780001007387 */ /* 0x0003e40000100800 */
[----:B-1----:R-:W-:Y:S02]  /*2c3b0*/  IMAD.MOV.U32 R0, RZ, RZ, R55 ;  /* 0x000000ffff007224 */ /* 0x002fe400078e0037 */
[----:B--2---:R-:W-:Y:S04]  /*2c3c0*/  STL [R1+0x198c], R48 ;  /* 0x00198c3001007387 */ /* 0x004fe80000100800 */
[----:B------:R1:W-:Y:S04]  /*2c3d0*/  STL [R1+0x1980], R0 ;  /* 0x0019800001007387 */ /* 0x0003e80000100800 */
[----:B------:R-:W-:Y:S01]  /*2c3e0*/  STL [R1+0x1994], R50 ;  /* 0x0019943201007387 */ /* 0x000fe20000100800 */
[----:B-1----:R-:W-:-:S05]  /*2c3f0*/  IMAD.MOV.U32 R0, RZ, RZ, R49 ;  /* 0x000000ffff007224 */ /* 0x002fca00078e0031 */
[----:B------:R1:W-:Y:S04]  /*2c400*/  STL [R1+0x1988], R0 ;  /* 0x0019880001007387 */ /* 0x0003e80000100800 */
[----:B---3--:R-:W-:Y:S01]  /*2c410*/  STL [R1+0x199c], R44 ;  /* 0x00199c2c01007387 */ /* 0x008fe20000100800 */
[----:B-1----:R-:W-:-:S05]  /*2c420*/  MOV R0, R51 ;  /* 0x0000003300007202 */ /* 0x002fca0000000f00 */
        /* <DEDUP_REMOVED lines=9> */
[----:B------:R1:W-:Y:S04]  /*2c4c0*/  STL [R1+0x19a8], R0 ;  /* 0x0019a80001007387 */ /* 0x0003e80000100800 */
[----:B----4-:R-:W-:Y:S01]  /*2c4d0*/  STL [R1+0x19bc], R32 ;  /* 0x0019bc2001007387 */ /* 0x010fe20000100800 */
[----:B-1----:R-:W-:-:S05]  /*2c4e0*/  IMAD.MOV.U32 R0, RZ, RZ, R43 ;  /* 0x000000ffff007224 */ /* 0x002fca00078e002b */
[----:B------:R1:W-:Y:S02]  /*2c4f0*/  STL [R1+0x19b0], R0 ;  /* 0x0019b00001007387 */ /* 0x0003e40000100800 */
[----:B-1----:R-:W-:Y:S02]  /*2c500*/  IMAD.MOV.U32 R0, RZ, RZ, R33 ;  /* 0x000000ffff007224 */ /* 0x002fe400078e0021 */
[----:B------:R-:W1:Y:S04]  /*2c510*/  S2R R33, SR_TID.X ;  /* 0x0000000000217919 */ /* 0x000e680000002100 */
[----:B------:R-:W-:Y:S04]  /*2c520*/  STL [R1+0x19c4], R36 ;  /* 0x0019c42401007387 */ /* 0x000fe80000100800 */
[----:B------:R2:W-:Y:S04]  /*2c530*/  STL [R1+0x19b8], R0 ;  /* 0x0019b80001007387 */ /* 0x0005e80000100800 */
[----:B------:R-:W-:Y:S01]  /*2c540*/  STL [R1+0x19cc], R38 ;  /* 0x0019cc2601007387 */ /* 0x000fe20000100800 */
[----:B--2---:R-:W-:-:S02]  /*2c550*/  MOV R0, R37 ;  /* 0x0000002500007202 */ /* 0x004fc40000000f00 */
[----:B-1----:R-:W-:-:S03]  /*2c560*/  LOP3.LUT R5, R33, 0x7, RZ, 0xc0, !PT ;  /* 0x0000000721057812 */ /* 0x002fc600078ec0ff */
[----:B------:R1:W-:Y:S01]  /*2c570*/  STL [R1+0x19c0], R0 ;  /* 0x0019c00001007387 */ /* 0x0003e20000100800 */
[----:B------:R-:W-:Y:S02]  /*2c580*/  IMAD.SHL.U32 R4, R33, 0x2, RZ ;  /* 0x0000000221047824 */ /* 0x000fe400078e00ff */
[----:B------:R-:W-:Y:S02]  /*2c590*/  IMAD R5, R5, 0x210, RZ ;  /* 0x0000021005057824 */ /* 0x000fe400078e02ff */
[----:B-1----:R-:W-:Y:S01]  /*2c5a0*/  IMAD.MOV.U32 R0, RZ, RZ, R39 ;  /* 0x000000ffff007224 */ /* 0x002fe200078e0027 */
[----:B------:R-:W-:Y:S02]  /*2c5b0*/  MOV R7, R35 ;  /* 0x0000002300077202 */ /* 0x000fe40000000f00 */
[----:B------:R-:W-:Y:S02]  /*2c5c0*/  LOP3.LUT R153, R5, 0x30, R4, 0x78, !PT ;  /* 0x0000003005997812 */ /* 0x000fe400078e7804 */
[----:B------:R1:W-:Y:S04]  /*2c5d0*/  STL [R1+0x19c8], R0 ;  /* 0x0019c80001007387 */ /* 0x0003e80000100800 */
[----:B------:R-:W-:Y:S04]  /*2c5e0*/  STL [R1+0x19d4], R34 ;  /* 0x0019d42201007387 */ /* 0x000fe80000100800 */
[----:B------:R2:W-:Y:S01]  /*2c5f0*/  STL [R1+0x19d0], R7 ;  /* 0x0019d00701007387 */ /* 0x0005e20000100800 */
[----:B-1----:R-:W-:-:S03]  /*2c600*/  LOP3.LUT R0, R4, 0x40, RZ, 0xc0, !PT ;  /* 0x0000004004007812 */ /* 0x002fc600078ec0ff */
[----:B------:R-:W3:Y:S01]  /*2c610*/  LDL.LU.64 R4, [R1+0x2988] ;  /* 0x0029880001047983 */ /* 0x000ee20000300a00 */
[----:B------:R-:W-:Y:S02]  /*2c620*/  LOP3.LUT R6, R33, 0x3, RZ, 0xc0, !PT ;  /* 0x0000000321067812 */ /* 0x000fe400078ec0ff */
[----:B------:R-:W-:-:S03]  /*2c630*/  LOP3.LUT R0, R0, 0x1c, R33, 0xf8, !PT ;  /* 0x0000001c00007812 */ /* 0x000fc600078ef821 */
[----:B------:R-:W-:-:S05]  /*2c640*/  IMAD R6, R6, 0x420, RZ ;  /* 0x0000042006067824 */ /* 0x000fca00078e02ff */
[----:B------:R-:W-:Y:S02]  /*2c650*/  LOP3.LUT R152, R6, R0, RZ, 0x3c, !PT ;  /* 0x0000000006987212 */ /* 0x000fe400078e3cff */
[----:B--2---:R-:W2:Y:S04]  /*2c660*/  LDL.LU.64 R6, [R1+0x2980] ;  /* 0x0029800001067983 */ /* 0x004ea80000300a00 */
[----:B---3--:R1:W-:Y:S04]  /*2c670*/  STL.64 [R1+0x1228], R4 ;  /* 0x0012280401007387 */ /* 0x0083e80000100a00 */
[----:B-1----:R-:W3:Y:S04]  /*2c680*/  LDL.LU.64 R4, [R1+0x2978] ;  /* 0x0029780001047983 */ /* 0x002ee80000300a00 */
[----:B--2---:R1:W-:Y:S04]  /*2c690*/  STL.64 [R1+0x1220], R6 ;  /* 0x0012200601007387 */ /* 0x0043e80000100a00 */
[----:B-1----:R-:W2:Y:S04]  /*2c6a0*/  LDL.LU.64 R6, [R1+0x2970] ;  /* 0x0029700001067983 */ /* 0x002ea80000300a00 */
        /* <DEDUP_REMOVED lines=497> */
[----:B-1----:R-:W3:Y:S04]  /*2e5c0*/  LDL.64 R4, [R1+0x2288] ;  /* 0x0022880001047983 */ /* 0x002ee80000100a00 */
[----:B--2---:R-:W-:Y:S04]  /*2e5d0*/  STL.64 [R1+0xa50], R6 ;  /* 0x000a500601007387 */ /* 0x004fe80000100a00 */
[----:B---3--:R1:W-:Y:S04]  /*2e5e0*/  STL.64 [R1+0xa48], R4 ;  /* 0x000a480401007387 */ /* 0x0083e80000100a00 */
[----:B-1----:R-:W2:Y:S04]  /*2e5f0*/  LDL.64 R4, [R1+0x2280] ;  /* 0x0022800001047983 */ /* 0x002ea80000100a00 */
[----:B--2---:R1:W-:Y:S04]  /*2e600*/  STL.64 [R1+0xa40], R4 ;  /* 0x000a400401007387 */ /* 0x0043e80000100a00 */
        /* <DEDUP_REMOVED lines=319> */
[----:B------:R2:W-:Y:S01]  /*2fa00*/  STL [R1+0x408], RZ ;  /* 0x000408ff01007387 */ /* 0x0005e20000100800 */
[----:B------:R-:W-:-:S03]  /*2fa10*/  SHF.R.S32.HI R3, RZ, 0x1f, R252 ;  /* 0x0000001fff037819 */ /* 0x000fc600000114fc */
[----:B------:R2:W-:Y:S04]  /*2fa20*/  STL [R1+0x40c], RZ ;  /* 0x00040cff01007387 */ /* 0x0005e80000100800 */
[----:B------:R2:W-:Y:S04]  /*2fa30*/  STL [R1+0x420], RZ ;  /* 0x000420ff01007387 */ /* 0x0005e80000100800 */
[----:B------:R2:W-:Y:S01]  /*2fa40*/  STL [R1+0x424], RZ ;  /* 0x000424ff01007387 */ /* 0x0005e20000100800 */
[----:B------:R-:W-:-:S03]  /*2fa50*/  SHF.R.S32.HI R0, RZ, 0x1f, R2 ;  /* 0x0000001fff007819 */ /* 0x000fc60000011402 */
[----:B------:R2:W-:Y:S01]  /*2fa60*/  STL [R1+0x428], RZ ;  /* 0x000428ff01007387 */ /* 0x0005e20000100800 */
[----:B------:R-:W-:-:S03]  /*2fa70*/  LEA.HI R3, R3, R252, RZ, 0x7 ;  /* 0x000000fc03037211 */ /* 0x000fc600078f38ff */
[----:B------:R2:W-:Y:S04]  /*2fa80*/  STL [R1+0x42c], RZ ;  /* 0x00042cff01007387 */ /* 0x0005e80000100800 */
[----:B------:R2:W-:Y:S04]  /*2fa90*/  STL [R1+0x430], RZ ;  /* 0x000430ff01007387 */ /* 0x0005e80000100800 */
[----:B------:R2:W-:Y:S01]  /*2faa0*/  STL [R1+0x434], RZ ;  /* 0x000434ff01007387 */ /* 0x0005e20000100800 */
[----:B------:R-:W-:-:S03]  /*2fab0*/  SHF.L.U64.HI R0, R2, 0x2, R0 ;  /* 0x0000000202007819 */ /* 0x000fc60000010200 */
[----:B------:R2:W-:Y:S01]  /*2fac0*/  STL [R1+0x438], RZ ;  /* 0x000438ff01007387 */ /* 0x0005e20000100800 */
[----:B------:R-:W-:-:S03]  /*2fad0*/  SHF.R.S32.HI R2, RZ, 0x7, R3 ;  /* 0x00000007ff027819 */ /* 0x000fc60000011403 */
[----:B------:R2:W-:Y:S04]  /*2fae0*/  STL [R1+0x43c], RZ ;  /* 0x00043cff01007387 */ /* 0x0005e80000100800 */
[----:B------:R2:W-:Y:S04]  /*2faf0*/  STL [R1+0x450], RZ ;  /* 0x000450ff01007387 */ /* 0x0005e80000100800 */
[----:B------:R2:W-:Y:S04]  /*2fb00*/  STL [R1+0x454], RZ ;  /* 0x000454ff01007387 */ /* 0x0005e80000100800 */
[----:B------:R2:W-:Y:S01]  /*2fb10*/  STL [R1+0x458], RZ ;  /* 0x000458ff01007387 */ /* 0x0005e20000100800 */
[----:B------:R-:W-:-:S03]  /*2fb20*/  IADD3 R154, R2, -0x2, RZ ;  /* 0xfffffffe029a7810 */ /* 0x000fc60007ffe0ff */
[----:B------:R2:W-:Y:S01]  /*2fb30*/  STL [R1+0x45c], RZ ;  /* 0x00045cff01007387 */ /* 0x0005e20000100800 */
[----:B------:R-:W-:-:S03]  /*2fb40*/  LOP3.LUT R2, R152, 0x20, RZ, 0x3c, !PT ;  /* 0x0000002098027812 */ /* 0x000fc600078e3cff */
        /* <DEDUP_REMOVED lines=8> */
[----:B------:R2:W-:Y:S01]  /*2fbd0*/  STL [R1+0x2284], R2 ;  /* 0x0022840201007387 */ /* 0x0005e20000100800 */
[----:B------:R-:W-:Y:S01]  /*2fbe0*/  USHF.R.S32.HI UR6, URZ, 0x1f, UR4 ;  /* 0x0000001f3f067899 */ /* 0x000fe20008011404 */
        /* <DEDUP_REMOVED lines=68> */
[----:B-1----:R-:W-:Y:S01]  /*30030*/  CS2R R4, SRZ ;  /* 0x0000000000047805 */ /* 0x002fe2000001ff00 */
        /* <DEDUP_REMOVED lines=17> */
[----:B------:R-:W-:Y:S01]  /*30150*/  LOP3.LUT R3, R153, 0x40, RZ, 0x3c, !PT ;  /* 0x0000004099037812 */ /* 0x000fe200078e3cff */
[----:B------:R-:W-:-:S02]  /*30160*/  USHF.L.U32 UR7, UR4, 0x2, URZ ;  /* 0x0000000204077899 */ /* 0x000fc4000800063f */
[----:B------:R-:W-:Y:S02]  /*30170*/  USHF.L.U64.HI UR6, UR4, 0x2, UR6 ;  /* 0x0000000204067899 */ /* 0x000fe40008010206 */
[----:B------:R-:W-:Y:S02]  /*30180*/  UMOV UR5, 0x1 ;  /* 0x0000000100057882 */ /* 0x000fe40000000000 */
[----:B--2---:R-:W-:Y:S02]  /*30190*/  UMOV UR4, 0xffffffff ;  /* 0xffffffff00047882 */ /* 0x004fe40000000000 */
.L_x_1:
[----:B------:R-:W2:Y:S01]  /*301a0*/  LDL R155, [R1+0x2284] ;  /* 0x00228400019b7983 */ /* 0x000ea20000100800 */
[----:B------:R-:W-:Y:S01]  /*301b0*/  UIADD3 UR4, UR4, 0x1, URZ ;  /* 0x0000000104047890 */ /* 0x000fe2000fffe03f */
[----:B------:R-:W-:-:S04]  /*301c0*/  DEPBAR.LE SB0, 0x2 ;  /* 0x000080800000791a */ /* 0x000fc80000000000 */
[----:B------:R-:W-:Y:S01]  /*301d0*/  STL [R1+0x2c28], R0 ;  /* 0x002c280001007387 */ /* 0x000fe20000100800 */
[----:B------:R-:W-:-:S03]  /*301e0*/  UISETP.GT.AND UP0, UPT, UR4, 0x1, UPT ;  /* 0x000000010400788c */ /* 0x000fc6000bf04270 */
[----:B------:R-:W3:Y:S01]  /*301f0*/  LDL.LU.64 R228, [R1+0x470] ;  /* 0x0004700001e47983 */ /* 0x000ee20000300a00 */
[----:B------:R-:W-:-:S03]  /*30200*/  USEL UR4, UR4, URZ, !UP0 ;  /* 0x0000003f04047287 */ /* 0x000fc6000c000000 */
[----:B------:R-:W3:Y:S04]  /*30210*/  LDL.LU.64 R230, [R1+0x478] ;  /* 0x0004780001e67983 */ /* 0x000ee80000300a00 */
[----:B------:R-:W4:Y:S04]  /*30220*/  LDL.LU.64 R224, [R1+0x110] ;  /* 0x0001100001e07983 */ /* 0x000f280000300a00 */
[----:B------:R-:W4:Y:S04]  /*30230*/  LDL.LU.64 R226, [R1+0x118] ;  /* 0x0001180001e27983 */ /* 0x000f280000300a00 */
[----:B------:R-:W3:Y:S04]  /*30240*/  LDL.LU.64 R220, [R1+0x30] ;  /* 0x0000300001dc7983 */ /* 0x000ee80000300a00 */
[----:B------:R-:W3:Y:S04]  /*30250*/  LDL.LU.64 R222, [R1+0x38] ;  /* 0x0000380001de7983 */ /* 0x000ee80000300a00 */
[----:B------:R-:W3:Y:S04]  /*30260*/  LDL.LU.64 R216, [R1+0x370] ;  /* 0x0003700001d87983 */ /* 0x000ee80000300a00 */
[----:B------:R-:W3:Y:S04]  /*30270*/  LDL.LU.64 R218, [R1+0x378] ;  /* 0x0003780001da7983 */ /* 0x000ee80000300a00 */
[----:B------:R-:W3:Y:S04]  /*30280*/  LDL.LU.64 R212, [R1+0x1d0] ;  /* 0x0001d00001d47983 */ /* 0x000ee80000300a00 */
[----:B------:R-:W3:Y:S04]  /*30290*/  LDL.LU.64 R214, [R1+0x1d8] ;  /* 0x0001d80001d67983 */ /* 0x000ee80000300a00 */
[----:B------:R-:W3:Y:S04]  /*302a0*/  LDL.LU.64 R192, [R1+0x20] ;  /* 0x0000200001c07983 */ /* 0x000ee80000300a00 */
[----:B------:R-:W3:Y:S04]  /*302b0*/  LDL.LU.64 R194, [R1+0x28] ;  /* 0x0000280001c27983 */ /* 0x000ee80000300a00 */
[----:B------:R-:W1:Y:S04]  /*302c0*/  S2R R2, SR_TID.X ;  /* 0x0000000000027919 */ /* 0x000e680000002100 */
[----:B------:R-:W1:Y:S02]  /*302d0*/  S2R R152, SR_TID.X ;  /* 0x0000000000987919 */ /* 0x000e640000002100 */
[C---:B-1----:R-:W-:Y:S01]  /*302e0*/  IMAD.SHL.U32 R153, R2.reuse, 0x2, RZ ;  /* 0x0000000202997824 */ /* 0x042fe200078e00ff */
[----:B------:R-:W-:Y:S01]  /*302f0*/  LOP3.LUT R3, R2, 0x3, RZ, 0xc0, !PT ;  /* 0x0000000302037812 */ /* 0x000fe200078ec0ff */
[----:B------:R-:W-:-:S03]  /*30300*/  IMAD.SHL.U32 R154, R152, 0x2, RZ ;  /* 0x00000002989a7824 */ /* 0x000fc600078e00ff */
[----:B------:R-:W-:Y:S01]  /*30310*/  LOP3.LUT R153, R153, 0x40, RZ, 0xc0, !PT ;  /* 0x0000004099997812 */ /* 0x000fe200078ec0ff */
[----:B------:R-:W-:-:S03]  /*30320*/  IMAD R3, R3, 0x420, RZ ;  /* 0x0000042003037824 */ /* 0x000fc600078e02ff */
[----:B------:R-:W-:Y:S01]  /*30330*/  LOP3.LUT R153, R153, 0x1c, R2, 0xf8, !PT ;  /* 0x0000001c99997812 */ /* 0x000fe200078ef802 */
[----:B------:R-:W-:-:S03]  /*30340*/  IMAD.U32 R2, RZ, RZ, UR4 ;  /* 0x00000004ff027e24 */ /* 0x000fc6000f8e00ff */
[----:B------:R-:W-:Y:S02]  /*30350*/  LOP3.LUT R3, R3, R153, RZ, 0x3c, !PT ;  /* 0x0000009903037212 */ /* 0x000fe400078e3cff */
[----:B------:R-:W-:Y:S02]  /*30360*/  LOP3.LUT R153, R152, 0x7, RZ, 0xc0, !PT ;  /* 0x0000000798997812 */ /* 0x000fe400078ec0ff */
[----:B------:R-:W-:Y:S01]  /*30370*/  LEA R2, R2, R3, 0x11 ;  /* 0x0000000302027211 */ /* 0x000fe200078e88ff */
[----:B------:R-:W-:Y:S01]  /*30380*/  BAR.SYNC.DEFER_BLOCKING 0x0 ;  /* 0x0000000000007b1d */ /* 0x000fe20000010000 */
[----:B------:R-:W-:Y:S01]  /*30390*/  MOV R152, UR4 ;  /* 0x0000000400987c02 */ /* 0x000fe20008000f00 */
[----:B------:R-:W-:Y:S02]  /*303a0*/  IMAD R153, R153, 0x210, RZ ;  /* 0x0000021099997824 */ /* 0x000fe400078e02ff */
[----:B------:R-:W-:-:S03]  /*303b0*/  IMAD.U32 R3, RZ, RZ, UR4 ;  /* 0x00000004ff037e24 */ /* 0x000fc6000f8e00ff */
[----:B------:R-:W-:-:S05]  /*303c0*/  LOP3.LUT R153, R153, 0x30, R154, 0x78, !PT ;  /* 0x0000003099997812 */ /* 0x000fca00078e789a */
[----:B------:R-:W-:Y:S01]  /*303d0*/  IMAD R252, R152, 0x10000, R153 ;  /* 0x0001000098fc7824 */ /* 0x000fe200078e0299 */
[----:B------:R-:W-:Y:S04]  /*303e0*/  LDS R188, [R2] ;  /* 0x0000000002bc7984 */ /* 0x000fe80000000800 */
[----:B------:R-:W-:Y:S04]  /*303f0*/  LDS R190, [R2+0x1000] ;  /* 0x0010000002be7984 */ /* 0x000fe80000000800 */
[----:B------:R-:W1:Y:S04]  /*30400*/  LDSM.16.M88.4 R156, [R252+0x40000] ;  /* 0x04000000fc9c783b */ /* 0x000e680000000200 */
[----:B------:R-:W-:Y:S04]  /*30410*/  LDS R184, [R2+0x80] ;  /* 0x0000800002b87984 */ /* 0x000fe80000000800 */
        /* <DEDUP_REMOVED lines=13> */
[----:B-1----:R-:W-:Y:S04]  /*304f0*/  STL [R1+0x4310], R158 ;  /* 0x0043109e01007387 */ /* 0x002fe80000100800 */
[----:B------:R-:W-:Y:S01]  /*30500*/  STL [R1+0x42fc], R159 ;  /* 0x0042fc9f01007387 */ /* 0x000fe20000100800 */
[----:B--2---:R-:W-:-:S03]  /*30510*/  IMAD R3, R3, 0x20000, R155 ;  /* 0x0002000003037824 */ /* 0x004fc600078e029b */
[----:B------:R-:W-:Y:S04]  /*30520*/  LDSM.16.M88.4 R152, [R252+0x41000] ;  /* 0x04100000fc98783b */ /* 0x000fe80000000200 */
[----:B------:R-:W-:Y:S04]  /*30530*/  LDS R189, [R3] ;  /* 0x0000000003bd7984 */ /* 0x000fe80000000800 */
[----:B------:R-:W3:Y:S04]  /*30540*/  LDS R191, [R3+0x1000] ;  /* 0x0010000003bf7984 */ /* 0x000ee80000000800 */
[----:B------:R-:W-:Y:S04]  /*30550*/  LDS R185, [R3+0x80] ;  /* 0x0000800003b97984 */ /* 0x000fe80000000800 */
[----:B------:R-:W4:Y:S04]  /*30560*/  LDS R187, [R3+0x1080] ;  /* 0x0010800003bb7984 */ /* 0x000f280000000800 */
[----:B------:R-:W-:Y:S04]  /*30570*/  LDS R181, [R3+0x100] ;  /* 0x0001000003b57984 */ /* 0x000fe80000000800 */
[----:B------:R-:W1:Y:S04]  /*30580*/  LDS R183, [R3+0x1100] ;  /* 0x0011000003b77984 */ /* 0x000e680000000800 */
[----:B------:R-:W-:Y:S04]  /*30590*/  LDS R177, [R3+0x180] ;  /* 0x0001800003b17984 */ /* 0x000fe80000000800 */
[----:B------:R-:W2:Y:S04]  /*305a0*/  LDS R179, [R3+0x1180] ;  /* 0x0011800003b37984 */ /* 0x000ea80000000800 */
[----:B------:R-:W-:Y:S04]  /*305b0*/  LDS R173, [R3+0x200] ;  /* 0x0002000003ad7984 */ /* 0x000fe80000000800 */
[----:B------:R-:W2:Y:S04]  /*305c0*/  LDS R175, [R3+0x1200] ;  /* 0x0012000003af7984 */ /* 0x000ea80000000800 */
[----:B------:R-:W-:Y:S04]  /*305d0*/  LDS R169, [R3+0x280] ;  /* 0x0002800003a97984 */ /* 0x000fe80000000800 */
[----:B------:R-:W2:Y:S04]  /*305e0*/  LDS R171, [R3+0x1280] ;  /* 0x0012800003ab7984 */ /* 0x000ea80000000800 */
[----:B------:R-:W-:Y:S04]  /*305f0*/  LDS R161, [R3+0x300] ;  /* 0x0003000003a17984 */ /* 0x000fe80000000800 */
[----:B------:R-:W2:Y:S01]  /*30600*/  LDS R163, [R3+0x1300] ;  /* 0x0013000003a37984 */ /* 0x000ea20000000800 */
[-C--:B---3--:R-:W-:Y:S03]  /*30610*/  HMMA.1688.F32.TF32 R240, R188, R156.reuse, R228 ;  /* 0x0000009cbcf0723c */ /* 0x088fe600000810e4 */
[----:B------:R-:W-:Y:S04]  /*30620*/  LDS R165, [R3+0x380] ;  /* 0x0003800003a57984 */ /* 0x000fe80000000800 */
[----:B------:R-:W3:Y:S01]  /*30630*/  LDS R167, [R3+0x1380] ;  /* 0x0013800003a77984 */ /* 0x000ee20000000800 */
[-C--:B----4-:R-:W-:Y:S08]  /*30640*/  HMMA.1688.F32.TF32 R228, R184, R156.reuse, R224 ;  /* 0x0000009cb8e4723c */ /* 0x090ff000000810e0 */
[-C--:B-1----:R-:W-:Y:S08]  /*30650*/  HMMA.1688.F32.TF32 R224, R180, R156.reuse, R220 ;  /* 0x0000009cb4e0723c */ /* 0x082ff000000810dc */
[-C--:B--2--5:R-:W-:Y:S01]  /*30660*/  HMMA.1688.F32.TF32 R16, R176, R156.reuse, R16 ;  /* 0x0000009cb010723c */ /* 0x0a4fe20000081010 */
[----:B------:R-:W-:Y:S04]  /*30670*/  STL [R1+0x42f4], R154 ;  /* 0x0042f49a01007387 */ /* 0x000fe80000100800 */
[----:B------:R-:W-:Y:S04]  /*30680*/  STL [R1+0x42f0], R155 ;  /* 0x0042f09b01007387 */ /* 0x000fe80000100800 */
[----:B------:R-:W-:Y:S01]  /*30690*/  STL.64 [R1+0x280], R240 ;  /* 0x000280f001007387 */ /* 0x000fe20000100a00 */
[-C--:B------:R-:W-:Y:S03]  /*306a0*/  HMMA.1688.F32.TF32 R220, R172, R156.reuse, R60 ;  /* 0x0000009cacdc723c */ /* 0x080fe6000008103c */
[----:B------:R-:W-:Y:S04]  /*306b0*/  STL.64 [R1+0x288], R242 ;  /* 0x000288f201007387 */ /* 0x000fe80000100a00 */
[----:B------:R-:W-:Y:S01]  /*306c0*/  STL.64 [R1+0x270], R228 ;  /* 0x000270e401007387 */ /* 0x000fe20000100a00 */
[-C--:B------:R-:W-:Y:S03]  /*306d0*/  HMMA.1688.F32.TF32 R60, R168, R156.reuse, R104 ;  /* 0x0000009ca83c723c */ /* 0x080fe60000081068 */
[----:B------:R-:W-:Y:S04]  /*306e0*/  STL.64 [R1+0x278], R230 ;  /* 0x000278e601007387 */ /* 0x000fe80000100a00 */
[----:B------:R-:W-:Y:S04]  /*306f0*/  STL.64 [R1+0x260], R224 ;  /* 0x000260e001007387 */ /* 0x000fe80000100a00 */
[----:B------:R-:W-:Y:S04]  /*30700*/  STL.64 [R1+0x268], R226 ;  /* 0x000268e201007387 */ /* 0x000fe80000100a00 */
[----:B------:R-:W-:Y:S04]  /*30710*/  STL.64 [R1+0x320], R16 ;  /* 0x0003201001007387 */ /* 0x000fe80000100a00 */
[----:B------:R1:W-:Y:S02]  /*30720*/  STL.64 [R1+0x328], R18 ;  /* 0x0003281201007387 */ /* 0x0003e40000100a00 */
[-C--:B-1----:R-:W-:Y:S02]  /*30730*/  HMMA.1688.F32.TF32 R16, R160, R156.reuse, R100 ;  /* 0x0000009ca010723c */ /* 0x082fe40000081064 */
[----:B------:R-:W-:Y:S04]  /*30740*/  STL.64 [R1+0x3a0], R220 ;  /* 0x0003a0dc01007387 */ /* 0x000fe80000100a00 */
[----:B------:R-:W-:Y:S02]  /*30750*/  STL.64 [R1+0x3a8], R222 ;  /* 0x0003a8de01007387 */ /* 0x000fe40000100a00 */
[----:B---3--:R-:W-:Y:S02]  /*30760*/  HMMA.1688.F32.TF32 R8, R164, R156, R8 ;  /* 0x0000009ca408723c */ /* 0x008fe40000081008 */
[----:B------:R-:W-:Y:S04]  /*30770*/  STL.64 [R1+0x480], R60 ;  /* 0x0004803c01007387 */ /* 0x000fe80000100a00 */
[----:B------:R1:W-:Y:S09]  /*30780*/  STL.64 [R1+0x488], R62 ;  /* 0x0004883e01007387 */ /* 0x0003f20000100a00 */
[----:B------:R-:W-:Y:S01]  /*30790*/  STL.64 [R1+0x580], R16 ;  /* 0x0005801001007387 */ /* 0x000fe20000100a00 */
[-C--:B-1----:R-:W-:Y:S03]  /*307a0*/  HMMA.1688.F32.TF32 R60, R188, R152.reuse, R216 ;  /* 0x00000098bc3c723c */ /* 0x082fe600000810d8 */
[----:B------:R1:W-:Y:S05]  /*307b0*/  STL.64 [R1+0x588], R18 ;  /* 0x0005881201007387 */ /* 0x0003ea0000100a00 */
[-C--:B-1----:R-:W-:Y:S01]  /*307c0*/  HMMA.1688.F32.TF32 R16, R184, R152.reuse, R212 ;  /* 0x00000098b810723c */ /* 0x082fe200000810d4 */
[----:B------:R-:W-:Y:S04]  /*307d0*/  STL.64 [R1+0x610], R8 ;  /* 0x0006100801007387 */ /* 0x000fe80000100a00 */
[----:B------:R1:W-:Y:S10]  /*307e0*/  STL.64 [R1+0x618], R10 ;  /* 0x0006180a01007387 */ /* 0x0003f40000100a00 */
[----:B------:R2:W-:Y:S04]  /*307f0*/  STL.64 [R1+0x210], R60 ;  /* 0x0002103c01007387 */ /* 0x0005e80000100a00 */
[----:B------:R3:W-:Y:S01]  /*30800*/  STL.64 [R1+0x218], R62 ;  /* 0x0002183e01007387 */ /* 0x0007e20000100a00 */
[-C--:B-1----:R-:W-:Y:S03]  /*30810*/  HMMA.1688.F32.TF32 R8, R180, R152.reuse, R192 ;  /* 0x00000098b408723c */ /* 0x082fe600000810c0 */
[----:B------:R-:W4:Y:S04]  /*30820*/  LDL.LU.64 R156, [R1+0x5a0] ;  /* 0x0005a000019c7983 */ /* 0x000f280000300a00 */
[----:B------:R-:W-:Y:S04]  /*30830*/  STL.64 [R1+0x220], R16 ;  /* 0x0002201001007387 */ /* 0x000fe80000100a00 */
[----:B------:R1:W-:Y:S04]  /*30840*/  STL.64 [R1+0x228], R18 ;  /* 0x0002281201007387 */ /* 0x0003e80000100a00 */
[----:B------:R-:W4:Y:S08]  /*30850*/  LDL.LU.64 R158, [R1+0x5a8] ;  /* 0x0005a800019e7983 */ /* 0x000f300000300a00 */
[----:B------:R-:W-:Y:S04]  /*30860*/  STL.64 [R1+0x240], R8 ;  /* 0x0002400801007387 */ /* 0x000fe80000100a00 */
[----:B------:R1:W-:Y:S04]  /*30870*/  STL.64 [R1+0x248], R10 ;  /* 0x0002480a01007387 */ /* 0x0003e80000100a00 */
[----:B--2---:R-:W2:Y:S04]  /*30880*/  LDL.LU.64 R60, [R1+0x2f0] ;  /* 0x0002f000013c7983 */ /* 0x004ea80000300a00 */
[----:B---3--:R-:W2:Y:S01]  /*30890*/  LDL.LU.64 R62, [R1+0x2f8] ;  /* 0x0002f800013e7983 */ /* 0x008ea20000300a00 */
[-C--:B-1----:R-:W-:Y:S03]  /*308a0*/  HMMA.1688.F32.TF32 R16, R172, R152.reuse, R20 ;  /* 0x00000098ac10723c */ /* 0x082fe60000081014 */
[----:B------:R-:W3:Y:S04]  /*308b0*/  LDL.LU.64 R104, [R1+0x50] ;  /* 0x0000500001687983 */ /* 0x000ee80000300a00 */
[----:B------:R-:W3:Y:S01]  /*308c0*/  LDL.LU.64 R106, [R1+0x58] ;  /* 0x00005800016a7983 */ /* 0x000ee20000300a00 */
[-C--:B------:R-:W-:Y:S11]  /*308d0*/  HMMA.1688.F32.TF32 R8, R176, R152.reuse, R12 ;  /* 0x00000098b008723c */ /* 0x080ff6000008100c */
[----:B------:R-:W-:Y:S11]  /*308e0*/  @!UPT UIADD3 URZ, URZ, URZ, URZ ;  /* 0x0000003f3f3ff290 */ /* 0x000ff6000fffe03f */
[----:B------:R-:W-:Y:S01]  /*308f0*/  @!UPT UIADD3 URZ, URZ, URZ, URZ ;  /* 0x0000003f3f3ff290 */ /* 0x000fe2000fffe03f */
[----:B------:R-:W-:Y:S04]  /*30900*/  STL.64 [R1+0x250], R8 ;  /* 0x0002500801007387 */ /* 0x000fe80000100a00 */
[----:B------:R1:W-:Y:S04]  /*30910*/  STL.64 [R1+0x258], R10 ;  /* 0x0002580a01007387 */ /* 0x0003e80000100a00 */
[----:B------:R-:W-:Y:S04]  /*30920*/  STL.64 [R1+0x370], R16 ;  /* 0x0003701001007387 */ /* 0x000fe80000100a00 */
[----:B------:R-:W-:Y:S04]  /*30930*/  STL.64 [R1+0x378], R18 ;  /* 0x0003781201007387 */ /* 0x000fe80000100a00 */
[----:B------:R-:W1:Y:S01]  /*30940*/  LDSM.16.M88.4 R16, [R252+0x42000] ;  /* 0x04200000fc10783b */ /* 0x000e620000000200 */
[-C--:B------:R-:W-:Y:S03]  /*30950*/  HMMA.1688.F32.TF32 R12, R168, R152.reuse, R84 ;  /* 0x00000098a80c723c */ /* 0x080fe60000081054 */
[----:B------:R-:W3:Y:S05]  /*30960*/  LDL.LU.64 R100, [R1+0x650] ;  /* 0x0006500001647983 */ /* 0x000eea0000300a00 */
[-C--:B-1----:R-:W-:Y:S08]  /*30970*/  HMMA.1688.F32.TF32 R8, R160, R152.reuse, R148 ;  /* 0x00000098a008723c */ /* 0x082ff00000081094 */
[----:B------:R-:W-:Y:S07]  /*30980*/  HMMA.1688.F32.TF32 R4, R164, R152, R4 ;  /* 0x00000098a404723c */ /* 0x000fee0000081004 */
[----:B------:R-:W-:Y:S04]  /*30990*/  STL.64 [R1+0x410], R12 ;  /* 0x0004100c01007387 */ /* 0x000fe80000100a00 */
[----:B------:R-:W-:Y:S04]  /*309a0*/  STL.64 [R1+0x418], R14 ;  /* 0x0004180e01007387 */ /* 0x000fe80000100a00 */
[----:B------:R-:W3:Y:S04]  /*309b0*/  LDL.LU.64 R102, [R1+0x658] ;  /* 0x0006580001667983 */ /* 0x000ee80000300a00 */
[----:B------:R-:W-:Y:S04]  /*309c0*/  STL.64 [R1+0x540], R8 ;  /* 0x0005400801007387 */ /* 0x000fe80000100a00 */
[----:B------:R-:W-:Y:S04]  /*309d0*/  STL.64 [R1+0x548], R10 ;  /* 0x0005480a01007387 */ /* 0x000fe80000100a00 */
[----:B------:R-:W1:Y:S04]  /*309e0*/  LDSM.16.M88.4 R12, [R252+0x43000] ;  /* 0x04300000fc0c783b */ /* 0x000e680000000200 */
[----:B------:R-:W-:Y:S04]  /*309f0*/  STL [R1+0x4314], R18 ;  /* 0x0043141201007387 */ /* 0x000fe80000100800 */
[----:B------:R-:W-:Y:S04]  /*30a00*/  STL.64 [R1+0x5e0], R4 ;  /* 0x0005e00401007387 */ /* 0x000fe80000100a00 */
[----:B------:R-:W1:Y:S04]  /*30a10*/  LDSM.16.M88.4 R8, [R252+0x44000] ;  /* 0x04400000fc08783b */ /* 0x000e680000000200 */
[----:B------:R-:W-:Y:S04]  /*30a20*/  STL.64 [R1+0x5e8], R6 ;  /* 0x0005e80601007387 */ /* 0x000fe80000100a00 */
[----:B------:R-:W1:Y:S04]  /*30a30*/  LDSM.16.M88.4 R4, [R252+0x45000] ;  /* 0x04500000fc04783b */ /* 0x000e680000000200 */
[----:B------:R-:W-:Y:S04]  /*30a40*/  STL [R1+0x42f8], R19 ;  /* 0x0042f81301007387 */ /* 0x000fe80000100800 */
[----:B-1----:R-:W-:Y:S04]  /*30a50*/  STL [R1+0x431c], R14 ;  /* 0x00431c0e01007387 */ /* 0x002fe80000100800 */
[----:B------:R-:W-:Y:S04]  /*30a60*/  STL [R1+0x4318], R15 ;  /* 0x0043180f01007387 */ /* 0x000fe80000100800 */
[----:B------:R-:W-:Y:S04]  /*30a70*/  STL [R1+0x4324], R10 ;  /* 0x0043240a01007387 */ /* 0x000fe80000100800 */
[----:B------:R-:W-:Y:S04]  /*30a80*/  STL [R1+0x4320], R11 ;  /* 0x0043200b01007387 */ /* 0x000fe80000100800 */
[----:B------:R-:W-:Y:S04]  /*30a90*/  STL [R1+0x432c], R6 ;  /* 0x00432c0601007387 */ /* 0x000fe80000100800 */
[----:B------:R-:W-:Y:S01]  /*30aa0*/  STL [R1+0x4328], R7 ;  /* 0x0043280701007387 */ /* 0x000fe20000100800 */
[-C--:B----4-:R-:W-:Y:S08]  /*30ab0*/  HMMA.1688.F32.TF32 R84, R188, R16.reuse, R156 ;  /* 0x00000010bc54723c */ /* 0x090ff0000008109c */
[-C--:B--2---:R-:W-:Y:S01]  /*30ac0*/  HMMA.1688.F32.TF32 R20, R184, R16.reuse, R60 ;  /* 0x00000010b814723c */ /* 0x084fe2000008103c */
[----:B------:R-:W2:Y:S11]  /*30ad0*/  LDL.LU.64 R60, [R1+0x550] ;  /* 0x00055000013c7983 */ /* 0x000eb60000300a00 */
[----:B------:R-:W-:Y:S03]  /*30ae0*/  @!UPT UIADD3 URZ, URZ, URZ, URZ ;  /* 0x0000003f3f3ff290 */ /* 0x000fe6000fffe03f */
[----:B------:R-:W-:Y:S04]  /*30af0*/  STL.64 [R1+0x1b0], R84 ;  /* 0x0001b05401007387 */ /* 0x000fe80000100a00 */
[----:B------:R-:W-:Y:S04]  /*30b00*/  STL.64 [R1+0x1b8], R86 ;  /* 0x0001b85601007387 */ /* 0x000fe80000100a00 */
[----:B------:R-:W2:Y:S04]  /*30b10*/  LDL.LU.64 R62, [R1+0x558] ;  /* 0x00055800013e7983 */ /* 0x000ea80000300a00 */
[----:B------:R1:W-:Y:S04]  /*30b20*/  STL.64 [R1+0x1d0], R20 ;  /* 0x0001d01401007387 */ /* 0x0003e80000100a00 */
[----:B------:R4:W-:Y:S04]  /*30b30*/  STL.64 [R1+0x1d8], R22 ;  /* 0x0001d81601007387 */ /* 0x0009e80000100a00 */
[----:B-1----:R-:W2:Y:S04]  /*30b40*/  LDL.LU.64 R20, [R1+0xf0] ;  /* 0x0000f00001147983 */ /* 0x002ea80000300a00 */
[----:B----4-:R-:W4:Y:S01]  /*30b50*/  LDL.LU.64 R22, [R1+0xf8] ;  /* 0x0000f80001167983 */ /* 0x010f220000300a00 */
[-C--:B---3--:R-:W-:Y:S03]  /*30b60*/  HMMA.1688.F32.TF32 R148, R180, R16.reuse, R104 ;  /* 0x00000010b494723c */ /* 0x088fe60000081068 */
[----:B------:R-:W3:Y:S05]  /*30b70*/  LDL.LU.64 R84, [R1+0x6c0] ;  /* 0x0006c00001547983 */ /* 0x000eea0000300a00 */
[-C--:B------:R-:W-:Y:S11]  /*30b80*/  HMMA.1688.F32.TF32 R104, R176, R16.reuse, R208 ;  /* 0x00000010b068723c */ /* 0x080ff600000810d0 */
[----:B------:R-:W-:Y:S04]  /*30b90*/  @!UPT UIADD3 URZ, URZ, URZ, URZ ;  /* 0x0000003f3f3ff290 */ /* 0x000fe8000fffe03f */
[----:B------:R-:W-:Y:S04]  /*30ba0*/  STL.64 [R1+0x1c0], R148 ;  /* 0x0001c09401007387 */ /* 0x000fe80000100a00 */
[----:B------:R-:W-:Y:S04]  /*30bb0*/  STL.64 [R1+0x1c8], R150 ;  /* 0x0001c89601007387 */ /* 0x000fe80000100a00 */
[----:B------:R-:W3:Y:S04]  /*30bc0*/  LDL.LU.64 R86, [R1+0x6c8] ;  /* 0x0006c80001567983 */ /* 0x000ee80000300a00 */
[----:B------:R-:W-:Y:S04]  /*30bd0*/  STL.64 [R1+0x200], R104 ;  /* 0x0002006801007387 */ /* 0x000fe80000100a00 */
[----:B------:R1:W-:Y:S02]  /*30be0*/  STL.64 [R1+0x208], R106 ;  /* 0x0002086a01007387 */ /* 0x0003e40000100a00 */
[-C--:B-1----:R-:W-:Y:S08]  /*30bf0*/  HMMA.1688.F32.TF32 R104, R172, R16.reuse, R28 ;  /* 0x00000010ac68723c */ /* 0x082ff0000008101c */
[-C--:B------:R-:W-:Y:S08]  /*30c00*/  HMMA.1688.F32.TF32 R28, R168, R16.reuse, R56 ;  /* 0x00000010a81c723c */ /* 0x080ff00000081038 */
[-C--:B------:R-:W-:Y:S07]  /*30c10*/  HMMA.1688.F32.TF32 R56, R160, R16.reuse, R116 ;  /* 0x00000010a038723c */ /* 0x080fee0000081074 */
[----:B------:R-:W-:Y:S01]  /*30c20*/  STL.64 [R1+0x330], R104 ;  /* 0x0003306801007387 */ /* 0x000fe20000100a00 */
[----:B------:R-:W-:Y:S03]  /*30c30*/  HMMA.1688.F32.TF32 R16, R164, R16, R68 ;  /* 0x00000010a410723c */ /* 0x000fe60000081044 */
[----:B------:R-:W-:Y:S04]  /*30c40*/  STL.64 [R1+0x338], R106 ;  /* 0x0003386a01007387 */ /* 0x000fe80000100a00 */
[----:B------:R-:W-:Y:S04]  /*30c50*/  STL.64 [R1+0x3c0], R28 ;  /* 0x0003c01c01007387 */ /* 0x000fe80000100a00 */
[----:B------:R1:W-:Y:S02]  /*30c60*/  STL.64 [R1+0x3c8], R30 ;  /* 0x0003c81e01007387 */ /* 0x0003e40000100a00 */
[----:B-1----:R-:W-:Y:S02]  /*30c70*/  HMMA.1688.F32.TF32 R28, R188, R12, R100 ;  /* 0x0000000cbc1c723c */ /* 0x002fe40000081064 */
[----:B------:R-:W-:Y:S04]  /*30c80*/  STL.64 [R1+0x4e0], R56 ;  /* 0x0004e03801007387 */ /* 0x000fe80000100a00 */
[----:B------:R-:W-:Y:S04]  /*30c90*/  STL.64 [R1+0x4e8], R58 ;  /* 0x0004e83a01007387 */ /* 0x000fe80000100a00 */
[----:B------:R-:W-:Y:S04]  /*30ca0*/  STL.64 [R1+0x5b0], R16 ;  /* 0x0005b01001007387 */ /* 0x000fe80000100a00 */
[----:B------:R-:W-:Y:S09]  /*30cb0*/  STL.64 [R1+0x5b8], R18 ;  /* 0x0005b81201007387 */ /* 0x000ff20000100a00 */
[----:B------:R2:W-:Y:S01]  /*30cc0*/  STL [R1+0x140], R28 ;  /* 0x0001401c01007387 */ /* 0x0005e20000100800 */
[----:B------:R-:W-:Y:S01]  /*30cd0*/  MOV R6, R29 ;  /* 0x0000001d00067202 */ /* 0x000fe20000000f00 */
[----:B------:R-:W-:-:S02]  /*30ce0*/  IMAD.MOV.U32 R7, RZ, RZ, R30 ;  /* 0x000000ffff077224 */ /* 0x000fc400078e001e */
[----:B------:R-:W-:Y:S02]  /*30cf0*/  IMAD.MOV.U32 R10, RZ, RZ, R31 ;  /* 0x000000ffff0a7224 */ /* 0x000fe400078e001f */
[----:B------:R-:W-:Y:S04]  /*30d00*/  STL [R1+0x4340], R6 ;  /* 0x0043400601007387 */ /* 0x000fe80000100800 */
[----:B------:R-:W-:Y:S04]  /*30d10*/  STL [R1+0x433c], R7 ;  /* 0x00433c0701007387 */ /* 0x000fe80000100800 */
[----:B------:R-:W-:Y:S01]  /*30d20*/  STL [R1+0x4338], R10 ;  /* 0x0043380a01007387 */ /* 0x000fe20000100800 */
[-C--:B--2---:R-:W-:Y:S03]  /*30d30*/  HMMA.1688.F32.TF32 R28, R184, R12.reuse, R60 ;  /* 0x0000000cb81c723c */ /* 0x084fe6000008103c */
[----:B------:R-:W2:Y:S11]  /*30d40*/  LDL.LU.64 R60, [R1+0x560] ;  /* 0x00056000013c7983 */ /* 0x000eb60000300a00 */
[----:B------:R-:W-:Y:S09]  /*30d50*/  @!UPT UIADD3 URZ, URZ, URZ, URZ ;  /* 0x0000003f3f3ff290 */ /* 0x000ff2000fffe03f */
[----:B------:R-:W-:Y:S01]  /*30d60*/  STL.64 [R1+0x160], R28 ;  /* 0x0001601c01007387 */ /* 0x000fe20000100a00 */
[-C--:B----4-:R-:W-:Y:S03]  /*30d70*/  HMMA.1688.F32.TF32 R16, R180, R12.reuse, R20 ;  /* 0x0000000cb410723c */ /* 0x090fe60000081014 */
[----:B------:R1:W-:Y:S04]  /*30d80*/  STL.64 [R1+0x168], R30 ;  /* 0x0001681e01007387 */ /* 0x0003e80000100a00 */
[----:B------:R-:W2:Y:S11]  /*30d90*/  LDL.LU.64 R62, [R1+0x568] ;  /* 0x00056800013e7983 */ /* 0x000eb60000300a00 */
[----:B------:R-:W-:Y:S05]  /*30da0*/  @!UPT UIADD3 URZ, URZ, URZ, URZ ;  /* 0x0000003f3f3ff290 */ /* 0x000fea000fffe03f */
[----:B------:R-:W-:Y:S04]  /*30db0*/  STL.64 [R1+0x170], R16 ;  /* 0x0001701001007387 */ /* 0x000fe80000100a00 */
[----:B------:R4:W-:Y:S04]  /*30dc0*/  STL.64 [R1+0x178], R18 ;  /* 0x0001781201007387 */ /* 0x0009e80000100a00 */
[----:B------:R-:W2:Y:S04]  /*30dd0*/  LDL.LU.64 R20, [R1+0x230] ;  /* 0x0002300001147983 */ /* 0x000ea80000300a00 */
[----:B------:R-:W2:Y:S01]  /*30de0*/  LDL.LU.64 R22, [R1+0x238] ;  /* 0x0002380001167983 */ /* 0x000ea20000300a00 */
[-C--:B-1----:R-:W-:Y:S08]  /*30df0*/  HMMA.1688.F32.TF32 R28, R172, R12.reuse, R24 ;  /* 0x0000000cac1c723c */ /* 0x082ff00000081018 */
[-C--:B----4-:R-:W-:Y:S08]  /*30e00*/  HMMA.1688.F32.TF32 R16, R176, R12.reuse, R204 ;  /* 0x0000000cb010723c */ /* 0x090ff000000810cc */
[-C--:B------:R-:W-:Y:S01]  /*30e10*/  HMMA.1688.F32.TF32 R24, R168, R12.reuse, R88 ;  /* 0x0000000ca818723c */ /* 0x080fe20000081058 */
[----:B------:R-:W-:Y:S11]  /*30e20*/  LDSM.16.M88.4 R88, [R252+0x4b000] ;  /* 0x04b00000fc58783b */ /* 0x000ff60000000200 */
[----:B------:R-:W-:Y:S03]  /*30e30*/  @!UPT UIADD3 URZ, URZ, URZ, URZ ;  /* 0x0000003f3f3ff290 */ /* 0x000fe6000fffe03f */
[----:B------:R-:W-:Y:S04]  /*30e40*/  STL.64 [R1+0x190], R16 ;  /* 0x0001901001007387 */ /* 0x000fe80000100a00 */
[----:B------:R1:W-:Y:S04]  /*30e50*/  STL.64 [R1+0x198], R18 ;  /* 0x0001981201007387 */ /* 0x0003e80000100a00 */
[----:B------:R-:W-:Y:S04]  /*30e60*/  STL.64 [R1+0x2a0], R28 ;  /* 0x0002a01c01007387 */ /* 0x000fe80000100a00 */
[----:B------:R-:W-:Y:S04]  /*30e70*/  STL.64 [R1+0x2a8], R30 ;  /* 0x0002a81e01007387 */ /* 0x000fe80000100a00 */
[----:B------:R-:W4:Y:S01]  /*30e80*/  LDL.LU.64 R56, [R1+0x700] ;  /* 0x0007000001387983 */ /* 0x000f220000300a00 */
[-C--:B-1----:R-:W-:Y:S03]  /*30e90*/  HMMA.1688.F32.TF32 R16, R160, R12.reuse, R132 ;  /* 0x0000000ca010723c */ /* 0x082fe60000081084 */
[----:B------:R-:W-:Y:S04]  /*30ea0*/  STL.64 [R1+0x380], R24 ;  /* 0x0003801801007387 */ /* 0x000fe80000100a00 */
[----:B------:R1:W-:Y:S04]  /*30eb0*/  STL.64 [R1+0x388], R26 ;  /* 0x0003881a01007387 */ /* 0x0003e80000100a00 */
[----:B------:R-:W4:Y:S01]  /*30ec0*/  LDL.LU.64 R58, [R1+0x708] ;  /* 0x00070800013a7983 */ /* 0x000f220000300a00 */
[----:B-1----:R-:W-:Y:S08]  /*30ed0*/  HMMA.1688.F32.TF32 R24, R164, R12, R64 ;  /* 0x0000000ca418723c */ /* 0x002ff00000081040 */
[----:B---3--:R-:W-:Y:S03]  /*30ee0*/  HMMA.1688.F32.TF32 R12, R188, R8, R84 ;  /* 0x00000008bc0c723c */ /* 0x008fe60000081054 */
[----:B------:R1:W-:Y:S04]  /*30ef0*/  STL.64 [R1+0x4a0], R16 ;  /* 0x0004a01001007387 */ /* 0x0003e80000100a00 */
[----:B------:R-:W-:Y:S04]  /*30f00*/  STL.64 [R1+0x4a8], R18 ;  /* 0x0004a81201007387 */ /* 0x000fe80000100a00 */
[----:B------:R-:W-:Y:S05]  /*30f10*/  LDSM.16.M88.4 R84, [R252+0x4c000] ;  /* 0x04c00000fc54783b */ /* 0x000fea0000000200 */
[----:B-1----:R-:W-:Y:S01]  /*30f20*/  IMAD.MOV.U32 R17, RZ, RZ, R25 ;  /* 0x000000ffff117224 */ /* 0x002fe200078e0019 */
[----:B------:R-:W-:Y:S01]  /*30f30*/  MOV R16, R24 ;  /* 0x0000001800107202 */ /* 0x000fe20000000f00 */
[----:B------:R-:W-:Y:S04]  /*30f40*/  STL.64 [R1+0x5a8], R26 ;  /* 0x0005a81a01007387 */ /* 0x000fe80000100a00 */
[----:B------:R-:W-:Y:S02]  /*30f50*/  STL [R1+0x41cc], R17 ;  /* 0x0041cc1101007387 */ /* 0x000fe40000100800 */
[----:B------:R-:W-:Y:S01]  /*30f60*/  IMAD.MOV.U32 R158, RZ, RZ, R12 ;  /* 0x000000ffff9e7224 */ /* 0x000fe200078e000c */
[----:B------:R-:W-:Y:S01]  /*30f70*/  MOV R157, R13 ;  /* 0x0000000d009d7202 */ /* 0x000fe20000000f00 */
[----:B------:R1:W-:Y:S01]  /*30f80*/  STL [R1+0x41c8], R16 ;  /* 0x0041c81001007387 */ /* 0x0003e20000100800 */
[----:B------:R-:W-:-:S03]  /*30f90*/  IMAD.MOV.U32 R156, RZ, RZ, R14 ;  /* 0x000000ffff9c7224 */ /* 0x000fc600078e000e */
[----:B------:R-:W3:Y:S04]  /*30fa0*/  LDL.LU.64 R28, [R1+0x620] ;  /* 0x00062000011c7983 */ /* 0x000ee80000300a00 */
[----:B------:R-:W3:Y:S01]  /*30fb0*/  LDL.LU.64 R30, [R1+0x628] ;  /* 0x00062800011e7983 */ /* 0x000ee20000300a00 */
[----:B-1----:R-:W-:-:S05]  /*30fc0*/  IMAD.MOV.U32 R16, RZ, RZ, R15 ;  /* 0x000000ffff107224 */ /* 0x002fca00078e000f */
[----:B------:R-:W-:Y:S04]  /*30fd0*/  STL [R1+0x4348], R16 ;  /* 0x0043481001007387 */ /* 0x000fe80000100800 */
[----:B------:R-:W-:Y:S04]  /*30fe0*/  STL [R1+0x4344], R156 ;  /* 0x0043449c01007387 */ /* 0x000fe80000100800 */
[----:B------:R-:W-:Y:S04]  /*30ff0*/  STL [R1+0x4334], R157 ;  /* 0x0043349d01007387 */ /* 0x000fe80000100800 */
[----:B------:R-:W-:Y:S04]  /*31000*/  STL [R1+0x4330], R158 ;  /* 0x0043309e01007387 */ /* 0x000fe80000100800 */
[----:B------:R-:W3:Y:S04]  /*31010*/  LDL.LU.64 R24, [R1+0x460] ;  /* 0x0004600001187983 */ /* 0x000ee80000300a00 */
[----:B------:R-:W3:Y:S01]  /*31020*/  LDL.LU.64 R26, [R1+0x468] ;  /* 0x00046800011a7983 */ /* 0x000ee20000300a00 */
[-C--:B--2---:R-:W-:Y:S11]  /*31030*/  HMMA.1688.F32.TF32 R12, R184, R8.reuse, R60 ;  /* 0x00000008b80c723c */ /* 0x084ff6000008103c */
[----:B------:R-:W-:Y:S11]  /*31040*/  @!UPT UIADD3 URZ, URZ, URZ, URZ ;  /* 0x0000003f3f3ff290 */ /* 0x000ff6000fffe03f */
[----:B------:R-:W-:Y:S01]  /*31050*/  @!UPT UIADD3 URZ, URZ, URZ, URZ ;  /* 0x0000003f3f3ff290 */ /* 0x000fe2000fffe03f */
[----:B------:R-:W-:Y:S04]  /*31060*/  STL.64 [R1+0x100], R12 ;  /* 0x0001000c01007387 */ /* 0x000fe80000100a00 */
[----:B------:R1:W-:Y:S02]  /*31070*/  STL.64 [R1+0x108], R14 ;  /* 0x0001080e01007387 */ /* 0x0003e40000100a00 */
[-C--:B-1----:R-:W-:Y:S02]  /*31080*/  HMMA.1688.F32.TF32 R12, R180, R8.reuse, R20 ;  /* 0x00000008b40c723c */ /* 0x082fe40000081014 */
[----:B------:R-:W2:Y:S04]  /*31090*/  LDL.LU.64 R20, [R1+0xe0] ;  /* 0x0000e00001147983 */ /* 0x000ea80000300a00 */
[----:B------:R-:W2:Y:S02]  /*310a0*/  LDL.LU.64 R22, [R1+0xe8] ;  /* 0x0000e80001167983 */ /* 0x000ea40000300a00 */
[-C--:B------:R-:W-:Y:S08]  /*310b0*/  HMMA.1688.F32.TF32 R60, R176, R8.reuse, R200 ;  /* 0x00000008b03c723c */ /* 0x080ff000000810c8 */
[-C--:B------:R-:W-:Y:S07]  /*310c0*/  HMMA.1688.F32.TF32 R16, R172, R8.reuse, R72 ;  /* 0x00000008ac10723c */ /* 0x080fee0000081048 */
[----:B------:R-:W-:Y:S04]  /*310d0*/  STL.64 [R1+0x120], R12 ;  /* 0x0001200c01007387 */ /* 0x000fe80000100a00 */
[----:B------:R1:W-:Y:S04]  /*310e0*/  STL.64 [R1+0x128], R14 ;  /* 0x0001280e01007387 */ /* 0x0003e80000100a00 */
[----:B------:R-:W-:Y:S04]  /*310f0*/  STL.64 [R1+0x150], R60 ;  /* 0x0001503c01007387 */ /* 0x000fe80000100a00 */
[----:B------:R4:W-:Y:S01]  /*31100*/  STL.64 [R1+0x158], R62 ;  /* 0x0001583e01007387 */ /* 0x0009e20000100a00 */
[-C--:B-1----:R-:W-:Y:S03]  /*31110*/  HMMA.1688.F32.TF32 R12, R168, R8.reuse, R92 ;  /* 0x00000008a80c723c */ /* 0x082fe6000008105c */
[----:B------:R-:W-:Y:S04]  /*31120*/  STL.64 [R1+0x1e0], R16 ;  /* 0x0001e01001007387 */ /* 0x000fe80000100a00 */
[----:B------:R1:W-:Y:S01]  /*31130*/  STL.64 [R1+0x1e8], R18 ;  /* 0x0001e81201007387 */ /* 0x0003e20000100a00 */
[-C--:B----4-:R-:W-:Y:S03]  /*31140*/  HMMA.1688.F32.TF32 R60, R160, R8.reuse, R120 ;  /* 0x00000008a03c723c */ /* 0x090fe60000081078 */
[----:B------:R-:W-:Y:S05]  /*31150*/  LDSM.16.M88.4 R92, [R252+0x4a000] ;  /* 0x04a00000fc5c783b */ /* 0x000fea0000000200 */
[----:B-1----:R-:W-:Y:S07]  /*31160*/  HMMA.1688.F32.TF32 R16, R164, R8, R52 ;  /* 0x00000008a410723c */ /* 0x002fee0000081034 */
[----:B------:R1:W-:Y:S04]  /*31170*/  STL.64 [R1+0x360], R12 ;  /* 0x0003600c01007387 */ /* 0x0003e80000100a00 */
[----:B------:R-:W-:Y:S04]  /*31180*/  STL.64 [R1+0x368], R14 ;  /* 0x0003680e01007387 */ /* 0x000fe80000100a00 */
[----:B------:R-:W-:Y:S04]  /*31190*/  STL.64 [R1+0x440], R60 ;  /* 0x0004403c01007387 */ /* 0x000fe80000100a00 */
[----:B------:R-:W-:Y:S04]  /*311a0*/  STL.64 [R1+0x448], R62 ;  /* 0x0004483e01007387 */ /* 0x000fe80000100a00 */
[----:B------:R4:W-:Y:S01]  /*311b0*/  STL.64 [R1+0x568], R18 ;  /* 0x0005681201007387 */ /* 0x0009e20000100a00 */
[----:B-1----:R-:W-:Y:S01]  /*311c0*/  MOV R12, R16 ;  /* 0x00000010000c7202 */ /* 0x002fe20000000f00 */
[----:B------:R-:W-:-:S02]  /*311d0*/  IMAD.MOV.U32 R13, RZ, RZ, R17 ;  /* 0x000000ffff0d7224 */ /* 0x000fc400078e0011 */
[----:B----4-:R-:W-:Y:S03]  /*311e0*/  HMMA.1688.F32.TF32 R16, R188, R4, R56 ;  /* 0x00000004bc10723c */ /* 0x010fe60000081038 */
[----:B------:R-:W-:Y:S04]  /*311f0*/  STL [R1+0x41d4], R13 ;  /* 0x0041d40d01007387 */ /* 0x000fe80000100800 */
[----:B------:R-:W-:Y:S04]  /*31200*/  STL [R1+0x41d0], R12 ;  /* 0x0041d00c01007387 */ /* 0x000fe80000100800 */
[----:B------:R-:W4:Y:S04]  /*31210*/  LDL.LU.64 R64, [R1+0x790] ;  /* 0x0007900001407983 */ /* 0x000f280000300a00 */
[----:B------:R-:W4:Y:S04]  /*31220*/  LDL.LU.64 R66, [R1+0x798] ;  /* 0x0007980001427983 */ /* 0x000f280000300a00 */
[----:B------:R-:W4:Y:S04]  /*31230*/  LDL.LU.64 R60, [R1+0x6d0] ;  /* 0x0006d000013c7983 */ /* 0x000f280000300a00 */
[----:B------:R-:W4:Y:S01]  /*31240*/  LDL.LU.64 R62, [R1+0x6d8] ;  /* 0x0006d800013e7983 */ /* 0x000f220000300a00 */
[----:B------:R-:W-:-:S05]  /*31250*/  IMAD.MOV.U32 R11, RZ, RZ, R16 ;  /* 0x000000ffff0b7224 */ /* 0x000fca00078e0010 */
[----:B------:R1:W-:Y:S04]  /*31260*/  STL [R1+0x434c], R11 ;  /* 0x00434c0b01007387 */ /* 0x0003e80000100800 */
[----:B------:R-:W4:Y:S01]  /*31270*/  LDL.LU.64 R56, [R1+0x5d0] ;  /* 0x0005d00001387983 */ /* 0x000f220000300a00 */
[-C--:B---3--:R-:W-:Y:S03]  /*31280*/  HMMA.1688.F32.TF32 R24, R180, R4.reuse, R24 ;  /* 0x00000004b418723c */ /* 0x088fe60000081018 */
[----:B------:R-:W3:Y:S05]  /*31290*/  LDL.LU.64 R58, [R1+0x5d8] ;  /* 0x0005d800013a7983 */ /* 0x000eea0000300a00 */
[-C--:B-1----:R-:W-:Y:S01]  /*312a0*/  HMMA.1688.F32.TF32 R8, R184, R4.reuse, R28 ;  /* 0x00000004b808723c */ /* 0x082fe2000008101c */
[----:B------:R-:W-:Y:S11]  /*312b0*/  LDSM.16.M88.4 R28, [R252+0x47000] ;  /* 0x04700000fc1c783b */ /* 0x000ff60000000200 */
[----:B------:R-:W-:Y:S11]  /*312c0*/  @!UPT UIADD3 URZ, URZ, URZ, URZ ;  /* 0x0000003f3f3ff290 */ /* 0x000ff6000fffe03f */
[----:B------:R-:W-:Y:S04]  /*312d0*/  STL.64 [R1+0xd0], R8 ;  /* 0x0000d00801007387 */ /* 0x000fe80000100a00 */
[----:B------:R1:W-:Y:S04]  /*312e0*/  STL.64 [R1+0xd8], R10 ;  /* 0x0000d80a01007387 */ /* 0x0003e80000100a00 */
[----:B------:R-:W-:Y:S04]  /*312f0*/  STL.64 [R1+0xc0], R24 ;  /* 0x0000c01801007387 */ /* 0x000fe80000100a00 */
[----:B------:R1:W-:Y:S04]  /*31300*/  STL.64 [R1+0xc8], R26 ;  /* 0x0000c81a01007387 */ /* 0x0003e80000100a00 */
[----:B------:R-:W3:Y:S01]  /*31310*/  LDL.LU.64 R52, [R1+0x2e0] ;  /* 0x0002e00001347983 */ /* 0x000ee20000300a00 */
[-C--:B-1----:R-:W-:Y:S08]  /*31320*/  HMMA.1688.F32.TF32 R8, R172, R4.reuse, R80 ;  /* 0x00000004ac08723c */ /* 0x082ff00000081050 */
[-C--:B------:R-:W-:Y:S08]  /*31330*/  HMMA.1688.F32.TF32 R24, R160, R4.reuse, R136 ;  /* 0x00000004a018723c */ /* 0x080ff00000081088 */
[-C--:B--2---:R-:W-:Y:S11]  /*31340*/  HMMA.1688.F32.TF32 R20, R176, R4.reuse, R20 ;  /* 0x00000004b014723c */ /* 0x084ff60000081014 */
[----:B------:R-:W-:Y:S11]  /*31350*/  @!UPT UIADD3 URZ, URZ, URZ, URZ ;  /* 0x0000003f3f3ff290 */ /* 0x000ff6000fffe03f */
[----:B------:R-:W-:Y:S01]  /*31360*/  @!UPT UIADD3 URZ, URZ, URZ, URZ ;  /* 0x0000003f3f3ff290 */ /* 0x000fe2000fffe03f */
[----:B------:R-:W-:Y:S04]  /*31370*/  STL.64 [R1+0x110], R20 ;  /* 0x0001101401007387 */ /* 0x000fe80000100a00 */
[----:B------:R1:W-:Y:S04]  /*31380*/  STL.64 [R1+0x118], R22 ;  /* 0x0001181601007387 */ /* 0x0003e80000100a00 */
[----:B------:R-:W2:Y:S04]  /*31390*/  LDL.LU.64 R54, [R1+0x2e8] ;  /* 0x0002e80001367983 */ /* 0x000ea80000300a00 */
[----:B------:R-:W-:Y:S01]  /*313a0*/  STL.64 [R1+0x180], R8 ;  /* 0x0001800801007387 */ /* 0x000fe20000100a00 */
[-C--:B-1----:R-:W-:Y:S03]  /*313b0*/  HMMA.1688.F32.TF32 R20, R164, R4.reuse, R48 ;  /* 0x00000004a414723c */ /* 0x082fe60000081030 */
[----:B------:R1:W-:Y:S04]  /*313c0*/  STL.64 [R1+0x188], R10 ;  /* 0x0001880a01007387 */ /* 0x0003e80000100a00 */
[----:B------:R-:W4:Y:S01]  /*313d0*/  LDSM.16.M88.4 R48, [R252+0x46000] ;  /* 0x04600000fc30783b */ /* 0x000f220000000200 */
[----:B-1----:R-:W-:Y:S11]  /*313e0*/  HMMA.1688.F32.TF32 R8, R168, R4, R108 ;  /* 0x00000004a808723c */ /* 0x002ff6000008106c */
[----:B------:R-:W-:Y:S05]  /*313f0*/  @!UPT UIADD3 URZ, URZ, URZ, URZ ;  /* 0x0000003f3f3ff290 */ /* 0x000fea000fffe03f */
[----:B------:R-:W-:Y:S01]  /*31400*/  MOV R4, R23 ;  /* 0x0000001700047202 */ /* 0x000fe20000000f00 */
[----:B------:R-:W-:-:S06]  /*31410*/  IMAD.MOV.U32 R5, RZ, RZ, R22 ;  /* 0x000000ffff057224 */ /* 0x000fcc00078e0016 */
[----:B------:R1:W-:Y:S04]  /*31420*/  STL.64 [R1+0x340], R8 ;  /* 0x0003400801007387 */ /* 0x0003e80000100a00 */
[----:B------:R3:W-:Y:S04]  /*31430*/  STL.64 [R1+0x348], R10 ;  /* 0x0003480a01007387 */ /* 0x0007e80000100a00 */
[----:B------:R-:W-:Y:S01]  /*31440*/  STL.64 [R1+0x3e0], R24 ;  /* 0x0003e01801007387 */ /* 0x000fe20000100a00 */
[----:B-1----:R-:W-:Y:S01]  /*31450*/  IMAD.MOV.U32 R9, RZ, RZ, R21 ;  /* 0x000000ffff097224 */ /* 0x002fe200078e0015 */
[----:B------:R-:W-:-:S02]  /*31460*/  MOV R8, R20 ;  /* 0x0000001400087202 */ /* 0x000fc40000000f00 */
[----:B------:R-:W-:Y:S04]  /*31470*/  STL.64 [R1+0x3e8], R26 ;  /* 0x0003e81a01007387 */ /* 0x000fe80000100a00 */
[----:B------:R-:W-:Y:S04]  /*31480*/  STL [R1+0x41e4], R4 ;  /* 0x0041e40401007387 */ /* 0x000fe80000100800 */
[----:B------:R-:W-:Y:S04]  /*31490*/  STL [R1+0x41e0], R5 ;  /* 0x0041e00501007387 */ /* 0x000fe80000100800 */
[----:B------:R-:W-:Y:S04]  /*314a0*/  STL [R1+0x41dc], R9 ;  /* 0x0041dc0901007387 */ /* 0x000fe80000100800 */
[----:B------:R-:W-:Y:S04]  /*314b0*/  STL [R1+0x41d8], R8 ;  /* 0x0041d80801007387 */ /* 0x000fe80000100800 */
[----:B------:R-:W2:Y:S04]  /*314c0*/  LDL.LU.64 R80, [R1+0x800] ;  /* 0x0008000001507983 */ /* 0x000ea80000300a00 */
[----:B------:R-:W2:Y:S01]  /*314d0*/  LDL.LU.64 R82, [R1+0x808] ;  /* 0x0008080001527983 */ /* 0x000ea20000300a00 */
[----:B----4-:R-:W-:Y:S03]  /*314e0*/  HMMA.1688.F32.TF32 R60, R184, R48, R60 ;  /* 0x00000030b83c723c */ /* 0x010fe6000008103c */
[----:B------:R-:W4:Y:S01]  /*314f0*/  LDL.LU.64 R72, [R1+0x760] ;  /* 0x0007600001487983 */ /* 0x000f220000300a00 */
[----:B------:R-:W-:-:S03]  /*31500*/  IMAD.MOV.U32 R15, RZ, RZ, R18 ;  /* 0x000000ffff0f7224 */ /* 0x000fc600078e0012 */
[----:B------:R-:W1:Y:S01]  /*31510*/  LDSM.16.M88.4 R24, [R252+0x48000] ;  /* 0x04800000fc18783b */ /* 0x000e620000000200 */
[-C--:B---3--:R-:W-:Y:S03]  /*31520*/  HMMA.1688.F32.TF32 R56, R180, R48.reuse, R56 ;  /* 0x00000030b438723c */ /* 0x088fe60000081038 */
[----:B------:R-:W3:Y:S05]  /*31530*/  LDSM.16.M88.4 R20, [R252+0x49000] ;  /* 0x04900000fc14783b */ /* 0x000eea0000000200 */
[----:B------:R-:W-:Y:S07]  /*31540*/  HMMA.1688.F32.TF32 R64, R188, R48, R64 ;  /* 0x00000030bc40723c */ /* 0x000fee0000081040 */
[----:B------:R1:W-:Y:S04]  /*31550*/  STL.64 [R1+0x80], R60 ;  /* 0x0000803c01007387 */ /* 0x0003e80000100a00 */
[----:B------:R1:W-:Y:S04]  /*31560*/  STL.64 [R1+0x88], R62 ;  /* 0x0000883e01007387 */ /* 0x0003e80000100a00 */
[----:B------:R-:W4:Y:S04]  /*31570*/  LDL.LU.64 R74, [R1+0x768] ;  /* 0x00076800014a7983 */ /* 0x000f280000300a00 */
[----:B------:R-:W-:Y:S04]  /*31580*/  STL.64 [R1+0x60], R56 ;  /* 0x0000603801007387 */ /* 0x000fe80000100a00 */
[----:B------:R2:W-:Y:S01]  /*31590*/  STL.64 [R1+0x68], R58 ;  /* 0x0000683a01007387 */ /* 0x0005e20000100a00 */
[----:B------:R-:W-:Y:S01]  /*315a0*/  IMAD.MOV.U32 R7, RZ, RZ, R64 ;  /* 0x000000ffff077224 */ /* 0x000fe200078e0040 */
[----:B------:R-:W-:Y:S01]  /*315b0*/  MOV R157, R66 ;  /* 0x00000042009d7202 */ /* 0x000fe20000000f00 */
[----:B------:R-:W-:-:S02]  /*315c0*/  IMAD.MOV.U32 R10, RZ, RZ, R65 ;  /* 0x000000ffff0a7224 */ /* 0x000fc400078e0041 */
[----:B------:R-:W-:Y:S01]  /*315d0*/  IMAD.MOV.U32 R158, RZ, RZ, R67 ;  /* 0x000000ffff9e7224 */ /* 0x000fe200078e0043 */
[----:B------:R-:W3:Y:S04]  /*315e0*/  LDL.LU.64 R64, [R1+0x640] ;  /* 0x0006400001407983 */ /* 0x000ee80000300a00 */
[----:B------:R-:W3:Y:S04]  /*315f0*/  LDL.LU.64 R66, [R1+0x648] ;  /* 0x0006480001427983 */ /* 0x000ee80000300a00 */
[----:B-1----:R-:W3:Y:S04]  /*31600*/  LDL.LU.64 R60, [R1+0x350] ;  /* 0x00035000013c7983 */ /* 0x002ee80000300a00 */
[----:B------:R-:W3:Y:S01]  /*31610*/  LDL.LU.64 R62, [R1+0x358] ;  /* 0x00035800013e7983 */ /* 0x000ee20000300a00 */
[-C--:B------:R-:W-:Y:S11]  /*31620*/  HMMA.1688.F32.TF32 R44, R164, R48.reuse, R44 ;  /* 0x00000030a42c723c */ /* 0x080ff6000008102c */
[----:B------:R-:W-:Y:S11]  /*31630*/  @!UPT UIADD3 URZ, URZ, URZ, URZ ;  /* 0x0000003f3f3ff290 */ /* 0x000ff6000fffe03f */
[----:B------:R-:W-:Y:S02]  /*31640*/  @!UPT UIADD3 URZ, URZ, URZ, URZ ;  /* 0x0000003f3f3ff290 */ /* 0x000fe4000fffe03f */
[----:B------:R-:W-:Y:S01]  /*31650*/  MOV R153, R44 ;  /* 0x0000002c00997202 */ /* 0x000fe20000000f00 */
[----:B------:R-:W-:Y:S02]  /*31660*/  IMAD.MOV.U32 R152, RZ, RZ, R45 ;  /* 0x000000ffff987224 */ /* 0x000fe400078e002d */
[----:B------:R-:W-:Y:S01]  /*31670*/  IMAD.MOV.U32 R18, RZ, RZ, R19 ;  /* 0x000000ffff127224 */ /* 0x000fe200078e0013 */
[-C--:B--2---:R-:W-:Y:S08]  /*31680*/  HMMA.1688.F32.TF32 R56, R176, R48.reuse, R52 ;  /* 0x00000030b038723c */ /* 0x084ff00000081034 */
[----:B------:R-:W-:Y:S11]  /*31690*/  HMMA.1688.F32.TF32 R52, R172, R48, R76 ;  /* 0x00000030ac34723c */ /* 0x000ff6000008104c */
[----:B------:R-:W-:Y:S11]  /*316a0*/  @!UPT UIADD3 URZ, URZ, URZ, URZ ;  /* 0x0000003f3f3ff290 */ /* 0x000ff6000fffe03f */
[----:B------:R-:W-:Y:S01]  /*316b0*/  @!UPT UIADD3 URZ, URZ, URZ, URZ ;  /* 0x0000003f3f3ff290 */ /* 0x000fe2000fffe03f */
[----:B------:R-:W-:Y:S01]  /*316c0*/  STL.64 [R1+0x130], R52 ;  /* 0x0001303401007387 */ /* 0x000fe20000100a00 */
[----:B------:R-:W-:-:S03]  /*316d0*/  IMAD.MOV.U32 R0, RZ, RZ, R55 ;  /* 0x000000ffff007224 */ /* 0x000fc600078e0037 */
[----:B------:R-:W-:Y:S04]  /*316e0*/  STL.64 [R1+0xa0], R56 ;  /* 0x0000a03801007387 */ /* 0x000fe80000100a00 */
[----:B------:R-:W-:Y:S04]  /*316f0*/  STL.64 [R1+0xa8], R58 ;  /* 0x0000a83a01007387 */ /* 0x000fe80000100a00 */
[----:B------:R1:W-:Y:S02]  /*31700*/  STL [R1+0x138], R54 ;  /* 0x0001383601007387 */ /* 0x0003e40000100800 */
[-C--:B-1----:R-:W-:Y:S02]  /*31710*/  HMMA.1688.F32.TF32 R52, R168, R48.reuse, R96 ;  /* 0x00000030a834723c */ /* 0x082fe40000081060 */
[----:B------:R-:W-:Y:S04]  /*31720*/  STL [R1+0x426c], R0 ;  /* 0x00426c0001007387 */ /* 0x000fe80000100800 */
[----:B------:R-:W2:Y:S04]  /*31730*/  LDL.LU.64 R68, [R1+0x10] ;  /* 0x0000100001447983 */ /* 0x000ea80000300a00 */
[----:B------:R-:W2:Y:S11]  /*31740*/  LDL.LU.64 R70, [R1+0x18] ;  /* 0x0000180001467983 */ /* 0x000eb60000300a00 */
[----:B------:R-:W-:Y:S02]  /*31750*/  @!UPT UIADD3 URZ, URZ, URZ, URZ ;  /* 0x0000003f3f3ff290 */ /* 0x000fe4000fffe03f */
[----:B------:R-:W-:Y:S04]  /*31760*/  STL.64 [R1+0x310], R52 ;  /* 0x0003103401007387 */ /* 0x000fe80000100a00 */
[----:B------:R1:W-:Y:S04]  /*31770*/  STL.64 [R1+0x318], R54 ;  /* 0x0003183601007387 */ /* 0x0003e80000100a00 */
[----:B------:R-:W2:Y:S04]  /*31780*/  LDL.LU.64 R56, [R1+0x870] ;  /* 0x0008700001387983 */ /* 0x000ea80000300a00 */
[----:B------:R-:W2:Y:S01]  /*31790*/  LDL.LU.64 R58, [R1+0x878] ;  /* 0x00087800013a7983 */ /* 0x000ea20000300a00 */
[----:B-1----:R-:W-:Y:S07]  /*317a0*/  HMMA.1688.F32.TF32 R52, R160, R48, R124 ;  /* 0x00000030a034723c */ /* 0x002fee000008107c */
[----:B------:R-:W-:Y:S01]  /*317b0*/  IMAD.MOV.U32 R49, RZ, RZ, R46 ;  /* 0x000000ffff317224 */ /* 0x000fe200078e002e */
[----:B------:R-:W-:-:S02]  /*317c0*/  MOV R48, R47 ;  /* 0x0000002f00307202 */ /* 0x000fc40000000f00 */
[----:B------:R-:W-:Y:S01]  /*317d0*/  HMMA.1688.F32.TF32 R44, R188, R28, R80 ;  /* 0x0000001cbc2c723c */ /* 0x000fe20000081050 */
[----:B------:R-:W1:Y:S11]  /*317e0*/  LDSM.16.M88.4 R80, [R252+0x4d000] ;  /* 0x04d00000fc50783b */ /* 0x000e760000000200 */
[----:B------:R-:W-:Y:S01]  /*317f0*/  @!UPT UIADD3 URZ, URZ, URZ, URZ ;  /* 0x0000003f3f3ff290 */ /* 0x000fe2000fffe03f */
[----:B------:R4:W-:Y:S04]  /*31800*/  STL.64 [R1+0x3d0], R52 ;  /* 0x0003d03401007387 */ /* 0x0009e80000100a00 */
[----:B------:R4:W-:Y:S04]  /*31810*/  STL.64 [R1+0x3d8], R54 ;  /* 0x0003d83601007387 */ /* 0x0009e80000100a00 */
[----:B----4-:R-:W4:Y:S04]  /*31820*/  LDL.LU.64 R52, [R1+0x770] ;  /* 0x0007700001347983 */ /* 0x010f280000300a00 */
[----:B------:R-:W4:Y:S01]  /*31830*/  LDL.LU.64 R54, [R1+0x778] ;  /* 0x0007780001367983 */ /* 0x000f220000300a00 */
[----:B------:R-:W-:-:S03]  /*31840*/  IMAD.MOV.U32 R159, RZ, RZ, R44 ;  /* 0x000000ffff9f7224 */ /* 0x000fc600078e002c */
[----:B------:R-:W-:Y:S01]  /*31850*/  STL [R1+0x41f4], R48 ;  /* 0x0041f43001007387 */ /* 0x000fe20000100800 */
[----:B------:R-:W-:-:S03]  /*31860*/  IMAD.MOV.U32 R19, RZ, RZ, R45 ;  /* 0x000000ffff137224 */ /* 0x000fc600078e002d */
[----:B------:R-:W-:Y:S01]  /*31870*/  STL [R1+0x41f0], R49 ;  /* 0x0041f03101007387 */ /* 0x000fe20000100800 */
[----:B------:R-:W-:Y:S01]  /*31880*/  MOV R154, R46 ;  /* 0x0000002e009a7202 */ /* 0x000fe20000000f00 */
[----:B------:R-:W-:Y:S02]  /*31890*/  IMAD.MOV.U32 R155, RZ, RZ, R47 ;  /* 0x000000ffff9b7224 */ /* 0x000fe400078e002f */
[----:B------:R-:W-:Y:S04]  /*318a0*/  STL [R1+0x41ec], R152 ;  /* 0x0041ec9801007387 */ /* 0x000fe80000100800 */
[----:B------:R-:W-:Y:S04]  /*318b0*/  STL [R1+0x41e8], R153 ;  /* 0x0041e89901007387 */ /* 0x000fe80000100800 */
[----:B------:R-:W4:Y:S04]  /*318c0*/  LDL.LU.64 R44, [R1+0x6b0] ;  /* 0x0006b000012c7983 */ /* 0x000f280000300a00 */
[----:B------:R-:W4:Y:S01]  /*318d0*/  LDL.LU.64 R46, [R1+0x6b8] ;  /* 0x0006b800012e7983 */ /* 0x000f220000300a00 */
[-C--:B------:R-:W-:Y:S08]  /*318e0*/  HMMA.1688.F32.TF32 R72, R184, R28.reuse, R72 ;  /* 0x0000001cb848723c */ /* 0x080ff00000081048 */
[-C--:B---3--:R-:W-:Y:S08]  /*318f0*/  HMMA.1688.F32.TF32 R60, R176, R28.reuse, R60 ;  /* 0x0000001cb03c723c */ /* 0x088ff0000008103c */
[-C--:B------:R-:W-:Y:S07]  /*31900*/  HMMA.1688.F32.TF32 R64, R180, R28.reuse, R64 ;  /* 0x0000001cb440723c */ /* 0x080fee0000081040 */
[----:B------:R-:W-:Y:S04]  /*31910*/  STL.64 [R1+0x40], R72 ;  /* 0x0000404801007387 */ /* 0x000fe80000100a00 */
[----:B------:R3:W-:Y:S01]  /*31920*/  STL.64 [R1+0x48], R74 ;  /* 0x0000484a01007387 */ /* 0x0007e20000100a00 */
[-C--:B------:R-:W-:Y:S08]  /*31930*/  HMMA.1688.F32.TF32 R40, R164, R28.reuse, R40 ;  /* 0x0000001ca428723c */ /* 0x080ff00000081028 */
[----:B---3--:R-:W-:Y:S01]  /*31940*/  HMMA.1688.F32.TF32 R72, R168, R28, R128 ;  /* 0x0000001ca848723c */ /* 0x008fe20000081080 */
[----:B------:R-:W-:Y:S04]  /*31950*/  STL.64 [R1+0x20], R60 ;  /* 0x0000203c01007387 */ /* 0x000fe80000100a00 */
[----:B------:R3:W-:Y:S04]  /*31960*/  STL.64 [R1+0x30], R64 ;  /* 0x0000304001007387 */ /* 0x0007e80000100a00 */
[----:B------:R1:W-:Y:S01]  /*31970*/  STL.64 [R1+0x38], R66 ;  /* 0x0000384201007387 */ /* 0x0003e20000100a00 */
[----:B------:R-:W-:-:S03]  /*31980*/  IMAD.MOV.U32 R0, RZ, RZ, R63 ;  /* 0x000000ffff007224 */ /* 0x000fc600078e003f */
[----:B------:R1:W-:Y:S04]  /*31990*/  STL [R1+0x28], R62 ;  /* 0x0000283e01007387 */ /* 0x0003e80000100800 */
[----:B---3--:R-:W3:Y:S04]  /*319a0*/  LDL.LU.64 R64, [R1+0x570] ;  /* 0x0005700001407983 */ /* 0x008ee80000300a00 */
[----:B-1----:R-:W3:Y:S04]  /*319b0*/  LDL.LU.64 R66, [R1+0x578] ;  /* 0x0005780001427983 */ /* 0x002ee80000300a00 */
[----:B------:R-:W3:Y:S04]  /*319c0*/  LDL.LU.64 R60, [R1+0x1f0] ;  /* 0x0001f000013c7983 */ /* 0x000ee80000300a00 */
[----:B------:R-:W3:Y:S04]  /*319d0*/  LDL.LU.64 R62, [R1+0x1f8] ;  /* 0x0001f800013e7983 */ /* 0x000ee80000300a00 */
[----:B------:R-:W-:Y:S01]  /*319e0*/  STL [R1+0x4270], R0 ;  /* 0x0042700001007387 */ /* 0x000fe20000100800 */
[-C--:B--2---:R-:W-:Y:S08]  /*319f0*/  HMMA.1688.F32.TF32 R76, R172, R28.reuse, R68 ;  /* 0x0000001cac4c723c */ /* 0x084ff00000081044 */
[----:B------:R-:W-:Y:S11]  /*31a00*/  HMMA.1688.F32.TF32 R68, R160, R28, R140 ;  /* 0x0000001ca044723c */ /* 0x000ff6000008108c */
[----:B------:R-:W-:Y:S04]  /*31a10*/  @!UPT UIADD3 URZ, URZ, URZ, URZ ;  /* 0x0000003f3f3ff290 */ /* 0x000fe8000fffe03f */
[----:B------:R-:W-:Y:S04]  /*31a20*/  STL.64 [R1+0xe0], R76 ;  /* 0x0000e04c01007387 */ /* 0x000fe80000100a00 */
[----:B------:R-:W-:Y:S04]  /*31a30*/  STL.64 [R1+0xe8], R78 ;  /* 0x0000e84e01007387 */ /* 0x000fe80000100a00 */
[----:B------:R-:W-:Y:S04]  /*31a40*/  STL.64 [R1+0x290], R72 ;  /* 0x0002904801007387 */ /* 0x000fe80000100a00 */
[----:B------:R-:W-:Y:S01]  /*31a50*/  STL.64 [R1+0x298], R74 ;  /* 0x0002984a01007387 */ /* 0x000fe20000100a00 */
[-C--:B------:R-:W-:Y:S03]  /*31a60*/  HMMA.1688.F32.TF32 R56, R188, R24.reuse, R56 ;  /* 0x00000018bc38723c */ /* 0x080fe60000081038 */
[----:B------:R-:W-:Y:S04]  /*31a70*/  STL.64 [R1+0x3b0], R68 ;  /* 0x0003b04401007387 */ /* 0x000fe80000100a00 */
[----:B------:R-:W-:Y:S04]  /*31a80*/  STL.64 [R1+0x3b8], R70 ;  /* 0x0003b84601007387 */ /* 0x000fe80000100a00 */
[----:B------:R-:W-:Y:S04]  /*31a90*/  STL.64 [R1+0x4d0], R40 ;  /* 0x0004d02801007387 */ /* 0x000fe80000100a00 */
[----:B------:R4:W-:Y:S01]  /*31aa0*/  STL.64 [R1+0x4d8], R42 ;  /* 0x0004d82a01007387 */ /* 0x0009e20000100a00 */
[-C--:B------:R-:W-:Y:S03]  /*31ab0*/  HMMA.1688.F32.TF32 R36, R164, R24.reuse, R36 ;  /* 0x00000018a424723c */ /* 0x080fe60000081024 */
[----:B------:R-:W1:Y:S04]  /*31ac0*/  LDSM.16.M88.4 R76, [R252+0x4e000] ;  /* 0x04e00000fc4c783b */ /* 0x000e680000000200 */
[----:B------:R-:W2:Y:S01]  /*31ad0*/  LDSM.16.M88.4 R72, [R252+0x4f000] ;  /* 0x04f00000fc48783b */ /* 0x000ea20000000200 */
[----:B----4-:R-:W-:Y:S01]  /*31ae0*/  HMMA.1688.F32.TF32 R40, R184, R24, R52 ;  /* 0x00000018b828723c */ /* 0x010fe20000081034 */
[----:B------:R-:W-:Y:S01]  /*31af0*/  MOV R11, R56 ;  /* 0x00000038000b7202 */ /* 0x000fe20000000f00 */
[----:B------:R-:W-:Y:S01]  /*31b00*/  IMAD.MOV.U32 R16, RZ, RZ, R57 ;  /* 0x000000ffff107224 */ /* 0x000fe200078e0039 */
[----:B------:R-:W-:Y:S01]  /*31b10*/  MOV R6, R59 ;  /* 0x0000003b00067202 */ /* 0x000fe20000000f00 */
[----:B------:R-:W-:Y:S11]  /*31b20*/  IMAD.MOV.U32 R156, RZ, RZ, R58 ;  /* 0x000000ffff9c7224 */ /* 0x000ff600078e003a */
[----:B------:R-:W-:Y:S08]  /*31b30*/  @!UPT UIADD3 URZ, URZ, URZ, URZ ;  /* 0x0000003f3f3ff290 */ /* 0x000ff0000fffe03f */
[----:B------:R4:W-:Y:S01]  /*31b40*/  STL.64 [R1], R40 ;  /* 0x0000002801007387 */ /* 0x0009e20000100a00 */
[----:B------:R-:W-:-:S03]  /*31b50*/  IMAD.MOV.U32 R29, RZ, RZ, R42 ;  /* 0x000000ffff1d7224 */ /* 0x000fc600078e002a */
[----:B------:R-:W2:Y:S01]  /*31b60*/  LDL.LU.64 R56, [R1+0x880] ;  /* 0x0008800001387983 */ /* 0x000ea20000300a00 */
[----:B------:R-:W-:-:S03]  /*31b70*/  IMAD.MOV.U32 R28, RZ, RZ, R43 ;  /* 0x000000ffff1c7224 */ /* 0x000fc600078e002b */
[----:B------:R-:W2:Y:S04]  /*31b80*/  LDL.LU.64 R58, [R1+0x888] ;  /* 0x00088800013a7983 */ /* 0x000ea80000300a00 */
[----:B------:R-:W2:Y:S04]  /*31b90*/  LDL.LU.64 R52, [R1+0x7f0] ;  /* 0x0007f00001347983 */ /* 0x000ea80000300a00 */
[----:B------:R-:W2:Y:S01]  /*31ba0*/  LDL.LU.64 R54, [R1+0x7f8] ;  /* 0x0007f80001367983 */ /* 0x000ea20000300a00 */
[-C--:B------:R-:W-:Y:S03]  /*31bb0*/  HMMA.1688.F32.TF32 R248, R180, R24.reuse, R44 ;  /* 0x00000018b4f8723c */ /* 0x080fe6000008102c */
[----:B----4-:R-:W4:Y:S04]  /*31bc0*/  LDL.LU.64 R40, [R1+0x6f0] ;  /* 0x0006f00001287983 */ /* 0x010f280000300a00 */
[----:B------:R-:W4:Y:S04]  /*31bd0*/  LDL.LU.64 R42, [R1+0x6f8] ;  /* 0x0006f800012a7983 */ /* 0x000f280000300a00 */
[----:B------:R-:W-:Y:S04]  /*31be0*/  STL.64 [R1+0x4290], R30 ;  /* 0x0042901e01007387 */ /* 0x000fe80000100a00 */
[----:B------:R1:W-:Y:S04]  /*31bf0*/  STL.64 [R1+0x4288], R28 ;  /* 0x0042881c01007387 */ /* 0x0003e80000100a00 */
[----:B------:R-:W4:Y:S04]  /*31c00*/  LDL.LU.64 R44, [R1+0x600] ;  /* 0x00060000012c7983 */ /* 0x000f280000300a00 */
[----:B------:R-:W4:Y:S04]  /*31c10*/  LDL.LU.64 R46, [R1+0x608] ;  /* 0x00060800012e7983 */ /* 0x000f280000300a00 */
[----:B-1----:R-:W4:Y:S04]  /*31c20*/  LDL.LU.64 R28, [R1+0x2d0] ;  /* 0x0002d000011c7983 */ /* 0x002f280000300a00 */
[----:B------:R-:W4:Y:S01]  /*31c30*/  LDL.LU.64 R30, [R1+0x2d8] ;  /* 0x0002d800011e7983 */ /* 0x000f220000300a00 */
[-C--:B---3--:R-:W-:Y:S08]  /*31c40*/  HMMA.1688.F32.TF32 R244, R176, R24.reuse, R64 ;  /* 0x00000018b0f4723c */ /* 0x088ff00000081040 */
[-C--:B------:R-:W-:Y:S01]  /*31c50*/  HMMA.1688.F32.TF32 R60, R172, R24.reuse, R60 ;  /* 0x00000018ac3c723c */ /* 0x080fe2000008103c */
[----:B------:R-:W-:Y:S04]  /*31c60*/  STL.64 [R1+0x4280], R250 ;  /* 0x004280fa01007387 */ /* 0x000fe80000100a00 */
[----:B------:R-:W-:Y:S03]  /*31c70*/  STL.64 [R1+0x4278], R248 ;  /* 0x004278f801007387 */ /* 0x000fe60000100a00 */
[----:B------:R-:W-:Y:S07]  /*31c80*/  HMMA.1688.F32.TF32 R64, R168, R24, R112 ;  /* 0x00000018a840723c */ /* 0x000fee0000081070 */
[----:B------:R-:W-:Y:S04]  /*31c90*/  STL.64 [R1+0x42a0], R246 ;  /* 0x0042a0f601007387 */ /* 0x000fe80000100a00 */
[----:B------:R-:W-:Y:S04]  /*31ca0*/  STL.64 [R1+0x4298], R244 ;  /* 0x004298f401007387 */ /* 0x000fe80000100a00 */
[----:B------:R-:W-:Y:S01]  /*31cb0*/  STL.64 [R1+0x90], R60 ;  /* 0x0000903c01007387 */ /* 0x000fe20000100a00 */
[----:B------:R-:W-:-:S03]  /*31cc0*/  MOV R0, R63 ;  /* 0x0000003f00007202 */ /* 0x000fc60000000f00 */
[----:B------:R1:W-:Y:S02]  /*31cd0*/  STL [R1+0x98], R62 ;  /* 0x0000983e01007387 */ /* 0x0003e40000100800 */
[C---:B-1----:R-:W-:Y:S01]  /*31ce0*/  HMMA.1688.F32.TF32 R60, R160.reuse, R24, R144 ;  /* 0x00000018a03c723c */ /* 0x042fe20000081090 */
[----:B------:R-:W-:Y:S01]  /*31cf0*/  IMAD.MOV.U32 R153, RZ, RZ, R36 ;  /* 0x000000ffff997224 */ /* 0x000fe200078e0024 */
[----:B------:R-:W-:Y:S01]  /*31d00*/  MOV R5, R38 ;  /* 0x0000002600057202 */ /* 0x000fe20000000f00 */
[----:B------:R-:W-:Y:S02]  /*31d10*/  IMAD.MOV.U32 R4, RZ, RZ, R37 ;  /* 0x000000ffff047224 */ /* 0x000fe400078e0025 */
[----:B------:R-:W-:Y:S01]  /*31d20*/  IMAD.MOV.U32 R9, RZ, RZ, R39 ;  /* 0x000000ffff097224 */ /* 0x000fe200078e0027 */
[----:B------:R-:W-:Y:S04]  /*31d30*/  STL.64 [R1+0x230], R64 ;  /* 0x0002304001007387 */ /* 0x000fe80000100a00 */
[----:B------:R-:W-:Y:S11]  /*31d40*/  STL.64 [R1+0x238], R66 ;  /* 0x0002384201007387 */ /* 0x000ff60000100a00 */
[----:B------:R-:W-:Y:S02]  /*31d50*/  @!UPT UIADD3 URZ, URZ, URZ, URZ ;  /* 0x0000003f3f3ff290 */ /* 0x000fe4000fffe03f */
[----:B------:R-:W-:Y:S04]  /*31d60*/  STL.64 [R1+0x390], R60 ;  /* 0x0003903c01007387 */ /* 0x000fe80000100a00 */
[----:B------:R-:W-:Y:S04]  /*31d70*/  STL.64 [R1+0x398], R62 ;  /* 0x0003983e01007387 */ /* 0x000fe80000100a00 */
[----:B------:R1:W-:Y:S04]  /*31d80*/  STL.64 [R1+0x42a8], R26 ;  /* 0x0042a81a01007387 */ /* 0x0003e80000100a00 */
[----:B------:R3:W-:Y:S01]  /*31d90*/  STL [R1+0x4204], R9 ;  /* 0x0042040901007387 */ /* 0x0007e20000100800 */
[-C--:B-1----:R-:W-:Y:S03]  /*31da0*/  HMMA.1688.F32.TF32 R24, R160, R20.reuse, R196 ;  /* 0x00000014a018723c */ /* 0x082fe600000810c4 */
[----:B------:R1:W-:Y:S04]  /*31db0*/  STL [R1+0x4200], R5 ;  /* 0x0042000501007387 */ /* 0x0003e80000100800 */
[----:B------:R1:W-:Y:S04]  /*31dc0*/  STL [R1+0x41fc], R4 ;  /* 0x0041fc0401007387 */ /* 0x0003e80000100800 */
[----:B------:R-:W-:Y:S11]  /*31dd0*/  STL [R1+0x41f8], R153 ;  /* 0x0041f89901007387 */ /* 0x000ff60000100800 */
[----:B------:R-:W-:Y:S02]  /*31de0*/  @!UPT UIADD3 URZ, URZ, URZ, URZ ;  /* 0x0000003f3f3ff290 */ /* 0x000fe4000fffe03f */
[----:B---3--:R-:W-:Y:S01]  /*31df0*/  IMAD.MOV.U32 R9, RZ, RZ, R25 ;  /* 0x000000ffff097224 */ /* 0x008fe200078e0019 */
[----:B-1----:R-:W-:Y:S01]  /*31e00*/  MOV R5, R26 ;  /* 0x0000001a00057202 */ /* 0x002fe20000000f00 */
[----:B------:R-:W-:Y:S01]  /*31e10*/  IMAD.MOV.U32 R4, RZ, RZ, R27 ;  /* 0x000000ffff047224 */ /* 0x000fe200078e001b */
[-C--:B--2---:R-:W-:Y:S08]  /*31e20*/  HMMA.1688.F32.TF32 R240, R188, R20.reuse, R56 ;  /* 0x00000014bcf0723c */ /* 0x084ff00000081038 */
[-C--:B------:R-:W-:Y:S08]  /*31e30*/  HMMA.1688.F32.TF32 R36, R184, R20.reuse, R52 ;  /* 0x00000014b824723c */ /* 0x080ff00000081034 */
[-C--:B----4-:R-:W-:Y:S08]  /*31e40*/  HMMA.1688.F32.TF32 R40, R180, R20.reuse, R40 ;  /* 0x00000014b428723c */ /* 0x090ff00000081028 */
[-C--:B------:R-:W-:Y:S08]  /*31e50*/  HMMA.1688.F32.TF32 R44, R176, R20.reuse, R44 ;  /* 0x00000014b02c723c */ /* 0x080ff0000008102c */
[-C--:B------:R-:W-:Y:S08]  /*31e60*/  HMMA.1688.F32.TF32 R52, R172, R20.reuse, R28 ;  /* 0x00000014ac34723c */ /* 0x080ff0000008101c */
[-C--:B------:R-:W-:Y:S01]  /*31e70*/  HMMA.1688.F32.TF32 R28, R168, R20.reuse, R232 ;  /* 0x00000014a81c723c */ /* 0x080fe200000810e8 */
        /* <DEDUP_REMOVED lines=12> */
[----:B------:R1:W-:Y:S02]  /*31f40*/  STL [R1+0x350], R24 ;  /* 0x0003501801007387 */ /* 0x0003e40000100800 */
[----:B-1----:R-:W-:Y:S02]  /*31f50*/  HMMA.1688.F32.TF32 R24, R164, R20, R32 ;  /* 0x00000014a418723c */ /* 0x002fe40000081020 */
[----:B------:R-:W-:Y:S04]  /*31f60*/  STL [R1+0x4210], R9 ;  /* 0x0042100901007387 */ /* 0x000fe80000100800 */
[----:B------:R-:W-:Y:S04]  /*31f70*/  STL [R1+0x420c], R5 ;  /* 0x00420c0501007387 */ /* 0x000fe80000100800 */
[----:B------:R-:W-:Y:S04]  /*31f80*/  STL [R1+0x4208], R4 ;  /* 0x0042080401007387 */ /* 0x000fe80000100800 */
[----:B------:R-:W2:Y:S04]  /*31f90*/  LDL.LU.64 R64, [R1+0x940] ;  /* 0x0009400001407983 */ /* 0x000ea80000300a00 */
[----:B------:R-:W2:Y:S05]  /*31fa0*/  LDL.LU.64 R66, [R1+0x948] ;  /* 0x0009480001427983 */ /* 0x000eaa0000300a00 */
[----:B------:R1:W-:Y:S04]  /*31fb0*/  STL.64 [R1+0x490], R24 ;  /* 0x0004901801007387 */ /* 0x0003e80000100a00 */
[----:B------:R3:W-:Y:S04]  /*31fc0*/  STL.64 [R1+0x498], R26 ;  /* 0x0004981a01007387 */ /* 0x0007e80000100a00 */
[----:B------:R-:W4:Y:S04]  /*31fd0*/  LDL.LU.64 R60, [R1+0x930] ;  /* 0x00093000013c7983 */ /* 0x000f280000300a00 */
        /* <DEDUP_REMOVED lines=15> */
[----:B-1----:R-:W4:Y:S04]  /*320d0*/  LDL.LU.64 R24, [R1+0x8b0] ;  /* 0x0008b00001187983 */ /* 0x002f280000300a00 */
[----:B---3--:R-:W3:Y:S04]  /*320e0*/  LDL.LU.64 R26, [R1+0x8b8] ;  /* 0x0008b800011a7983 */ /* 0x008ee80000300a00 */
        /* <DEDUP_REMOVED lines=14> */
[----:B------:R-:W-:Y:S04]  /*321d0*/  STL [R1+0x3f28], R252 ;  /* 0x003f28fc01007387 */ /* 0x000fe80000100800 */
[----:B------:R-:W3:Y:S04]  /*321e0*/  LDL.LU.64 R136, [R1+0x810] ;  /* 0x0008100001887983 */ /* 0x000ee80000300a00 */
[----:B------:R-:W3:Y:S01]  /*321f0*/  LDL.LU.64 R138, [R1+0x818] ;  /* 0x00081800018a7983 */ /* 0x000ee20000300a00 */
[C---:B--2---:R-:W-:Y:S08]  /*32200*/  HMMA.1688.F32.TF32 R64, R188.reuse, R92, R64 ;  /* 0x0000005cbc40723c */ /* 0x044ff00000081040 */
[C---:B----4-:R-:W-:Y:S08]  /*32210*/  HMMA.1688.F32.TF32 R68, R188.reuse, R88, R60 ;  /* 0x00000058bc44723c */ /* 0x050ff0000008103c */
[C---:B------:R-:W-:Y:S08]  /*32220*/  HMMA.1688.F32.TF32 R32, R188.reuse, R84, R56 ;  /* 0x00000054bc20723c */ /* 0x040ff00000081038 */
[C---:B------:R-:W-:Y:S01]  /*32230*/  HMMA.1688.F32.TF32 R56, R188.reuse, R80, R52 ;  /* 0x00000050bc38723c */ /* 0x040fe20000081034 */
[----:B------:R-:W2:Y:S04]  /*32240*/  LDL.LU.64 R52, [R1+0x7e0] ;  /* 0x0007e00001347983 */ /* 0x000ea80000300a00 */
[----:B------:R-:W2:Y:S03]  /*32250*/  LDL.LU.64 R54, [R1+0x7e8] ;  /* 0x0007e80001367983 */ /* 0x000ea60000300a00 */
[C---:B------:R-:W-:Y:S01]  /*32260*/  HMMA.1688.F32.TF32 R60, R188.reuse, R76, R44 ;  /* 0x0000004cbc3c723c */ /* 0x040fe2000008102c */
[----:B------:R-:W4:Y:S04]  /*32270*/  LDL.LU.64 R44, [R1+0x7d0] ;  /* 0x0007d000012c7983 */ /* 0x000f280000300a00 */
[----:B------:R-:W4:Y:S03]  /*32280*/  LDL.LU.64 R46, [R1+0x7d8] ;  /* 0x0007d800012e7983 */ /* 0x000f260000300a00 */
[----:B------:R-:W-:Y:S08]  /*32290*/  HMMA.1688.F32.TF32 R188, R188, R72, R104 ;  /* 0x00000048bcbc723c */ /* 0x000ff00000081068 */
[C---:B------:R-:W-:Y:S01]  /*322a0*/  HMMA.1688.F32.TF32 R112, R184.reuse, R92, R40 ;  /* 0x0000005cb870723c */ /* 0x040fe20000081028 */
[----:B------:R-:W4:Y:S04]  /*322b0*/  LDL.LU.64 R40, [R1+0x7c0] ;  /* 0x0007c00001287983 */ /* 0x000f280000300a00 */
[----:B------:R-:W4:Y:S03]  /*322c0*/  LDL.LU.64 R42, [R1+0x7c8] ;  /* 0x0007c800012a7983 */ /* 0x000f260000300a00 */
[C---:B------:R-:W-:Y:S01]  /*322d0*/  HMMA.1688.F32.TF32 R108, R184.reuse, R84, R36 ;  /* 0x00000054b86c723c */ /* 0x040fe20000081024 */
[----:B------:R-:W4:Y:S04]  /*322e0*/  LDL.LU.64 R36, [R1+0x7b0] ;  /* 0x0007b00001247983 */ /* 0x000f280000300a00 */
[----:B------:R-:W4:Y:S03]  /*322f0*/  LDL.LU.64 R38, [R1+0x7b8] ;  /* 0x0007b80001267983 */ /* 0x000f260000300a00 */
[C---:B---3--:R-:W-:Y:S01]  /*32300*/  HMMA.1688.F32.TF32 R104, R184.reuse, R80, R24 ;  /* 0x00000050b868723c */ /* 0x048fe20000081018 */
[----:B------:R-:W3:Y:S04]  /*32310*/  LDL.LU.64 R24, [R1+0x7a0] ;  /* 0x0007a00001187983 */ /* 0x000ee80000300a00 */
[----:B------:R-:W3:Y:S03]  /*32320*/  LDL.LU.64 R26, [R1+0x7a8] ;  /* 0x0007a800011a7983 */ /* 0x000ee60000300a00 */
[C---:B------:R-:W-:Y:S08]  /*32330*/  HMMA.1688.F32.TF32 R100, R184.reuse, R88, R100 ;  /* 0x00000058b864723c */ /* 0x040ff00000081064 */
[C---:B------:R-:W-:Y:S08]  /*32340*/  HMMA.1688.F32.TF32 R96, R184.reuse, R76, R96 ;  /* 0x0000004cb860723c */ /* 0x040ff00000081060 */
[----:B------:R-:W-:Y:S01]  /*32350*/  HMMA.1688.F32.TF32 R184, R184, R72, R28 ;  /* 0x00000048b8b8723c */ /* 0x000fe2000008101c */
[----:B------:R-:W3:Y:S04]  /*32360*/  LDL.LU.64 R28, [R1+0x780] ;  /* 0x00078000011c7983 */ /* 0x000ee80000300a00 */
[----:B------:R-:W3:Y:S04]  /*32370*/  LDL.LU.64 R30, [R1+0x788] ;  /* 0x00078800011e7983 */ /* 0x000ee80000300a00 */
[----:B------:R-:W3:Y:S04]  /*32380*/  LDL.LU.64 R200, [R1+0x750] ;  /* 0x0007500001c87983 */ /* 0x000ee80000300a00 */
[----:B------:R-:W3:Y:S04]  /*32390*/  LDL.LU.64 R202, [R1+0x758] ;  /* 0x0007580001ca7983 */ /* 0x000ee80000300a00 */
[----:B------:R-:W3:Y:S04]  /*323a0*/  LDL.LU.64 R216, [R1+0x740] ;  /* 0x0007400001d87983 */ /* 0x000ee80000300a00 */
[----:B------:R-:W3:Y:S01]  /*323b0*/  LDL.LU.64 R218, [R1+0x748] ;  /* 0x0007480001da7983 */ /* 0x000ee20000300a00 */
[C---:B------:R-:W-:Y:S03]  /*323c0*/  HMMA.1688.F32.TF32 R124, R180.reuse, R92, R124 ;  /* 0x0000005cb47c723c */ /* 0x040fe6000008107c */
        /* <DEDUP_REMOVED lines=8> */
[C---:B------:R-:W-:Y:S08]  /*32450*/  HMMA.1688.F32.TF32 R116, R180.reuse, R80, R116 ;  /* 0x00000050b474723c */ /* 0x040ff00000081074 */
[C---:B------:R-:W-:Y:S08]  /*32460*/  HMMA.1688.F32.TF32 R120, R180.reuse, R76, R120 ;  /* 0x0000004cb478723c */ /* 0x040ff00000081078 */
[----:B------:R-:W-:Y:S08]  /*32470*/  HMMA.1688.F32.TF32 R180, R180, R72, R136 ;  /* 0x00000048b4b4723c */ /* 0x000ff00000081088 */
[C---:B--2---:R-:W-:Y:S08]  /*32480*/  HMMA.1688.F32.TF32 R192, R176.reuse, R92, R52 ;  /* 0x0000005cb0c0723c */ /* 0x044ff00000081034 */
[C---:B----4-:R-:W-:Y:S01]  /*32490*/  HMMA.1688.F32.TF32 R136, R176.reuse, R84, R40 ;  /* 0x00000054b088723c */ /* 0x050fe20000081028 */
[----:B------:R-:W2:Y:S04]  /*324a0*/  LDL.LU.64 R40, [R1+0x6e0] ;  /* 0x0006e00001287983 */ /* 0x000ea80000300a00 */
[----:B------:R-:W2:Y:S03]  /*324b0*/  LDL.LU.64 R42, [R1+0x6e8] ;  /* 0x0006e800012a7983 */ /* 0x000ea60000300a00 */
[C---:B------:R-:W-:Y:S08]  /*324c0*/  HMMA.1688.F32.TF32 R140, R176.reuse, R88, R44 ;  /* 0x00000058b08c723c */ /* 0x040ff0000008102c */
[C---:B------:R-:W-:Y:S08]  /*324d0*/  HMMA.1688.F32.TF32 R144, R176.reuse, R80, R36 ;  /* 0x00000050b090723c */ /* 0x040ff00000081024 */
[C---:B---3--:R-:W-:Y:S01]  /*324e0*/  HMMA.1688.F32.TF32 R148, R176.reuse, R76, R24 ;  /* 0x0000004cb094723c */ /* 0x048fe20000081018 */
[----:B------:R-:W3:Y:S04]  /*324f0*/  LDL.LU.64 R24, [R1+0x6a0] ;  /* 0x0006a00001187983 */ /* 0x000ee80000300a00 */
[----:B------:R-:W3:Y:S04]  /*32500*/  LDL.LU.64 R26, [R1+0x6a8] ;  /* 0x0006a800011a7983 */ /* 0x000ee80000300a00 */
[----:B------:R-:W4:Y:S04]  /*32510*/  LDL.LU.64 R52, [R1+0x690] ;  /* 0x0006900001347983 */ /* 0x000f280000300a00 */
[----:B------:R-:W4:Y:S04]  /*32520*/  LDL.LU.64 R54, [R1+0x698] ;  /* 0x0006980001367983 */ /* 0x000f280000300a00 */
[----:B------:R-:W4:Y:S04]  /*32530*/  LDL.LU.64 R36, [R1+0x680] ;  /* 0x0006800001247983 */ /* 0x000f280000300a00 */
[----:B------:R-:W4:Y:S01]  /*32540*/  LDL.LU.64 R38, [R1+0x688] ;  /* 0x0006880001267983 */ /* 0x000f220000300a00 */
[----:B------:R-:W-:Y:S03]  /*32550*/  HMMA.1688.F32.TF32 R204, R176, R72, R28 ;  /* 0x00000048b0cc723c */ /* 0x000fe6000008101c */
[----:B------:R-:W4:Y:S04]  /*32560*/  LDL.LU.64 R44, [R1+0x670] ;  /* 0x00067000012c7983 */ /* 0x000f280000300a00 */
[----:B------:R-:W4:Y:S04]  /*32570*/  LDL.LU.64 R46, [R1+0x678] ;  /* 0x00067800012e7983 */ /* 0x000f280000300a00 */
[----:B------:R-:W4:Y:S04]  /*32580*/  LDL.LU.64 R28, [R1+0x660] ;  /* 0x00066000011c7983 */ /* 0x000f280000300a00 */
[----:B------:R-:W4:Y:S01]  /*32590*/  LDL.LU.64 R30, [R1+0x668] ;  /* 0x00066800011e7983 */ /* 0x000f220000300a00 */
[C---:B------:R-:W-:Y:S08]  /*325a0*/  HMMA.1688.F32.TF32 R176, R172.reuse, R88, R216 ;  /* 0x00000058acb0723c */ /* 0x040ff000000810d8 */
[----:B--2---:R-:W-:Y:S01]  /*325b0*/  HMMA.1688.F32.TF32 R216, R172, R72, R40 ;  /* 0x00000048acd8723c */ /* 0x004fe20000081028 */
[----:B------:R-:W2:Y:S04]  /*325c0*/  LDL.LU.64 R40, [R1+0x2c0] ;  /* 0x0002c00001287983 */ /* 0x000ea80000300a00 */
[----:B------:R-:W2:Y:S03]  /*325d0*/  LDL.LU.64 R42, [R1+0x2c8] ;  /* 0x0002c800012a7983 */ /* 0x000ea60000300a00 */
[C---:B---3--:R-:W-:Y:S01]  /*325e0*/  HMMA.1688.F32.TF32 R232, R168.reuse, R92, R24 ;  /* 0x0000005ca8e8723c */ /* 0x048fe20000081018 */
[----:B------:R-:W3:Y:S04]  /*325f0*/  LDL.LU.64 R24, [R1+0x300] ;  /* 0x0003000001187983 */ /* 0x000ee80000300a00 */
[----:B------:R-:W3:Y:S03]  /*32600*/  LDL.LU.64 R26, [R1+0x308] ;  /* 0x00030800011a7983 */ /* 0x000ee60000300a00 */
[C---:B----4-:R-:W-:Y:S01]  /*32610*/  HMMA.1688.F32.TF32 R220, R168.reuse, R84, R36 ;  /* 0x00000054a8dc723c */ /* 0x050fe20000081024 */
[----:B------:R-:W4:Y:S04]  /*32620*/  LDL.LU.64 R36, [R1+0x5f0] ;  /* 0x0005f00001247983 */ /* 0x000f280000300a00 */
[----:B------:R-:W4:Y:S03]  /*32630*/  LDL.LU.64 R38, [R1+0x5f8] ;  /* 0x0005f80001267983 */ /* 0x000f260000300a00 */
[C---:B------:R-:W-:Y:S01]  /*32640*/  HMMA.1688.F32.TF32 R228, R168.reuse, R76, R28 ;  /* 0x0000004ca8e4723c */ /* 0x040fe2000008101c */
[----:B------:R-:W4:Y:S04]  /*32650*/  LDL.LU.64 R28, [R1+0x530] ;  /* 0x00053000011c7983 */ /* 0x000f280000300a00 */
[----:B------:R-:W4:Y:S03]  /*32660*/  LDL.LU.64 R30, [R1+0x538] ;  /* 0x00053800011e7983 */ /* 0x000f260000300a00 */
[----:B------:R-:W-:Y:S08]  /*32670*/  HMMA.1688.F32.TF32 R224, R168, R80, R44 ;  /* 0x00000050a8e0723c */ /* 0x000ff0000008102c */
[C---:B--2---:R-:W-:Y:S08]  /*32680*/  HMMA.1688.F32.TF32 R40, R160.reuse, R92, R40 ;  /* 0x0000005ca028723c */ /* 0x044ff00000081028 */
[C---:B---3--:R-:W-:Y:S11]  /*32690*/  HMMA.1688.F32.TF32 R24, R160.reuse, R88, R24 ;  /* 0x00000058a018723c */ /* 0x048ff60000081018 */
[----:B------:R-:W-:Y:S05]  /*326a0*/  @!UPT UIADD3 URZ, URZ, URZ, URZ ;  /* 0x0000003f3f3ff290 */ /* 0x000fea000fffe03f */
[----:B------:R-:W-:Y:S01]  /*326b0*/  IMAD.MOV.U32 R5, RZ, RZ, R40 ;  /* 0x000000ffff057224 */ /* 0x000fe200078e0028 */
[C---:B----4-:R-:W-:Y:S01]  /*326c0*/  HMMA.1688.F32.TF32 R36, R160.reuse, R84, R36 ;  /* 0x00000054a024723c */ /* 0x050fe20000081024 */
[----:B------:R-:W-:Y:S01]  /*326d0*/  MOV R4, R41 ;  /* 0x0000002900047202 */ /* 0x000fe20000000f00 */
[----:B------:R-:W-:Y:S04]  /*326e0*/  STL.64 [R1+0x2c8], R42 ;  /* 0x0002c82a01007387 */ /* 0x000fe80000100a00 */
[----:B------:R-:W-:Y:S02]  /*326f0*/  STL [R1+0x4218], R5 ;  /* 0x0042180501007387 */ /* 0x000fe40000100800 */
[----:B------:R-:W-:Y:S02]  /*32700*/  HMMA.1688.F32.TF32 R28, R160, R80, R28 ;  /* 0x00000050a01c723c */ /* 0x000fe4000008101c */
[----:B------:R-:W-:Y:S01]  /*32710*/  STL [R1+0x4214], R4 ;  /* 0x0042140401007387 */ /* 0x000fe20000100800 */
[----:B------:R-:W-:-:S03]  /*32720*/  IMAD.MOV.U32 R9, RZ, RZ, R27 ;  /* 0x000000ffff097224 */ /* 0x000fc600078e001b */
[----:B------:R1:W-:Y:S10]  /*32730*/  STL.64 [R1+0x300], R24 ;  /* 0x0003001801007387 */ /* 0x0003f40000100a00 */
[----:B------:R-:W-:Y:S01]  /*32740*/  IMAD.MOV.U32 R152, RZ, RZ, R39 ;  /* 0x000000ffff987224 */ /* 0x000fe200078e0027 */
[----:B------:R2:W-:Y:S01]  /*32750*/  STL [R1+0x308], R26 ;  /* 0x0003081a01007387 */ /* 0x0005e20000100800 */
[----:B------:R-:W-:Y:S01]  /*32760*/  IMAD.MOV.U32 R49, RZ, RZ, R38 ;  /* 0x000000ffff317224 */ /* 0x000fe200078e0026 */
[----:B------:R-:W-:Y:S01]  /*32770*/  MOV R48, R37 ;  /* 0x0000002500307202 */ /* 0x000fe20000000f00 */
[----:B------:R-:W-:Y:S01]  /*32780*/  IMAD.MOV.U32 R153, RZ, RZ, R36 ;  /* 0x000000ffff997224 */ /* 0x000fe200078e0024 */
[----:B-1----:R-:W3:Y:S04]  /*32790*/  LDL.LU.64 R24, [R1+0x4f0] ;  /* 0x0004f00001187983 */ /* 0x002ee80000300a00 */
[----:B--2---:R-:W3:Y:S04]  /*327a0*/  LDL.LU.64 R26, [R1+0x4f8] ;  /* 0x0004f800011a7983 */ /* 0x004ee80000300a00 */
[----:B------:R1:W-:Y:S04]  /*327b0*/  STL [R1+0x421c], R9 ;  /* 0x00421c0901007387 */ /* 0x0003e80000100800 */
[----:B------:R-:W2:Y:S04]  /*327c0*/  LDL.LU.64 R44, [R1+0x2b0] ;  /* 0x0002b000012c7983 */ /* 0x000ea80000300a00 */
[----:B------:R-:W2:Y:S04]  /*327d0*/  LDL.LU.64 R46, [R1+0x2b8] ;  /* 0x0002b800012e7983 */ /* 0x000ea80000300a00 */
[----:B------:R-:W-:Y:S04]  /*327e0*/  STL [R1+0x422c], R152 ;  /* 0x00422c9801007387 */ /* 0x000fe80000100800 */
[----:B------:R-:W-:Y:S04]  /*327f0*/  STL [R1+0x4228], R49 ;  /* 0x0042283101007387 */ /* 0x000fe80000100800 */
[----:B------:R-:W-:Y:S04]  /*32800*/  STL [R1+0x4224], R48 ;  /* 0x0042243001007387 */ /* 0x000fe80000100800 */
[----:B------:R-:W-:Y:S04]  /*32810*/  STL [R1+0x4220], R153 ;  /* 0x0042209901007387 */ /* 0x000fe80000100800 */
[----:B------:R4:W-:Y:S04]  /*32820*/  STL [R1+0x2e0], R28 ;  /* 0x0002e01c01007387 */ /* 0x0009e80000100800 */
[----:B------:R-:W2:Y:S04]  /*32830*/  LDL.LU.64 R40, [R1+0x400] ;  /* 0x0004000001287983 */ /* 0x000ea80000300a00 */
[----:B------:R-:W2:Y:S01]  /*32840*/  LDL.LU.64 R42, [R1+0x408] ;  /* 0x00040800012a7983 */ /* 0x000ea20000300a00 */
[----:B------:R-:W-:-:S03]  /*32850*/  IMAD.MOV.U32 R4, RZ, RZ, R31 ;  /* 0x000000ffff047224 */ /* 0x000fc600078e001f */
[----:B------:R-:W2:Y:S01]  /*32860*/  LDL.LU.64 R36, [R1+0x420] ;  /* 0x0004200001247983 */ /* 0x000ea20000300a00 */
[----:B------:R-:W-:-:S03]  /*32870*/  IMAD.MOV.U32 R5, RZ, RZ, R30 ;  /* 0x000000ffff057224 */ /* 0x000fc600078e001e */
[----:B------:R-:W2:Y:S01]  /*32880*/  LDL.LU.64 R38, [R1+0x428] ;  /* 0x0004280001267983 */ /* 0x000ea20000300a00 */
[----:B-1----:R-:W-:-:S03]  /*32890*/  MOV R9, R29 ;  /* 0x0000001d00097202 */ /* 0x002fc60000000f00 */
[----:B------:R-:W-:Y:S04]  /*328a0*/  STL [R1+0x4238], R4 ;  /* 0x0042380401007387 */ /* 0x000fe80000100800 */
[----:B------:R-:W-:Y:S04]  /*328b0*/  STL [R1+0x4234], R5 ;  /* 0x0042340501007387 */ /* 0x000fe80000100800 */
[----:B------:R1:W-:Y:S04]  /*328c0*/  STL [R1+0x4230], R9 ;  /* 0x0042300901007387 */ /* 0x0003e80000100800 */
[----:B----4-:R-:W4:Y:S04]  /*328d0*/  LDL.LU.64 R28, [R1+0x430] ;  /* 0x00043000011c7983 */ /* 0x010f280000300a00 */
[----:B------:R-:W4:Y:S01]  /*328e0*/  LDL.LU.64 R30, [R1+0x438] ;  /* 0x00043800011e7983 */ /* 0x000f220000300a00 */
[----:B------:R-:W-:Y:S01]  /*328f0*/  IMAD.MOV.U32 R248, RZ, RZ, R11 ;  /* 0x000000fffff87224 */ /* 0x000fe200078e000b */
[----:B------:R-:W-:Y:S01]  /*32900*/  MOV R249, R16 ;  /* 0x0000001000f97202 */ /* 0x000fe20000000f00 */
[----:B------:R-:W-:Y:S01]  /*32910*/  IMAD.MOV.U32 R250, RZ, RZ, R156 ;  /* 0x000000fffffa7224 */ /* 0x000fe200078e009c */
[----:B------:R-:W-:Y:S01]  /*32920*/  HMMA.1688.F32.TF32 R200, R172, R92, R200 ;  /* 0x0000005cacc8723c */ /* 0x000fe200000810c8 */
[----:B------:R-:W-:-:S07]  /*32930*/  IMAD.MOV.U32 R251, RZ, RZ, R6 ;  /* 0x000000fffffb7224 */ /* 0x000fce00078e0006 */
[C---:B------:R-:W-:Y:S08]  /*32940*/  HMMA.1688.F32.TF32 R208, R172.reuse, R84, R208 ;  /* 0x00000054acd0723c */ /* 0x040ff000000810d0 */
[C---:B------:R-:W-:Y:S08]  /*32950*/  HMMA.1688.F32.TF32 R212, R172.reuse, R80, R212 ;  /* 0x00000050acd4723c */ /* 0x040ff000000810d4 */
[----:B------:R-:W-:Y:S08]  /*32960*/  HMMA.1688.F32.TF32 R196, R172, R76, R196 ;  /* 0x0000004cacc4723c */ /* 0x000ff000000810c4 */
[----:B------:R-:W-:Y:S08]  /*32970*/  HMMA.1688.F32.TF32 R172, R168, R88, R52 ;  /* 0x00000058a8ac723c */ /* 0x000ff00000081034 */
[C---:B---3--:R-:W-:Y:S08]  /*32980*/  HMMA.1688.F32.TF32 R24, R160.reuse, R76, R24 ;  /* 0x0000004ca018723c */ /* 0x048ff00000081018 */
[----:B--2---:R-:W-:Y:S11]  /*32990*/  HMMA.1688.F32.TF32 R44, R160, R72, R44 ;  /* 0x00000048a02c723c */ /* 0x004ff6000008102c */
[----:B------:R-:W-:Y:S05]  /*329a0*/  @!UPT UIADD3 URZ, URZ, URZ, URZ ;  /* 0x0000003f3f3ff290 */ /* 0x000fea000fffe03f */
[----:B------:R-:W-:Y:S01]  /*329b0*/  MOV R153, R27 ;  /* 0x0000001b00997202 */ /* 0x000fe20000000f00 */
[C---:B------:R-:W-:Y:S08]  /*329c0*/  HMMA.1688.F32.TF32 R40, R164.reuse, R92, R40 ;  /* 0x0000005ca428723c */ /* 0x040ff00000081028 */
[----:B------:R-:W-:Y:S01]  /*329d0*/  HMMA.1688.F32.TF32 R36, R164, R88, R36 ;  /* 0x00000058a424723c */ /* 0x000fe20000081024 */
[----:B------:R-:W-:Y:S01]  /*329e0*/  IMAD.MOV.U32 R48, RZ, RZ, R26 ;  /* 0x000000ffff307224 */ /* 0x000fe200078e001a */
[----:B------:R-:W-:Y:S01]  /*329f0*/  MOV R152, R24 ;  /* 0x0000001800987202 */ /* 0x000fe20000000f00 */
[----:B------:R-:W-:-:S02]  /*32a00*/  IMAD.MOV.U32 R49, RZ, RZ, R25 ;  /* 0x000000ffff317224 */ /* 0x000fc400078e0019 */
[----:B------:R-:W2:Y:S01]  /*32a10*/  LDL.LU.64 R24, [R1+0x450] ;  /* 0x0004500001187983 */ /* 0x000ea20000300a00 */
[----:B-1----:R-:W-:-:S03]  /*32a20*/  MOV R9, R47 ;  /* 0x0000002f00097202 */ /* 0x002fc60000000f00 */
[----:B------:R-:W2:Y:S01]  /*32a30*/  LDL.LU.64 R26, [R1+0x458] ;  /* 0x00045800011a7983 */ /* 0x000ea20000300a00 */
[----:B------:R-:W-:-:S03]  /*32a40*/  IMAD.MOV.U32 R5, RZ, RZ, R46 ;  /* 0x000000ffff057224 */ /* 0x000fc600078e002e */
[----:B------:R1:W-:Y:S01]  /*32a50*/  STL [R1+0x4248], R153 ;  /* 0x0042489901007387 */ /* 0x0003e20000100800 */
[----:B----4-:R-:W-:Y:S03]  /*32a60*/  HMMA.1688.F32.TF32 R28, R164, R84, R28 ;  /* 0x00000054a41c723c */ /* 0x010fe6000008101c */
[----:B------:R3:W-:Y:S01]  /*32a70*/  STL [R1+0x4244], R48 ;  /* 0x0042443001007387 */ /* 0x0007e20000100800 */
[----:B------:R-:W-:-:S03]  /*32a80*/  IMAD.MOV.U32 R4, RZ, RZ, R45 ;  /* 0x000000ffff047224 */ /* 0x000fc600078e002d */
[----:B------:R4:W-:Y:S01]  /*32a90*/  STL [R1+0x4240], R49 ;  /* 0x0042403101007387 */ /* 0x0009e20000100800 */
[----:B-1----:R-:W-:-:S03]  /*32aa0*/  IMAD.MOV.U32 R153, RZ, RZ, R40 ;  /* 0x000000ffff997224 */ /* 0x002fc600078e0028 */
[----:B------:R1:W-:Y:S01]  /*32ab0*/  STL [R1+0x423c], R152 ;  /* 0x00423c9801007387 */ /* 0x0003e20000100800 */
[----:B---3--:R-:W-:-:S03]  /*32ac0*/  IMAD.MOV.U32 R48, RZ, RZ, R41 ;  /* 0x000000ffff307224 */ /* 0x008fc600078e0029 */
[----:B------:R-:W-:Y:S01]  /*32ad0*/  STL [R1+0x2b0], R44 ;  /* 0x0002b02c01007387 */ /* 0x000fe20000100800 */
[----:B------:R-:W-:Y:S01]  /*32ae0*/  IMAD.MOV.U32 R8, RZ, RZ, R36 ;  /* 0x000000ffff087224 */ /* 0x000fe200078e0024 */
[----:B----4-:R-:W-:Y:S02]  /*32af0*/  MOV R49, R42 ;  /* 0x0000002a00317202 */ /* 0x010fe40000000f00 */
[----:B------:R-:W-:Y:S01]  /*32b00*/  STL [R1+0x4254], R9 ;  /* 0x0042540901007387 */ /* 0x000fe20000100800 */
[----:B-1----:R-:W-:-:S03]  /*32b10*/  IMAD.MOV.U32 R152, RZ, RZ, R43 ;  /* 0x000000ffff987224 */ /* 0x002fc600078e002b */
[----:B------:R-:W-:Y:S04]  /*32b20*/  STL [R1+0x4250], R5 ;  /* 0x0042500501007387 */ /* 0x000fe80000100800 */
[----:B------:R-:W-:Y:S04]  /*32b30*/  STL [R1+0x424c], R4 ;  /* 0x00424c0401007387 */ /* 0x000fe80000100800 */
[----:B------:R-:W-:Y:S04]  /*32b40*/  STL [R1+0x4264], R152 ;  /* 0x0042649801007387 */ /* 0x000fe80000100800 */
[----:B------:R-:W-:Y:S04]  /*32b50*/  STL [R1+0x4260], R153 ;  /* 0x0042609901007387 */ /* 0x000fe80000100800 */
[----:B------:R-:W-:Y:S04]  /*32b60*/  STL [R1+0x425c], R48 ;  /* 0x00425c3001007387 */ /* 0x000fe80000100800 */
[----:B------:R1:W-:Y:S04]  /*32b70*/  STL [R1+0x4258], R49 ;  /* 0x0042583101007387 */ /* 0x0003e80000100800 */
[----:B------:R3:W-:Y:S04]  /*32b80*/  STL [R1+0x4268], R8 ;  /* 0x0042680801007387 */ /* 0x0007e80000100800 */
[----:B------:R-:W4:Y:S04]  /*32b90*/  LDL.LU R11, [R1+0x434c] ;  /* 0x00434c00010b7983 */ /* 0x000f280000300800 */
[----:B------:R-:W2:Y:S01]  /*32ba0*/  LDL.LU R16, [R1+0x4348] ;  /* 0x0043480001107983 */ /* 0x000ea20000300800 */
[----:B-1----:R-:W-:-:S03]  /*32bb0*/  MOV R49, R28 ;  /* 0x0000001c00317202 */ /* 0x002fc60000000f00 */
[----:B------:R-:W2:Y:S01]  /*32bc0*/  LDL.LU R156, [R1+0x4344] ;  /* 0x00434400019c7983 */ /* 0x000ea20000300800 */
[----:B------:R-:W-:Y:S01]  /*32bd0*/  IMAD.MOV.U32 R9, RZ, RZ, R29 ;  /* 0x000000ffff097224 */ /* 0x000fe200078e001d */
[----:B------:R-:W-:Y:S02]  /*32be0*/  MOV R28, R7 ;  /* 0x00000007001c7202 */ /* 0x000fe40000000f00 */
[----:B------:R-:W2:Y:S01]  /*32bf0*/  LDL.LU R6, [R1+0x4340] ;  /* 0x0043400001067983 */ /* 0x000ea20000300800 */
[----:B------:R-:W-:-:S03]  /*32c00*/  IMAD.MOV.U32 R29, RZ, RZ, R10 ;  /* 0x000000ffff1d7224 */ /* 0x000fc600078e000a */
[----:B------:R-:W3:Y:S04]  /*32c10*/  LDL.LU.64 R52, [R1+0x3f0] ;  /* 0x0003f00001347983 */ /* 0x000ee80000300a00 */
[----:B------:R-:W3:Y:S04]  /*32c20*/  LDL.LU.64 R54, [R1+0x3f8] ;  /* 0x0003f80001367983 */ /* 0x000ee80000300a00 */
[----:B------:R-:W3:Y:S04]  /*32c30*/  LDL.LU R7, [R1+0x433c] ;  /* 0x00433c0001077983 */ /* 0x000ee80000300800 */
[----:B------:R-:W4:Y:S01]  /*32c40*/  LDL.LU R10, [R1+0x4338] ;  /* 0x00433800010a7983 */ /* 0x000f220000300800 */
[----:B------:R-:W-:Y:S01]  /*32c50*/  IMAD.MOV.U32 R5, RZ, RZ, R30 ;  /* 0x000000ffff057224 */ /* 0x000fe200078e001e */
[----:B------:R-:W-:Y:S01]  /*32c60*/  MOV R4, R31 ;  /* 0x0000001f00047202 */ /* 0x000fe20000000f00 */
[----:B------:R-:W-:Y:S01]  /*32c70*/  IMAD.MOV.U32 R30, RZ, RZ, R157 ;  /* 0x000000ffff1e7224 */ /* 0x000fe200078e009d */
[----:B------:R-:W-:Y:S01]  /*32c80*/  MOV R31, R158 ;  /* 0x0000009e001f7202 */ /* 0x000fe20000000f00 */
[----:B------:R-:W4:Y:S04]  /*32c90*/  LDL.LU R157, [R1+0x4334] ;  /* 0x00433400019d7983 */ /* 0x000f280000300800 */
[----:B------:R-:W4:Y:S04]  /*32ca0*/  LDL.LU R158, [R1+0x4330] ;  /* 0x00433000019e7983 */ /* 0x000f280000300800 */
[----:B------:R-:W4:Y:S01]  /*32cb0*/  LDL.LU R240, [R1+0x140] ;  /* 0x0001400001f07983 */ /* 0x000f220000300800 */
[----:B------:R-:W-:Y:S01]  /*32cc0*/  MOV R13, R37 ;  /* 0x00000025000d7202 */ /* 0x000fe20000000f00 */
[----:B------:R-:W-:Y:S01]  /*32cd0*/  IMAD.MOV.U32 R12, RZ, RZ, R38 ;  /* 0x000000ffff0c7224 */ /* 0x000fe200078e0026 */
[----:B------:R-:W-:Y:S01]  /*32ce0*/  MOV R14, R17 ;  /* 0x00000011000e7202 */ /* 0x000fe20000000f00 */
[----:B------:R-:W-:-:S02]  /*32cf0*/  IMAD.MOV.U32 R17, RZ, RZ, R39 ;  /* 0x000000ffff117224 */ /* 0x000fc400078e0027 */
[----:B--2---:R-:W-:Y:S02]  /*32d00*/  IMAD.MOV.U32 R241, RZ, RZ, R6 ;  /* 0x000000fffff17224 */ /* 0x004fe400078e0006 */
[----:B------:R-:W2:Y:S01]  /*32d10*/  LDL.LU R6, [R1+0x432c] ;  /* 0x00432c0001067983 */ /* 0x000ea20000300800 */
[----:B---3--:R-:W-:-:S03]  /*32d20*/  IMAD.MOV.U32 R242, RZ, RZ, R7 ;  /* 0x000000fffff27224 */ /* 0x008fc600078e0007 */
[----:B------:R-:W2:Y:S01]  /*32d30*/  LDL.LU R7, [R1+0x4328] ;  /* 0x0043280001077983 */ /* 0x000ea20000300800 */
[----:B----4-:R-:W-:-:S03]  /*32d40*/  MOV R243, R10 ;  /* 0x0000000a00f37202 */ /* 0x010fc60000000f00 */
[----:B------:R-:W3:Y:S04]  /*32d50*/  LDL.LU R10, [R1+0x4324] ;  /* 0x00432400010a7983 */ /* 0x000ee80000300800 */
[----:B------:R-:W4:Y:S04]  /*32d60*/  LDL.LU R36, [R1+0x1b0] ;  /* 0x0001b00001247983 */ /* 0x000f280000300800 */
[----:B------:R-:W4:Y:S04]  /*32d70*/  LDL.LU R37, [R1+0x1b4] ;  /* 0x0001b40001257983 */ /* 0x000f280000300800 */
[----:B------:R-:W4:Y:S04]  /*32d80*/  LDL.LU R38, [R1+0x1b8] ;  /* 0x0001b80001267983 */ /* 0x000f280000300800 */
[----:B------:R-:W4:Y:S04]  /*32d90*/  LDL.LU R39, [R1+0x1bc] ;  /* 0x0001bc0001277983 */ /* 0x000f280000300800 */
[----:B------:R-:W2:Y:S04]  /*32da0*/  LDL.LU R44, [R1+0x280] ;  /* 0x00028000012c7983 */ /* 0x000ea80000300800 */
[----:B------:R-:W2:Y:S04]  /*32db0*/  LDL.LU R45, [R1+0x284] ;  /* 0x00028400012d7983 */ /* 0x000ea80000300800 */
[----:B------:R-:W2:Y:S04]  /*32dc0*/  LDL.LU R46, [R1+0x288] ;  /* 0x00028800012e7983 */ /* 0x000ea80000300800 */
[----:B------:R-:W2:Y:S04]  /*32dd0*/  LDL.LU R47, [R1+0x28c] ;  /* 0x00028c00012f7983 */ /* 0x000ea80000300800 */
[----:B------:R-:W2:Y:S04]  /*32de0*/  LDL.LU.64 R160, [R1+0x1a0] ;  /* 0x0001a00001a07983 */ /* 0x000ea80000300a00 */
[----:B------:R-:W2:Y:S01]  /*32df0*/  LDL.LU.64 R162, [R1+0x1a8] ;  /* 0x0001a80001a27983 */ /* 0x000ea20000300a00 */
[C---:B------:R-:W-:Y:S03]  /*32e00*/  HMMA.1688.F32.TF32 R24, R164.reuse, R80, R24 ;  /* 0x00000050a418723c */ /* 0x040fe60000081018 */
[----:B------:R-:W3:Y:S05]  /*32e10*/  LDL.LU R40, [R1+0x210] ;  /* 0x0002100001287983 */ /* 0x000eea0000300800 */
[----:B------:R-:W-:Y:S01]  /*32e20*/  HMMA.1688.F32.TF32 R52, R164, R76, R52 ;  /* 0x0000004ca434723c */ /* 0x000fe20000081034 */
[----:B------:R-:W3:Y:S01]  /*32e30*/  LDL.LU R41, [R1+0x214] ;  /* 0x0002140001297983 */ /* 0x000ee20000300800 */
[----:B------:R-:W-:-:S03]  /*32e40*/  IMAD.MOV.U32 R244, RZ, RZ, R11 ;  /* 0x000000fffff47224 */ /* 0x000fc600078e000b */
[----:B------:R-:W3:Y:S01]  /*32e50*/  LDL.LU R42, [R1+0x218] ;  /* 0x00021800012a7983 */ /* 0x000ee20000300800 */
[----:B------:R-:W-:Y:S01]  /*32e60*/  IMAD.MOV.U32 R245, RZ, RZ, R14 ;  /* 0x000000fffff57224 */ /* 0x000fe200078e000e */
[----:B------:R-:W-:Y:S02]  /*32e70*/  MOV R246, R15 ;  /* 0x0000000f00f67202 */ /* 0x000fe40000000f00 */
[----:B------:R-:W3:Y:S01]  /*32e80*/  LDL.LU R43, [R1+0x21c] ;  /* 0x00021c00012b7983 */ /* 0x000ee20000300800 */
[----:B------:R-:W-:-:S03]  /*32e90*/  IMAD.MOV.U32 R247, RZ, RZ, R18 ;  /* 0x000000fffff77224 */ /* 0x000fc600078e0012 */
[----:B------:R-:W3:Y:S03]  /*32ea0*/  LDL.LU R11, [R1+0x4320] ;  /* 0x00432000010b7983 */ /* 0x000ee60000300800 */
[----:B------:R-:W-:Y:S01]  /*32eb0*/  IMAD.MOV.U32 R8, RZ, RZ, R24 ;  /* 0x000000ffff087224 */ /* 0x000fe200078e0018 */
[----:B------:R-:W3:Y:S01]  /*32ec0*/  LDL.LU R14, [R1+0x431c] ;  /* 0x00431c00010e7983 */ /* 0x000ee20000300800 */
[----:B------:R-:W-:Y:S01]  /*32ed0*/  MOV R153, R26 ;  /* 0x0000001a00997202 */ /* 0x000fe20000000f00 */
[----:B------:R-:W-:Y:S02]  /*32ee0*/  IMAD.MOV.U32 R152, RZ, RZ, R25 ;  /* 0x000000ffff987224 */ /* 0x000fe400078e0019 */
[----:B------:R-:W3:Y:S01]  /*32ef0*/  LDL.LU R15, [R1+0x4318] ;  /* 0x00431800010f7983 */ /* 0x000ee20000300800 */
[----:B------:R-:W-:Y:S01]  /*32f00*/  IMAD.MOV.U32 R48, RZ, RZ, R27 ;  /* 0x000000ffff307224 */ /* 0x000fe200078e001b */
[----:B------:R-:W-:Y:S01]  /*32f10*/  MOV R25, R157 ;  /* 0x0000009d00197202 */ /* 0x000fe20000000f00 */
[----:B------:R-:W-:Y:S01]  /*32f20*/  IMAD.MOV.U32 R24, RZ, RZ, R158 ;  /* 0x000000ffff187224 */ /* 0x000fe200078e009e */
[----:B------:R-:W4:Y:S01]  /*32f30*/  LDL.LU R18, [R1+0x4314] ;  /* 0x0043140001127983 */ /* 0x000f220000300800 */
[----:B------:R-:W-:Y:S01]  /*32f40*/  IMAD.MOV.U32 R26, RZ, RZ, R156 ;  /* 0x000000ffff1a7224 */ /* 0x000fe200078e009c */
[----:B------:R-:W-:Y:S01]  /*32f50*/  MOV R85, R55 ;  /* 0x0000003700557202 */ /* 0x000fe20000000f00 */
[----:B------:R-:W-:Y:S01]  /*32f60*/  IMAD.MOV.U32 R27, RZ, RZ, R16 ;  /* 0x000000ffff1b7224 */ /* 0x000fe200078e0010 */
[----:B------:R-:W3:Y:S01]  /*32f70*/  LDL.LU R158, [R1+0x4310] ;  /* 0x00431000019e7983 */ /* 0x000ee20000300800 */
[----:B------:R-:W-:Y:S01]  /*32f80*/  IMAD.MOV.U32 R156, RZ, RZ, R54 ;  /* 0x000000ffff9c7224 */ /* 0x000fe200078e0036 */
[----:B------:R-:W-:Y:S01]  /*32f90*/  MOV R16, R52 ;  /* 0x0000003400107202 */ /* 0x000fe20000000f00 */
[----:B------:R-:W-:Y:S01]  /*32fa0*/  IMAD.MOV.U32 R157, RZ, RZ, R53 ;  /* 0x000000ffff9d7224 */ /* 0x000fe200078e0035 */
[----:B------:R-:W3:Y:S04]  /*32fb0*/  LDL.LU.64 R54, [R1+0x4308] ;  /* 0x0043080001367983 */ /* 0x000ee80000300a00 */
[----:B------:R-:W3:Y:S01]  /*32fc0*/  LDL.LU.64 R52, [R1+0x4300] ;  /* 0x0043000001347983 */ /* 0x000ee20000300a00 */
[----:B--2---:R-:W-:Y:S07]  /*32fd0*/  HMMA.1688.F32.TF32 R160, R164, R72, R160 ;  /* 0x00000048a4a0723c */ /* 0x004fee00000810a0 */
[----:B------:R-:W-:Y:S01]  /*32fe0*/  IMAD.MOV.U32 R164, RZ, RZ, R159 ;  /* 0x000000ffffa47224 */ /* 0x000fe200078e009f */
[----:B------:R-:W-:Y:S01]  /*32ff0*/  MOV R165, R19 ;  /* 0x0000001300a57202 */ /* 0x000fe20000000f00 */
[----:B------:R-:W2:Y:S01]  /*33000*/  LDL.LU R159, [R1+0x42fc] ;  /* 0x0042fc00019f7983 */ /* 0x000ea20000300800 */
[----:B------:R-:W-:-:S02]  /*33010*/  IMAD.MOV.U32 R166, RZ, RZ, R154 ;  /* 0x000000ffffa67224 */ /* 0x000fc400078e009a */
[----:B------:R-:W-:Y:S01]  /*33020*/  IMAD.MOV.U32 R167, RZ, RZ, R155 ;  /* 0x000000ffffa77224 */ /* 0x000fe200078e009b */
[----:B------:R-:W4:Y:S04]  /*33030*/  LDL.LU R19, [R1+0x42f8] ;  /* 0x0042f80001137983 */ /* 0x000f280000300800 */
[----:B------:R-:W4:Y:S04]  /*33040*/  LDL.LU R154, [R1+0x42f4] ;  /* 0x0042f400019a7983 */ /* 0x000f280000300800 */
[----:B------:R-:W4:Y:S01]  /*33050*/  LDL.LU R155, [R1+0x42f0] ;  /* 0x0042f000019b7983 */ /* 0x000f220000300800 */
[----:B------:R-:W-:Y:S03]  /*33060*/  HMMA.1688.F32.TF32 R168, R168, R72, R236 ;  /* 0x00000048a8a8723c */ /* 0x000fe600000810ec */
[----:B------:R-:W-:Y:S04]  /*33070*/  LDS R236, [R2+0x2000] ;  /* 0x0020000002ec7984 */ /* 0x000fe80000000800 */
[----:B------:R-:W-:Y:S04]  /*33080*/  LDS R238, [R2+0x3000] ;  /* 0x0030000002ee7984 */ /* 0x000fe80000000800 */
[----:B------:R-:W-:Y:S04]  /*33090*/  LDS R237, [R3+0x2000] ;  /* 0x0020000003ed7984 */ /* 0x000fe80000000800 */
[----:B------:R-:W3:Y:S02]  /*330a0*/  LDS R239, [R3+0x3000] ;  /* 0x0030000003ef7984 */ /* 0x000ee40000000800 */
[C---:B---3--:R-:W-:Y:S08]  /*330b0*/  HMMA.1688.F32.TF32 R240, R236.reuse, R14, R240 ;  /* 0x0000000eecf0723c */ /* 0x048ff000000810f0 */
[C---:B------:R-:W-:Y:S08]  /*330c0*/  HMMA.1688.F32.TF32 R24, R236.reuse, R10, R24 ;  /* 0x0000000aec18723c */ /* 0x040ff00000081018 */
[C---:B------:R-:W-:Y:S08]  /*330d0*/  HMMA.1688.F32.TF32 R244, R236.reuse, R6, R244 ;  /* 0x00000006ecf4723c */ /* 0x040ff000000810f4 */
[----:B------:R-:W-:Y:S01]  /*330e0*/  HMMA.1688.F32.TF32 R28, R236, R50, R28 ;  /* 0x00000032ec1c723c */ /* 0x000fe2000008101c */
[----:B------:R-:W-:-:S02]  /*330f0*/  IMAD.MOV.U32 R93, RZ, RZ, R241 ;  /* 0x000000ffff5d7224 */ /* 0x000fc400078e00f1 */
[----:B------:R-:W-:-:S05]  /*33100*/  IMAD.MOV.U32 R92, RZ, RZ, R240 ;  /* 0x000000ffff5c7224 */ /* 0x000fca00078e00f0 */
[C---:B--2---:R-:W-:Y:S08]  /*33110*/  HMMA.1688.F32.TF32 R44, R236.reuse, R158, R44 ;  /* 0x0000009eec2c723c */ /* 0x044ff0000008102c */
[C---:B----4-:R-:W-:Y:S08]  /*33120*/  HMMA.1688.F32.TF32 R36, R236.reuse, R18, R36 ;  /* 0x00000012ec24723c */ /* 0x050ff00000081024 */
[C---:B------:R-:W-:Y:S08]  /*33130*/  HMMA.1688.F32.TF32 R40, R236.reuse, R154, R40 ;  /* 0x0000009aec28723c */ /* 0x040ff00000081028 */
[----:B------:R-:W-:Y:S01]  /*33140*/  IMAD.MOV.U32 R73, RZ, RZ, R46 ;  /* 0x000000ffff497224 */ /* 0x000fe200078e002e */
[----:B------:R-:W-:Y:S01]  /*33150*/  MOV R72, R47 ;  /* 0x0000002f00487202 */ /* 0x000fe20000000f00 */
[----:B------:R-:W-:Y:S01]  /*33160*/  IMAD.MOV.U32 R76, RZ, RZ, R45 ;  /* 0x000000ffff4c7224 */ /* 0x000fe200078e002d */
[----:B------:R-:W-:Y:S01]  /*33170*/  MOV R77, R44 ;  /* 0x0000002c004d7202 */ /* 0x000fe20000000f00 */
[----:B------:R-:W2:Y:S04]  /*33180*/  LDL.LU.64 R46, [R1+0x42e8] ;  /* 0x0042e800012e7983 */ /* 0x000ea80000300a00 */
[----:B------:R-:W2:Y:S07]  /*33190*/  LDL.LU.64 R44, [R1+0x42e0] ;  /* 0x0042e000012c7983 */ /* 0x000eae0000300a00 */
[----:B------:R-:W-:Y:S04]  /*331a0*/  STL.64 [R1+0x550], R40 ;  /* 0x0005502801007387 */ /* 0x000fe80000100a00 */
[----:B------:R1:W-:Y:S04]  /*331b0*/  STL.64 [R1+0x558], R42 ;  /* 0x0005582a01007387 */ /* 0x0003e80000100a00 */
[----:B-1----:R-:W3:Y:S04]  /*331c0*/  LDL.LU.64 R42, [R1+0x42d8] ;  /* 0x0042d800012a7983 */ /* 0x002ee80000300a00 */
[----:B------:R-:W3:Y:S04]  /*331d0*/  LDL.LU.64 R40, [R1+0x42d0] ;  /* 0x0042d00001287983 */ /* 0x000ee80000300a00 */
[----:B------:R-:W-:Y:S04]  /*331e0*/  STL.64 [R1+0x570], R36 ;  /* 0x0005702401007387 */ /* 0x000fe80000100a00 */
[----:B------:R1:W-:Y:S04]  /*331f0*/  STL.64 [R1+0x578], R38 ;  /* 0x0005782601007387 */ /* 0x0003e80000100a00 */
[----:B-1----:R-:W4:Y:S04]  /*33200*/  LDL.LU.64 R38, [R1+0x42c8] ;  /* 0x0042c80001267983 */ /* 0x002f280000300a00 */
[----:B------:R-:W4:Y:S04]  /*33210*/  LDL.LU.64 R36, [R1+0x42c0] ;  /* 0x0042c00001247983 */ /* 0x000f280000300a00 */
[----:B------:R1:W-:Y:S04]  /*33220*/  STL.64 [R1+0x5d8], R242 ;  /* 0x0005d8f201007387 */ /* 0x0003e80000100a00 */
[----:B-1----:R-:W2:Y:S04]  /*33230*/  LDL.LU.64 R242, [R1+0x42b8] ;  /* 0x0042b80001f27983 */ /* 0x002ea80000300a00 */
[----:B------:R-:W2:Y:S04]  /*33240*/  LDL.LU.64 R240, [R1+0x42b0] ;  /* 0x0042b00001f07983 */ /* 0x000ea80000300a00 */
[----:B------:R-:W-:Y:S04]  /*33250*/  STL [R1+0x4144], R93 ;  /* 0x0041445d01007387 */ /* 0x000fe80000100800 */
[----:B------:R-:W-:Y:S04]  /*33260*/  STL [R1+0x4140], R92 ;  /* 0x0041405c01007387 */ /* 0x000fe80000100800 */
[----:B------:R-:W-:Y:S04]  /*33270*/  STL.64 [R1+0x5f0], R24 ;  /* 0x0005f01801007387 */ /* 0x000fe80000100a00 */
[----:B------:R1:W-:Y:S04]  /*33280*/  STL.64 [R1+0x5f8], R26 ;  /* 0x0005f81a01007387 */ /* 0x0003e80000100a00 */
[----:B-1----:R-:W2:Y:S04]  /*33290*/  LDL.LU.64 R26, [R1+0x42a8] ;  /* 0x0042a800011a7983 */ /* 0x002ea80000300a00 */
[----:B------:R-:W-:Y:S04]  /*332a0*/  STL.64 [R1+0x620], R244 ;  /* 0x000620f401007387 */ /* 0x000fe80000100a00 */
[----:B------:R1:W-:Y:S04]  /*332b0*/  STL.64 [R1+0x628], R246 ;  /* 0x000628f601007387 */ /* 0x0003e80000100a00 */
[----:B-1----:R-:W3:Y:S04]  /*332c0*/  LDL.LU.64 R246, [R1+0x42a0] ;  /* 0x0042a00001f67983 */ /* 0x002ee80000300a00 */
[----:B------:R-:W3:Y:S04]  /*332d0*/  LDL.LU.64 R244, [R1+0x4298] ;  /* 0x0042980001f47983 */ /* 0x000ee80000300a00 */
[----:B------:R-:W-:Y:S04]  /*332e0*/  STL.64 [R1+0x630], R28 ;  /* 0x0006301c01007387 */ /* 0x000fe80000100a00 */
[----:B------:R1:W-:Y:S04]  /*332f0*/  STL.64 [R1+0x638], R30 ;  /* 0x0006381e01007387 */ /* 0x0003e80000100a00 */
[----:B-1----:R-:W3:Y:S01]  /*33300*/  LDL.LU.64 R30, [R1+0x4290] ;  /* 0x00429000011e7983 */ /* 0x002ee20000300a00 */
[C---:B------:R-:W-:Y:S03]  /*33310*/  HMMA.1688.F32.TF32 R64, R236.reuse, R94, R64 ;  /* 0x0000005eec40723c */ /* 0x040fe60000081040 */
[----:B------:R-:W4:Y:S05]  /*33320*/  LDL.LU.64 R28, [R1+0x4288] ;  /* 0x00428800011c7983 */ /* 0x000f2a0000300a00 */
[C---:B------:R-:W-:Y:S11]  /*33330*/  HMMA.1688.F32.TF32 R68, R236.reuse, R90, R68 ;  /* 0x0000005aec44723c */ /* 0x040ff60000081044 */
[----:B------:R-:W-:Y:S05]  /*33340*/  @!UPT UIADD3 URZ, URZ, URZ, URZ ;  /* 0x0000003f3f3ff290 */ /* 0x000fea000fffe03f */
[----:B------:R-:W-:Y:S01]  /*33350*/  MOV R252, R67 ;  /* 0x0000004300fc7202 */ /* 0x000fe20000000f00 */
[C---:B--2---:R-:W-:Y:S08]  /*33360*/  HMMA.1688.F32.TF32 R248, R236.reuse, R26, R248 ;  /* 0x0000001aecf8723c */ /* 0x044ff000000810f8 */
[C---:B---3--:R-:W-:Y:S11]  /*33370*/  HMMA.1688.F32.TF32 R164, R236.reuse, R30, R164 ;  /* 0x0000001eeca4723c */ /* 0x048ff600000810a4 */
[----:B------:R-:W-:Y:S11]  /*33380*/  @!UPT UIADD3 URZ, URZ, URZ, URZ ;  /* 0x0000003f3f3ff290 */ /* 0x000ff6000fffe03f */
[----:B------:R-:W-:Y:S01]  /*33390*/  @!UPT UIADD3 URZ, URZ, URZ, URZ ;  /* 0x0000003f3f3ff290 */ /* 0x000fe2000fffe03f */
[----:B------:R-:W-:Y:S04]  /*333a0*/  STL.64 [R1+0x680], R164 ;  /* 0x000680a401007387 */ /* 0x000fe80000100a00 */
[----:B------:R1:W-:Y:S02]  /*333b0*/  STL.64 [R1+0x688], R166 ;  /* 0x000688a601007387 */ /* 0x0003e40000100a00 */
[C---:B-1----:R-:W-:Y:S02]  /*333c0*/  HMMA.1688.F32.TF32 R164, R236.reuse, R22, R240 ;  /* 0x00000016eca4723c */ /* 0x042fe400000810f0 */
[----:B------:R-:W-:Y:S04]  /*333d0*/  STL.64 [R1+0x750], R248 ;  /* 0x000750f801007387 */ /* 0x000fe80000100a00 */
[----:B------:R-:W-:Y:S04]  /*333e0*/  STL.64 [R1+0x758], R250 ;  /* 0x000758fa01007387 */ /* 0x000fe80000100a00 */
[----:B------:R-:W-:Y:S11]  /*333f0*/  STL.64 [R1+0x850], R64 ;  /* 0x0008504001007387 */ /* 0x000ff60000100a00 */
[----:B------:R-:W-:Y:S02]  /*33400*/  @!UPT UIADD3 URZ, URZ, URZ, URZ ;  /* 0x0000003f3f3ff290 */ /* 0x000fe4000fffe03f */
[----:B------:R-:W-:Y:S04]  /*33410*/  STL.64 [R1+0x7e0], R164 ;  /* 0x0007e0a401007387 */ /* 0x000fe80000100a00 */
[----:B------:R-:W-:Y:S04]  /*33420*/  STL.64 [R1+0x7e8], R166 ;  /* 0x0007e8a601007387 */ /* 0x000fe80000100a00 */
[----:B------:R1:W-:Y:S02]  /*33430*/  STL [R1+0x858], R66 ;  /* 0x0008584201007387 */ /* 0x0003e40000100800 */
[C---:B-1----:R-:W-:Y:S08]  /*33440*/  HMMA.1688.F32.TF32 R64, R236.reuse, R86, R32 ;  /* 0x00000056ec40723c */ /* 0x042ff00000081020 */
[----:B------:R-:W-:Y:S01]  /*33450*/  HMMA.1688.F32.TF32 R32, R236, R82, R56 ;  /* 0x00000052ec20723c */ /* 0x000fe20000081038 */
[----:B------:R-:W-:Y:S04]  /*33460*/  STL [R1+0x4134], R252 ;  /* 0x004134fc01007387 */ /* 0x000fe80000100800 */
[----:B------:R1:W-:Y:S04]  /*33470*/  STL.64 [R1+0x900], R68 ;  /* 0x0009004401007387 */ /* 0x0003e80000100a00 */
[----:B------:R2:W-:Y:S04]  /*33480*/  STL.64 [R1+0x908], R70 ;  /* 0x0009084601007387 */ /* 0x0005e80000100a00 */
[----:B-1----:R-:W3:Y:S04]  /*33490*/  LDL.LU R68, [R1+0x40] ;  /* 0x0000400001447983 */ /* 0x002ee80000300800 */
[----:B------:R-:W-:Y:S04]  /*334a0*/  STL.64 [R1+0x8f0], R64 ;  /* 0x0008f04001007387 */ /* 0x000fe80000100a00 */
[----:B------:R-:W-:Y:S04]  /*334b0*/  STL.64 [R1+0x8f8], R66 ;  /* 0x0008f84201007387 */ /* 0x000fe80000100a00 */
[----:B------:R-:W-:Y:S04]  /*334c0*/  STL.64 [R1+0x8e0], R32 ;  /* 0x0008e02001007387 */ /* 0x000fe80000100a00 */
[----:B------:R1:W-:Y:S04]  /*334d0*/  STL.64 [R1+0x8e8], R34 ;  /* 0x0008e82201007387 */ /* 0x0003e80000100a00 */
[----:B------:R-:W3:Y:S04]  /*334e0*/  LDL.LU R69, [R1+0x44] ;  /* 0x0000440001457983 */ /* 0x000ee80000300800 */
[----:B--2---:R-:W3:Y:S04]  /*334f0*/  LDL.LU R70, [R1+0x48] ;  /* 0x0000480001467983 */ /* 0x004ee80000300800 */
[----:B------:R-:W3:Y:S04]  /*33500*/  LDL.LU R71, [R1+0x4c] ;  /* 0x00004c0001477983 */ /* 0x000ee80000300800 */
[----:B------:R-:W2:Y:S04]  /*33510*/  LDL.LU R240, [R1+0x270] ;  /* 0x0002700001f07983 */ /* 0x000ea80000300800 */
[----:B------:R-:W2:Y:S04]  /*33520*/  LDL.LU R241, [R1+0x274] ;  /* 0x0002740001f17983 */ /* 0x000ea80000300800 */
[----:B------:R-:W2:Y:S04]  /*33530*/  LDL.LU R242, [R1+0x278] ;  /* 0x0002780001f27983 */ /* 0x000ea80000300800 */
[----:B------:R-:W2:Y:S01]  /*33540*/  LDL.LU R243, [R1+0x27c] ;  /* 0x00027c0001f37983 */ /* 0x000ea20000300800 */
[----:B------:R-:W-:Y:S01]  /*33550*/  IMAD.MOV.U32 R84, RZ, RZ, R160 ;  /* 0x000000ffff547224 */ /* 0x000fe200078e00a0 */
[----:B------:R-:W-:Y:S01]  /*33560*/  MOV R80, R162 ;  /* 0x000000a200507202 */ /* 0x000fe20000000f00 */
[----:B------:R-:W-:Y:S01]  /*33570*/  IMAD.MOV.U32 R81, RZ, RZ, R161 ;  /* 0x000000ffff517224 */ /* 0x000fe200078e00a1 */
[----:B------:R-:W-:Y:S01]  /*33580*/  LDS R160, [R2+0x2080] ;  /* 0x0020800002a07984 */ /* 0x000fe20000000800 */
[----:B------:R-:W-:-:S03]  /*33590*/  IMAD.MOV.U32 R20, RZ, RZ, R163 ;  /* 0x000000ffff147224 */ /* 0x000fc600078e00a3 */
[----:B------:R-:W-:Y:S04]  /*335a0*/  LDS R162, [R2+0x3080] ;  /* 0x0030800002a27984 */ /* 0x000fe80000000800 */
[----:B------:R-:W-:Y:S04]  /*335b0*/  LDS R161, [R3+0x2080] ;  /* 0x0020800003a17984 */ /* 0x000fe80000000800 */
[----:B------:R-:W4:Y:S01]  /*335c0*/  LDS R163, [R3+0x3080] ;  /* 0x0030800003a37984 */ /* 0x000f220000000800 */
[C---:B-1----:R-:W-:Y:S03]  /*335d0*/  HMMA.1688.F32.TF32 R32, R236.reuse, R78, R60 ;  /* 0x0000004eec20723c */ /* 0x042fe6000008103c */
[----:B------:R-:W3:Y:S04]  /*335e0*/  LDL.LU R56, [R1+0x80] ;  /* 0x0000800001387983 */ /* 0x000ee80000300800 */
[----:B------:R-:W3:Y:S04]  /*335f0*/  LDL.LU R57, [R1+0x84] ;  /* 0x0000840001397983 */ /* 0x000ee80000300800 */
[----:B------:R-:W3:Y:S04]  /*33600*/  LDL.LU R58, [R1+0x88] ;  /* 0x00008800013a7983 */ /* 0x000ee80000300800 */
[----:B------:R-:W3:Y:S04]  /*33610*/  LDL.LU R59, [R1+0x8c] ;  /* 0x00008c00013b7983 */ /* 0x000ee80000300800 */
[----:B------:R-:W3:Y:S04]  /*33620*/  LDL.LU R164, [R1] ;  /* 0x0000000001a47983 */ /* 0x000ee80000300800 */
[----:B------:R-:W3:Y:S04]  /*33630*/  LDL.LU R165, [R1+0x4] ;  /* 0x0000040001a57983 */ /* 0x000ee80000300800 */
[----:B------:R-:W3:Y:S04]  /*33640*/  LDL.LU R248, [R1+0x220] ;  /* 0x0002200001f87983 */ /* 0x000ee80000300800 */
[----:B------:R-:W-:Y:S04]  /*33650*/  STL.64 [R1+0x890], R32 ;  /* 0x0008902001007387 */ /* 0x000fe80000100a00 */
[----:B------:R1:W-:Y:S04]  /*33660*/  STL.64 [R1+0x898], R34 ;  /* 0x0008982201007387 */ /* 0x0003e80000100a00 */
[----:B------:R-:W3:Y:S04]  /*33670*/  LDL.LU R249, [R1+0x224] ;  /* 0x0002240001f97983 */ /* 0x000ee80000300800 */
[----:B------:R-:W3:Y:S01]  /*33680*/  LDL.LU R250, [R1+0x228] ;  /* 0x0002280001fa7983 */ /* 0x000ee20000300800 */
[----:B-1----:R-:W-:Y:S03]  /*33690*/  HMMA.1688.F32.TF32 R32, R236, R74, R188 ;  /* 0x0000004aec20723c */ /* 0x002fe600000810bc */
[----:B------:R-:W3:Y:S04]  /*336a0*/  LDL.LU R251, [R1+0x22c] ;  /* 0x00022c0001fb7983 */ /* 0x000ee80000300800 */
[----:B------:R-:W3:Y:S04]  /*336b0*/  LDL.LU R60, [R1+0xd0] ;  /* 0x0000d000013c7983 */ /* 0x000ee80000300800 */
[----:B------:R-:W3:Y:S04]  /*336c0*/  LDL.LU R61, [R1+0xd4] ;  /* 0x0000d400013d7983 */ /* 0x000ee80000300800 */
[----:B------:R-:W3:Y:S04]  /*336d0*/  LDL.LU R62, [R1+0xd8] ;  /* 0x0000d800013e7983 */ /* 0x000ee80000300800 */
[----:B------:R-:W3:Y:S04]  /*336e0*/  LDL.LU R63, [R1+0xdc] ;  /* 0x0000dc00013f7983 */ /* 0x000ee80000300800 */
[----:B------:R-:W3:Y:S04]  /*336f0*/  LDL.LU R236, [R1+0x160] ;  /* 0x0001600001ec7983 */ /* 0x000ee80000300800 */
[----:B------:R-:W-:Y:S04]  /*33700*/  STL.64 [R1+0x880], R32 ;  /* 0x0008802001007387 */ /* 0x000fe80000100a00 */
[----:B------:R-:W-:Y:S04]  /*33710*/  STL.64 [R1+0x888], R34 ;  /* 0x0008882201007387 */ /* 0x000fe80000100a00 */
[----:B------:R-:W3:Y:S04]  /*33720*/  LDL.LU R237, [R1+0x164] ;  /* 0x0001640001ed7983 */ /* 0x000ee80000300800 */
[----:B------:R-:W3:Y:S04]  /*33730*/  LDL.LU R238, [R1+0x168] ;  /* 0x0001680001ee7983 */ /* 0x000ee80000300800 */
[----:B------:R-:W3:Y:S04]  /*33740*/  LDL.LU R239, [R1+0x16c] ;  /* 0x00016c0001ef7983 */ /* 0x000ee80000300800 */
[----:B------:R-:W3:Y:S04]  /*33750*/  LDL.LU R188, [R1+0x100] ;  /* 0x0001000001bc7983 */ /* 0x000ee80000300800 */
[----:B------:R-:W3:Y:S04]  /*33760*/  LDL.LU R189, [R1+0x104] ;  /* 0x0001040001bd7983 */ /* 0x000ee80000300800 */
[----:B------:R-:W3:Y:S04]  /*33770*/  LDL.LU R190, [R1+0x108] ;  /* 0x0001080001be7983 */ /* 0x000ee80000300800 */
[----:B------:R-:W3:Y:S01]  /*33780*/  LDL.LU R191, [R1+0x10c] ;  /* 0x00010c0001bf7983 */ /* 0x000ee20000300800 */
[----:B----4-:R-:W-:-:S02]  /*33790*/  IMAD.MOV.U32 R166, RZ, RZ, R29 ;  /* 0x000000ffffa67224 */ /* 0x010fc400078e001d */
[----:B------:R-:W-:Y:S01]  /*337a0*/  IMAD.MOV.U32 R167, RZ, RZ, R28 ;  /* 0x000000ffffa77224 */ /* 0x000fe200078e001c */
[C---:B------:R-:W-:Y:S01]  /*337b0*/  HMMA.1688.F32.TF32 R36, R160.reuse, R22, R36 ;  /* 0x00000016a024723c */ /* 0x040fe20000081024 */
[----:B------:R-:W-:Y:S04]  /*337c0*/  LDS R32, [R2+0x2100] ;  /* 0x0021000002207984 */ /* 0x000fe80000000800 */
[----:B------:R-:W-:Y:S04]  /*337d0*/  LDS R34, [R2+0x3100] ;  /* 0x0031000002227984 */ /* 0x000fe80000000800 */
[----:B------:R-:W-:Y:S04]  /*337e0*/  LDS R33, [R3+0x2100] ;  /* 0x0021000003217984 */ /* 0x000fe80000000800 */
[----:B------:R-:W1:Y:S01]  /*337f0*/  LDS R35, [R3+0x3100] ;  /* 0x0031000003237984 */ /* 0x000e620000000800 */
[C---:B--2---:R-:W-:Y:S11]  /*33800*/  HMMA.1688.F32.TF32 R240, R160.reuse, R158, R240 ;  /* 0x0000009ea0f0723c */ /* 0x044ff600000810f0 */
[----:B------:R-:W-:Y:S11]  /*33810*/  @!UPT UIADD3 URZ, URZ, URZ, URZ ;  /* 0x0000003f3f3ff290 */ /* 0x000ff6000fffe03f */
[----:B------:R-:W-:Y:S02]  /*33820*/  @!UPT UIADD3 URZ, URZ, URZ, URZ ;  /* 0x0000003f3f3ff290 */ /* 0x000fe4000fffe03f */
[----:B------:R-:W-:Y:S01]  /*33830*/  MOV R67, R240 ;  /* 0x000000f000437202 */ /* 0x000fe20000000f00 */
[----:B------:R-:W-:Y:S01]  /*33840*/  IMAD.MOV.U32 R66, RZ, RZ, R241 ;  /* 0x000000ffff427224 */ /* 0x000fe200078e00f1 */
[----:B------:R-:W-:Y:S01]  /*33850*/  MOV R64, R243 ;  /* 0x000000f300407202 */ /* 0x000fe20000000f00 */
[----:B------:R-:W-:Y:S01]  /*33860*/  IMAD.MOV.U32 R65, RZ, RZ, R242 ;  /* 0x000000ffff417224 */ /* 0x000fe200078e00f2 */
[----:B------:R-:W1:Y:S04]  /*33870*/  LDL.LU R240, [R1+0x260] ;  /* 0x0002600001f07983 */ /* 0x000e680000300800 */
[----:B------:R-:W1:Y:S04]  /*33880*/  LDL.LU R241, [R1+0x264] ;  /* 0x0002640001f17983 */ /* 0x000e680000300800 */
[----:B------:R-:W1:Y:S04]  /*33890*/  LDL.LU R242, [R1+0x268] ;  /* 0x0002680001f27983 */ /* 0x000e680000300800 */
[----:B------:R-:W1:Y:S04]  /*338a0*/  LDL.LU R243, [R1+0x26c] ;  /* 0x00026c0001f37983 */ /* 0x000e680000300800 */
[----:B------:R-:W-:Y:S04]  /*338b0*/  STL.64 [R1+0x4160], R66 ;  /* 0x0041604201007387 */ /* 0x000fe80000100a00 */
[----:B------:R2:W-:Y:S04]  /*338c0*/  STL.64 [R1+0x4158], R64 ;  /* 0x0041584001007387 */ /* 0x0005e80000100a00 */
[----:B--2---:R-:W2:Y:S04]  /*338d0*/  LDL.LU R64, [R1+0x1d0] ;  /* 0x0001d00001407983 */ /* 0x004ea80000300800 */
[----:B------:R-:W2:Y:S04]  /*338e0*/  LDL.LU R65, [R1+0x1d4] ;  /* 0x0001d40001417983 */ /* 0x000ea80000300800 */
[----:B------:R-:W2:Y:S04]  /*338f0*/  LDL.LU R66, [R1+0x1d8] ;  /* 0x0001d80001427983 */ /* 0x000ea80000300800 */
[----:B------:R-:W2:Y:S01]  /*33900*/  LDL.LU R67, [R1+0x1dc] ;  /* 0x0001dc0001437983 */ /* 0x000ea20000300800 */
[C---:B---3--:R-:W-:Y:S08]  /*33910*/  HMMA.1688.F32.TF32 R248, R160.reuse, R154, R248 ;  /* 0x0000009aa0f8723c */ /* 0x048ff000000810f8 */
[C---:B------:R-:W-:Y:S11]  /*33920*/  HMMA.1688.F32.TF32 R236, R160.reuse, R14, R236 ;  /* 0x0000000ea0ec723c */ /* 0x040ff600000810ec */
[----:B------:R-:W-:Y:S04]  /*33930*/  @!UPT UIADD3 URZ, URZ, URZ, URZ ;  /* 0x0000003f3f3ff290 */ /* 0x000fe8000fffe03f */
[----:B------:R-:W-:Y:S04]  /*33940*/  STL.64 [R1+0x280], R248 ;  /* 0x000280f801007387 */ /* 0x000fe80000100a00 */
[----:B------:R3:W-:Y:S04]  /*33950*/  STL.64 [R1+0x288], R250 ;  /* 0x000288fa01007387 */ /* 0x0007e80000100a00 */
[----:B---3--:R-:W3:Y:S04]  /*33960*/  LDL.LU.64 R250, [R1+0x4280] ;  /* 0x0042800001fa7983 */ /* 0x008ee80000300a00 */
[----:B------:R-:W3:Y:S01]  /*33970*/  LDL.LU.64 R248, [R1+0x4278] ;  /* 0x0042780001f87983 */ /* 0x000ee20000300a00 */
[C---:B--2---:R-:W-:Y:S11]  /*33980*/  HMMA.1688.F32.TF32 R64, R160.reuse, R18, R64 ;  /* 0x00000012a040723c */ /* 0x044ff60000081040 */
[----:B------:R-:W-:Y:S11]  /*33990*/  @!UPT UIADD3 URZ, URZ, URZ, URZ ;  /* 0x0000003f3f3ff290 */ /* 0x000ff6000fffe03f */
[----:B------:R-:W-:Y:S02]  /*339a0*/  @!UPT UIADD3 URZ, URZ, URZ, URZ ;  /* 0x0000003f3f3ff290 */ /* 0x000fe4000fffe03f */
[----:B------:R-:W-:Y:S01]  /*339b0*/  IMAD.MOV.U32 R24, RZ, RZ, R64 ;  /* 0x000000ffff187224 */ /* 0x000fe200078e0040 */
[----:B------:R-:W-:Y:S01]  /*339c0*/  MOV R93, R66 ;  /* 0x00000042005d7202 */ /* 0x000fe20000000f00 */
[----:B------:R-:W-:Y:S02]  /*339d0*/  IMAD.MOV.U32 R25, RZ, RZ, R65 ;  /* 0x000000ffff197224 */ /* 0x000fe400078e0041 */
[----:B------:R-:W-:Y:S02]  /*339e0*/  IMAD.MOV.U32 R92, RZ, RZ, R67 ;  /* 0x000000ffff5c7224 */ /* 0x000fe400078e0043 */
[C---:B------:R-:W-:Y:S08]  /*339f0*/  HMMA.1688.F32.TF32 R64, R160.reuse, R10, R188 ;  /* 0x0000000aa040723c */ /* 0x040ff000000810bc */
[C---:B------:R-:W-:Y:S08]  /*33a00*/  HMMA.1688.F32.TF32 R188, R160.reuse, R6, R60 ;  /* 0x00000006a0bc723c */ /* 0x040ff0000008103c */
[----:B------:R-:W-:Y:S07]  /*33a10*/  HMMA.1688.F32.TF32 R60, R160, R30, R68 ;  /* 0x0000001ea03c723c */ /* 0x000fee0000081044 */
[----:B------:R-:W-:Y:S01]  /*33a20*/  STL.64 [R1+0x4f0], R64 ;  /* 0x0004f04001007387 */ /* 0x000fe20000100a00 */
[----:B------:R-:W-:-:S03]  /*33a30*/  IMAD.MOV.U32 R21, RZ, RZ, R67 ;  /* 0x000000ffff157224 */ /* 0x000fc600078e0043 */
[----:B------:R-:W-:Y:S04]  /*33a40*/  STL.64 [R1+0x4b0], R236 ;  /* 0x0004b0ec01007387 */ /* 0x000fe80000100a00 */
[----:B------:R-:W-:Y:S04]  /*33a50*/  STL.64 [R1+0x4b8], R238 ;  /* 0x0004b8ee01007387 */ /* 0x000fe80000100a00 */
[----:B------:R2:W-:Y:S02]  /*33a60*/  STL [R1+0x4f8], R66 ;  /* 0x0004f84201007387 */ /* 0x0005e40000100800 */
[C---:B--2---:R-:W-:Y:S08]  /*33a70*/  HMMA.1688.F32.TF32 R64, R160.reuse, R50, R56 ;  /* 0x00000032a040723c */ /* 0x044ff00000081038 */
[C---:B------:R-:W-:Y:S01]  /*33a80*/  HMMA.1688.F32.TF32 R56, R160.reuse, R26, R164 ;  /* 0x0000001aa038723c */ /* 0x040fe200000810a4 */
[----:B------:R-:W-:Y:S04]  /*33a90*/  STL [R1+0x413c], R21 ;  /* 0x00413c1501007387 */ /* 0x000fe80000100800 */
[----:B------:R-:W-:Y:S04]  /*33aa0*/  STL.64 [R1+0x530], R188 ;  /* 0x000530bc01007387 */ /* 0x000fe80000100a00 */
[----:B------:R-:W-:Y:S06]  /*33ab0*/  STL.64 [R1+0x538], R190 ;  /* 0x000538be01007387 */ /* 0x000fec0000100a00 */
[----:B------:R-:W-:Y:S04]  /*33ac0*/  STL.64 [R1+0x590], R64 ;  /* 0x0005904001007387 */ /* 0x000fe80000100a00 */
[----:B------:R-:W-:Y:S04]  /*33ad0*/  STL.64 [R1+0x598], R66 ;  /* 0x0005984201007387 */ /* 0x000fe80000100a00 */
[----:B------:R-:W-:Y:S04]  /*33ae0*/  STL.64 [R1+0x600], R60 ;  /* 0x0006003c01007387 */ /* 0x000fe80000100a00 */
[----:B------:R2:W-:Y:S04]  /*33af0*/  STL.64 [R1+0x608], R62 ;  /* 0x0006083e01007387 */ /* 0x0005e80000100a00 */
[----:B------:R-:W-:Y:S04]  /*33b00*/  STL.64 [R1+0x650], R56 ;  /* 0x0006503801007387 */ /* 0x000fe80000100a00 */
[----:B------:R4:W-:Y:S01]  /*33b10*/  STL.64 [R1+0x658], R58 ;  /* 0x0006583a01007387 */ /* 0x0009e20000100a00 */
[C---:B--2---:R-:W-:Y:S03]  /*33b20*/  HMMA.1688.F32.TF32 R60, R160.reuse, R94, R112 ;  /* 0x0000005ea03c723c */ /* 0x044fe60000081070 */
[----:B------:R-:W-:Y:S04]  /*33b30*/  STL.64 [R1+0x700], R36 ;  /* 0x0007002401007387 */ /* 0x000fe80000100a00 */
[----:B------:R2:W-:Y:S01]  /*33b40*/  STL.64 [R1+0x708], R38 ;  /* 0x0007082601007387 */ /* 0x0005e20000100a00 */
[C---:B----4-:R-:W-:Y:S08]  /*33b50*/  HMMA.1688.F32.TF32 R56, R160.reuse, R90, R100 ;  /* 0x0000005aa038723c */ /* 0x050ff00000081064 */
[C---:B--2---:R-:W-:Y:S07]  /*33b60*/  HMMA.1688.F32.TF32 R36, R160.reuse, R86, R108 ;  /* 0x00000056a024723c */ /* 0x044fee000008106c */
        /* <DEDUP_REMOVED lines=8> */
[----:B--2---:R-:W-:Y:S07]  /*33bf0*/  HMMA.1688.F32.TF32 R36, R160, R74, R184 ;  /* 0x0000004aa024723c */ /* 0x004fee00000810b8 */
[----:B------:R-:W-:Y:S04]  /*33c00*/  STL.64 [R1+0x820], R60 ;  /* 0x0008203c01007387 */ /* 0x000fe80000100a00 */
[----:B------:R-:W-:Y:S04]  /*33c10*/  STL.64 [R1+0x828], R62 ;  /* 0x0008283e01007387 */ /* 0x000fe80000100a00 */
[----:B------:R-:W2:Y:S04]  /*33c20*/  LDL.LU R164, [R1+0x240] ;  /* 0x0002400001a47983 */ /* 0x000ea80000300800 */
[----:B------:R-:W-:Y:S04]  /*33c30*/  STL.64 [R1+0x810], R56 ;  /* 0x0008103801007387 */ /* 0x000fe80000100a00 */
[----:B------:R2:W-:Y:S04]  /*33c40*/  STL.64 [R1+0x818], R58 ;  /* 0x0008183a01007387 */ /* 0x0005e80000100a00 */
[----:B------:R-:W-:Y:S04]  /*33c50*/  STL.64 [R1+0x800], R36 ;  /* 0x0008002401007387 */ /* 0x000fe80000100a00 */
[----:B------:R-:W-:Y:S04]  /*33c60*/  STL.64 [R1+0x808], R38 ;  /* 0x0008082601007387 */ /* 0x000fe80000100a00 */
[----:B------:R-:W2:Y:S04]  /*33c70*/  LDL.LU R165, [R1+0x244] ;  /* 0x0002440001a57983 */ /* 0x000ea80000300800 */
[----:B------:R-:W2:Y:S04]  /*33c80*/  LDL.LU R166, [R1+0x248] ;  /* 0x0002480001a67983 */ /* 0x000ea80000300800 */
[----:B------:R-:W2:Y:S04]  /*33c90*/  LDL.LU R167, [R1+0x24c] ;  /* 0x00024c0001a77983 */ /* 0x000ea80000300800 */
[----:B------:R-:W4:Y:S04]  /*33ca0*/  LDL.LU R188, [R1+0x30] ;  /* 0x0000300001bc7983 */ /* 0x000f280000300800 */
[----:B------:R-:W4:Y:S04]  /*33cb0*/  LDL.LU R189, [R1+0x34] ;  /* 0x0000340001bd7983 */ /* 0x000f280000300800 */
[----:B------:R-:W4:Y:S04]  /*33cc0*/  LDL.LU R190, [R1+0x38] ;  /* 0x0000380001be7983 */ /* 0x000f280000300800 */
[----:B------:R-:W4:Y:S04]  /*33cd0*/  LDL.LU R191, [R1+0x3c] ;  /* 0x00003c0001bf7983 */ /* 0x000f280000300800 */
        /* <DEDUP_REMOVED lines=13> */
[----:B------:R-:W4:Y:S04]  /*33db0*/  LDL.LU R101, [R1+0x174] ;  /* 0x0001740001657983 */ /* 0x000f280000300800 */
[----:B------:R-:W4:Y:S04]  /*33dc0*/  LDL.LU R102, [R1+0x178] ;  /* 0x0001780001667983 */ /* 0x000f280000300800 */
[----:B------:R-:W4:Y:S04]  /*33dd0*/  LDL.LU R103, [R1+0x17c] ;  /* 0x00017c0001677983 */ /* 0x000f280000300800 */
[----:B------:R-:W4:Y:S04]  /*33de0*/  LDL.LU R236, [R1+0x60] ;  /* 0x0000600001ec7983 */ /* 0x000f280000300800 */
[----:B------:R-:W4:Y:S04]  /*33df0*/  LDL.LU R237, [R1+0x64] ;  /* 0x0000640001ed7983 */ /* 0x000f280000300800 */
[----:B------:R-:W4:Y:S04]  /*33e00*/  LDL.LU R238, [R1+0x68] ;  /* 0x0000680001ee7983 */ /* 0x000f280000300800 */
[----:B------:R-:W4:Y:S01]  /*33e10*/  LDL.LU R239, [R1+0x6c] ;  /* 0x00006c0001ef7983 */ /* 0x000f220000300800 */
[C---:B-1----:R-:W-:Y:S03]  /*33e20*/  HMMA.1688.F32.TF32 R240, R32.reuse, R158, R240 ;  /* 0x0000009e20f0723c */ /* 0x042fe600000810f0 */
[----:B------:R-:W-:Y:S04]  /*33e30*/  LDS R36, [R2+0x2180] ;  /* 0x0021800002247984 */ /* 0x000fe80000000800 */
[----:B------:R-:W-:Y:S04]  /*33e40*/  LDS R38, [R2+0x3180] ;  /* 0x0031800002267984 */ /* 0x000fe80000000800 */
[----:B------:R-:W-:Y:S04]  /*33e50*/  LDS R37, [R3+0x2180] ;  /* 0x0021800003257984 */ /* 0x000fe80000000800 */
[----:B------:R-:W1:Y:S08]  /*33e60*/  LDS R39, [R3+0x3180] ;  /* 0x0031800003277984 */ /* 0x000e700000000800 */
[----:B------:R-:W-:Y:S04]  /*33e70*/  STL.64 [R1+0x4150], R242 ;  /* 0x004150f201007387 */ /* 0x000fe80000100a00 */
[----:B------:R-:W-:Y:S01]  /*33e80*/  STL.64 [R1+0x4148], R240 ;  /* 0x004148f001007387 */ /* 0x000fe20000100a00 */
[C---:B--2---:R-:W-:Y:S11]  /*33e90*/  HMMA.1688.F32.TF32 R56, R32.reuse, R154, R164 ;  /* 0x0000009a2038723c */ /* 0x044ff600000810a4 */
[----:B------:R-:W-:Y:S11]  /*33ea0*/  @!UPT UIADD3 URZ, URZ, URZ, URZ ;  /* 0x0000003f3f3ff290 */ /* 0x000ff6000fffe03f */
[----:B------:R-:W-:Y:S02]  /*33eb0*/  @!UPT UIADD3 URZ, URZ, URZ, URZ ;  /* 0x0000003f3f3ff290 */ /* 0x000fe4000fffe03f */
[----:B------:R-:W-:Y:S01]  /*33ec0*/  MOV R71, R56 ;  /* 0x0000003800477202 */ /* 0x000fe20000000f00 */
[----:B------:R-:W-:Y:S01]  /*33ed0*/  IMAD.MOV.U32 R70, RZ, RZ, R57 ;  /* 0x000000ffff467224 */ /* 0x000fe200078e0039 */
[----:B------:R-:W1:Y:S01]  /*33ee0*/  LDL.LU R56, [R1+0x320] ;  /* 0x0003200001387983 */ /* 0x000e620000300800 */
[----:B------:R-:W-:Y:S01]  /*33ef0*/  IMAD.MOV.U32 R69, RZ, RZ, R58 ;  /* 0x000000ffff457224 */ /* 0x000fe200078e003a */
[----:B------:R-:W-:Y:S02]  /*33f00*/  MOV R68, R59 ;  /* 0x0000003b00447202 */ /* 0x000fe40000000f00 */
[----:B------:R-:W1:Y:S04]  /*33f10*/  LDL.LU R57, [R1+0x324] ;  /* 0x0003240001397983 */ /* 0x000e680000300800 */
[----:B------:R-:W1:Y:S04]  /*33f20*/  LDL.LU R58, [R1+0x328] ;  /* 0x00032800013a7983 */ /* 0x000e680000300800 */
[----:B------:R-:W1:Y:S04]  /*33f30*/  LDL.LU R59, [R1+0x32c] ;  /* 0x00032c00013b7983 */ /* 0x000e680000300800 */
        /* <DEDUP_REMOVED lines=8> */
[C---:B---3--:R-:W-:Y:S03]  /*33fc0*/  HMMA.1688.F32.TF32 R96, R32.reuse, R18, R108 ;  /* 0x000000122060723c */ /* 0x048fe6000008106c */
[----:B------:R-:W-:Y:S04]  /*33fd0*/  STL.64 [R1+0x4170], R70 ;  /* 0x0041704601007387 */ /* 0x000fe80000100a00 */
[----:B------:R4:W-:Y:S01]  /*33fe0*/  STL.64 [R1+0x4168], R68 ;  /* 0x0041684401007387 */ /* 0x0009e20000100a00 */
[C---:B------:R-:W-:Y:S08]  /*33ff0*/  HMMA.1688.F32.TF32 R64, R32.reuse, R6, R64 ;  /* 0x000000062040723c */ /* 0x040ff00000081040 */
[----:B----4-:R-:W-:Y:S08]  /*34000*/  HMMA.1688.F32.TF32 R68, R32, R14, R100 ;  /* 0x0000000e2044723c */ /* 0x010ff00000081064 */
[----:B------:R-:W-:Y:S01]  /*34010*/  IMAD.MOV.U32 R28, RZ, RZ, R96 ;  /* 0x000000ffff1c7224 */ /* 0x000fe200078e0060 */
[----:B------:R-:W-:Y:S01]  /*34020*/  MOV R89, R98 ;  /* 0x0000006200597202 */ /* 0x000fe20000000f00 */
[----:B------:R-:W-:-:S02]  /*34030*/  IMAD.MOV.U32 R29, RZ, RZ, R97 ;  /* 0x000000ffff1d7224 */ /* 0x000fc400078e0061 */
[----:B------:R-:W-:Y:S02]  /*34040*/  IMAD.MOV.U32 R88, RZ, RZ, R99 ;  /* 0x000000ffff587224 */ /* 0x000fe400078e0063 */
[----:B------:R-:W-:Y:S09]  /*34050*/  HMMA.1688.F32.TF32 R96, R32, R10, R112 ;  /* 0x0000000a2060723c */ /* 0x000ff20000081070 */
[----:B------:R-:W-:Y:S01]  /*34060*/  STL.64 [R1+0x160], R68 ;  /* 0x0001604401007387 */ /* 0x000fe20000100a00 */
[----:B------:R-:W-:-:S03]  /*34070*/  IMAD.MOV.U32 R21, RZ, RZ, R71 ;  /* 0x000000ffff157224 */ /* 0x000fc600078e0047 */
[----:B------:R3:W-:Y:S10]  /*34080*/  STL [R1+0x168], R70 ;  /* 0x0001684601007387 */ /* 0x0007f40000100800 */
[----:B------:R-:W-:Y:S01]  /*34090*/  STL.64 [R1+0x170], R96 ;  /* 0x0001706001007387 */ /* 0x000fe20000100a00 */
[C---:B---3--:R-:W-:Y:S03]  /*340a0*/  HMMA.1688.F32.TF32 R68, R32.reuse, R50, R236 ;  /* 0x000000322044723c */ /* 0x048fe600000810ec */
[----:B------:R3:W-:Y:S04]  /*340b0*/  STL.64 [R1+0x178], R98 ;  /* 0x0001786201007387 */ /* 0x0007e80000100a00 */
[----:B------:R-:W-:Y:S04]  /*340c0*/  STL.64 [R1+0x1a0], R64 ;  /* 0x0001a04001007387 */ /* 0x000fe80000100a00 */
[----:B------:R4:W-:Y:S01]  /*340d0*/  STL.64 [R1+0x1a8], R66 ;  /* 0x0001a84201007387 */ /* 0x0009e20000100a00 */
[C---:B---3--:R-:W-:Y:S08]  /*340e0*/  HMMA.1688.F32.TF32 R96, R32.reuse, R30, R188 ;  /* 0x0000001e2060723c */ /* 0x048ff000000810bc */
[C---:B----4-:R-:W-:Y:S03]  /*340f0*/  HMMA.1688.F32.TF32 R64, R32.reuse, R26, R248 ;  /* 0x0000001a2040723c */ /* 0x050fe600000810f8 */
[----:B------:R-:W-:Y:S04]  /*34100*/  STL.64 [R1+0x1d0], R68 ;  /* 0x0001d04401007387 */ /* 0x000fe80000100a00 */
[----:B------:R3:W-:Y:S08]  /*34110*/  STL.64 [R1+0x1d8], R70 ;  /* 0x0001d84601007387 */ /* 0x0007f00000100a00 */
[----:B------:R-:W-:Y:S01]  /*34120*/  STL.64 [R1+0x240], R96 ;  /* 0x0002406001007387 */ /* 0x000fe20000100a00 */
[C---:B---3--:R-:W-:Y:S03]  /*34130*/  HMMA.1688.F32.TF32 R68, R32.reuse, R22, R40 ;  /* 0x000000162044723c */ /* 0x048fe60000081028 */
[----:B------:R-:W-:Y:S04]  /*34140*/  STL.64 [R1+0x248], R98 ;  /* 0x0002486201007387 */ /* 0x000fe80000100a00 */
[----:B------:R-:W-:Y:S01]  /*34150*/  STL.64 [R1+0x260], R64 ;  /* 0x0002604001007387 */ /* 0x000fe20000100a00 */
[C---:B------:R-:W-:Y:S03]  /*34160*/  HMMA.1688.F32.TF32 R40, R32.reuse, R94, R124 ;  /* 0x0000005e2028723c */ /* 0x040fe6000008107c */
[----:B------:R3:W-:Y:S05]  /*34170*/  STL.64 [R1+0x268], R66 ;  /* 0x0002684201007387 */ /* 0x0007ea0000100a00 */
[C---:B---3--:R-:W-:Y:S07]  /*34180*/  HMMA.1688.F32.TF32 R64, R32.reuse, R90, R132 ;  /* 0x0000005a2040723c */ /* 0x048fee0000081084 */
[----:B------:R-:W-:Y:S04]  /*34190*/  STL.64 [R1+0x5c0], R68 ;  /* 0x0005c04401007387 */ /* 0x000fe80000100a00 */
[----:B------:R3:W-:Y:S04]  /*341a0*/  STL.64 [R1+0x5c8], R70 ;  /* 0x0005c84601007387 */ /* 0x0007e80000100a00 */
[----:B------:R-:W-:Y:S04]  /*341b0*/  STL.64 [R1+0x640], R40 ;  /* 0x0006402801007387 */ /* 0x000fe80000100a00 */
[----:B------:R4:W-:Y:S01]  /*341c0*/  STL.64 [R1+0x648], R42 ;  /* 0x0006482a01007387 */ /* 0x0009e20000100a00 */
[C---:B---3--:R-:W-:Y:S03]  /*341d0*/  HMMA.1688.F32.TF32 R68, R32.reuse, R86, R128 ;  /* 0x000000562044723c */ /* 0x048fe60000081080 */
[----:B------:R-:W-:Y:S05]  /*341e0*/  STL.64 [R1+0x7c0], R64 ;  /* 0x0007c04001007387 */ /* 0x000fea0000100a00 */
[C---:B----4-:R-:W-:Y:S01]  /*341f0*/  HMMA.1688.F32.TF32 R40, R32.reuse, R82, R116 ;  /* 0x000000522028723c */ /* 0x050fe20000081074 */
[----:B------:R3:W-:Y:S07]  /*34200*/  STL.64 [R1+0x7c8], R66 ;  /* 0x0007c84201007387 */ /* 0x0007ee0000100a00 */
[C---:B---3--:R-:W-:Y:S08]  /*34210*/  HMMA.1688.F32.TF32 R64, R32.reuse, R78, R120 ;  /* 0x0000004e2040723c */ /* 0x048ff00000081078 */
[----:B------:R-:W-:Y:S01]  /*34220*/  HMMA.1688.F32.TF32 R32, R32, R74, R180 ;  /* 0x0000004a2020723c */ /* 0x000fe200000810b4 */
[----:B------:R-:W-:Y:S04]  /*34230*/  STL.64 [R1+0x7b0], R68 ;  /* 0x0007b04401007387 */ /* 0x000fe80000100a00 */
[----:B------:R-:W-:Y:S04]  /*34240*/  STL.64 [R1+0x7b8], R70 ;  /* 0x0007b84601007387 */ /* 0x000fe80000100a00 */
[----:B------:R-:W-:Y:S04]  /*34250*/  STL.64 [R1+0x7a0], R40 ;  /* 0x0007a02801007387 */ /* 0x000fe80000100a00 */
[----:B------:R-:W-:Y:S04]  /*34260*/  STL.64 [R1+0x7a8], R42 ;  /* 0x0007a82a01007387 */ /* 0x000fe80000100a00 */
[----:B------:R-:W-:Y:S04]  /*34270*/  STL.64 [R1+0x790], R64 ;  /* 0x0007904001007387 */ /* 0x000fe80000100a00 */
[----:B------:R-:W-:Y:S04]  /*34280*/  STL.64 [R1+0x798], R66 ;  /* 0x0007984201007387 */ /* 0x000fe80000100a00 */
[----:B------:R-:W-:Y:S04]  /*34290*/  STL.64 [R1+0x770], R32 ;  /* 0x0007702001007387 */ /* 0x000fe80000100a00 */
[----:B------:R3:W-:Y:S04]  /*342a0*/  STL.64 [R1+0x778], R34 ;  /* 0x0007782201007387 */ /* 0x0007e80000100a00 */
[----:B------:R-:W-:Y:S04]  /*342b0*/  LDS R40, [R2+0x2200] ;  /* 0x0022000002287984 */ /* 0x000fe80000000800 */
[----:B------:R-:W-:Y:S04]  /*342c0*/  LDS R42, [R2+0x3200] ;  /* 0x00320000022a7984 */ /* 0x000fe80000000800 */
[----:B------:R-:W-:Y:S04]  /*342d0*/  LDS R41, [R3+0x2200] ;  /* 0x0022000003297984 */ /* 0x000fe80000000800 */
[----:B------:R-:W4:Y:S01]  /*342e0*/  LDS R43, [R3+0x3200] ;  /* 0x00320000032b7984 */ /* 0x000f220000000800 */
[C---:B-1----:R-:W-:Y:S08]  /*342f0*/  HMMA.1688.F32.TF32 R56, R36.reuse, R158, R56 ;  /* 0x0000009e2438723c */ /* 0x042ff00000081038 */
[C---:B--2---:R-:W-:Y:S11]  /*34300*/  HMMA.1688.F32.TF32 R60, R36.reuse, R154, R60 ;  /* 0x0000009a243c723c */ /* 0x044ff6000008103c */
[----:B------:R-:W-:Y:S04]  /*34310*/  @!UPT UIADD3 URZ, URZ, URZ, URZ ;  /* 0x0000003f3f3ff290 */ /* 0x000fe8000fffe03f */
[----:B------:R-:W-:Y:S04]  /*34320*/  STL.64 [R1+0x4180], R58 ;  /* 0x0041803a01007387 */ /* 0x000fe80000100a00 */
[----:B------:R-:W-:Y:S01]  /*34330*/  STL.64 [R1+0x4178], R56 ;  /* 0x0041783801007387 */ /* 0x000fe20000100a00 */
[----:B---3--:R-:W-:Y:S03]  /*34340*/  HMMA.1688.F32.TF32 R32, R36, R18, R164 ;  /* 0x000000122420723c */ /* 0x008fe600000810a4 */
[----:B------:R-:W-:Y:S04]  /*34350*/  STL.64 [R1+0x4190], R62 ;  /* 0x0041903e01007387 */ /* 0x000fe80000100a00 */
[----:B------:R-:W-:Y:S01]  /*34360*/  MOV R167, R0 ;  /* 0x0000000000a77202 */ /* 0x000fe20000000f00 */
[----:B------:R-:W-:Y:S04]  /*34370*/  STL.64 [R1+0x4188], R60 ;  /* 0x0041883c01007387 */ /* 0x000fe80000100a00 */
[----:B------:R-:W2:Y:S04]  /*34380*/  LDL.LU R164, [R1+0x90] ;  /* 0x0000900001a47983 */ /* 0x000ea80000300800 */
[----:B------:R-:W2:Y:S04]  /*34390*/  LDL.LU R165, [R1+0x94] ;  /* 0x0000940001a57983 */ /* 0x000ea80000300800 */
[----:B------:R-:W2:Y:S04]  /*343a0*/  LDL.LU R166, [R1+0x98] ;  /* 0x0000980001a67983 */ /* 0x000ea80000300800 */
[----:B------:R-:W3:Y:S04]  /*343b0*/  LDL.LU R0, [R1+0x4270] ;  /* 0x0042700001007983 */ /* 0x000ee80000300800 */
        /* <DEDUP_REMOVED lines=11> */
[----:B---3--:R-:W-:-:S03]  /*34470*/  IMAD.MOV.U32 R187, RZ, RZ, R0 ;  /* 0x000000ffffbb7224 */ /* 0x008fc600078e0000 */
[----:B------:R-:W3:Y:S04]  /*34480*/  LDL.LU R0, [R1+0x426c] ;  /* 0x00426c0001007983 */ /* 0x000ee80000300800 */
[----:B------:R-:W2:Y:S04]  /*34490*/  LDL.LU R160, [R1+0xa0] ;  /* 0x0000a00001a07983 */ /* 0x000ea80000300800 */
[----:B------:R-:W2:Y:S04]  /*344a0*/  LDL.LU R161, [R1+0xa4] ;  /* 0x0000a40001a17983 */ /* 0x000ea80000300800 */
[----:B------:R-:W2:Y:S04]  /*344b0*/  LDL.LU R162, [R1+0xa8] ;  /* 0x0000a80001a27983 */ /* 0x000ea80000300800 */
[----:B------:R-:W2:Y:S04]  /*344c0*/  LDL.LU R163, [R1+0xac] ;  /* 0x0000ac0001a37983 */ /* 0x000ea80000300800 */
        /* <DEDUP_REMOVED lines=35> */
[----:B------:R-:W-:Y:S04]  /*34700*/  STL.64 [R1+0x41a0], R34 ;  /* 0x0041a02201007387 */ /* 0x000fe80000100a00 */
[----:B------:R2:W-:Y:S02]  /*34710*/  STL.64 [R1+0x4198], R32 ;  /* 0x0041982001007387 */ /* 0x0005e40000100a00 */
[C---:B--2---:R-:W-:Y:S08]  /*34720*/  HMMA.1688.F32.TF32 R32, R36.reuse, R50, R160 ;  /* 0x000000322420723c */ /* 0x044ff000000810a0 */
[C---:B---3--:R-:W-:Y:S08]  /*34730*/  HMMA.1688.F32.TF32 R60, R36.reuse, R10, R68 ;  /* 0x0000000a243c723c */ /* 0x048ff00000081044 */
[C---:B----4-:R-:W-:Y:S08]  /*34740*/  HMMA.1688.F32.TF32 R248, R36.reuse, R14, R248 ;  /* 0x0000000e24f8723c */ /* 0x050ff000000810f8 */
[----:B------:R-:W-:Y:S11]  /*34750*/  HMMA.1688.F32.TF32 R56, R36, R6, R240 ;  /* 0x000000062438723c */ /* 0x000ff600000810f0 */
[----:B------:R-:W-:Y:S04]  /*34760*/  @!UPT UIADD3 URZ, URZ, URZ, URZ ;  /* 0x0000003f3f3ff290 */ /* 0x000fe8000fffe03f */
[----:B------:R-:W-:Y:S04]  /*34770*/  STL.64 [R1+0x41b0], R250 ;  /* 0x0041b0fa01007387 */ /* 0x000fe80000100a00 */
[----:B------:R-:W-:Y:S04]  /*34780*/  STL.64 [R1+0x41a8], R248 ;  /* 0x0041a8f801007387 */ /* 0x000fe80000100a00 */
[----:B------:R-:W-:Y:S04]  /*34790*/  STL.64 [R1+0x10], R60 ;  /* 0x0000103c01007387 */ /* 0x000fe80000100a00 */
[----:B------:R1:W-:Y:S01]  /*347a0*/  STL.64 [R1+0x18], R62 ;  /* 0x0000183e01007387 */ /* 0x0003e20000100a00 */
[----:B------:R-:W-:-:S03]  /*347b0*/  IMAD.MOV.U32 R239, RZ, RZ, R0 ;  /* 0x000000ffffef7224 */ /* 0x000fc600078e0000 */
[----:B------:R-:W-:Y:S01]  /*347c0*/  STL.64 [R1+0xc0], R32 ;  /* 0x0000c02001007387 */ /* 0x000fe20000100a00 */
[----:B------:R-:W-:-:S03]  /*347d0*/  MOV R0, R35 ;  /* 0x0000002300007202 */ /* 0x000fc60000000f00 */
[----:B------:R-:W-:Y:S01]  /*347e0*/  STL.64 [R1+0x70], R56 ;  /* 0x0000703801007387 */ /* 0x000fe20000100a00 */
[C---:B-1----:R-:W-:Y:S03]  /*347f0*/  HMMA.1688.F32.TF32 R60, R36.reuse, R30, R184 ;  /* 0x0000001e243c723c */ /* 0x042fe600000810b8 */
[----:B------:R1:W-:Y:S04]  /*34800*/  STL.64 [R1+0x78], R58 ;  /* 0x0000783a01007387 */ /* 0x0003e80000100a00 */
[----:B------:R2:W-:Y:S01]  /*34810*/  STL [R1+0xc8], R34 ;  /* 0x0000c82201007387 */ /* 0x0005e20000100800 */
[C---:B-1----:R-:W-:Y:S08]  /*34820*/  HMMA.1688.F32.TF32 R56, R36.reuse, R26, R244 ;  /* 0x0000001a2438723c */ /* 0x042ff000000810f4 */
[C---:B--2---:R-:W-:Y:S07]  /*34830*/  HMMA.1688.F32.TF32 R32, R36.reuse, R22, R44 ;  /* 0x000000162420723c */ /* 0x044fee000008102c */
[----:B------:R-:W-:Y:S04]  /*34840*/  STL.64 [R1+0x110], R60 ;  /* 0x0001103c01007387 */ /* 0x000fe80000100a00 */
[----:B------:R-:W-:Y:S01]  /*34850*/  STL.64 [R1+0x118], R62 ;  /* 0x0001183e01007387 */ /* 0x000fe20000100a00 */
[C---:B------:R-:W-:Y:S03]  /*34860*/  HMMA.1688.F32.TF32 R44, R36.reuse, R94, R192 ;  /* 0x0000005e242c723c */ /* 0x040fe600000810c0 */
[----:B------:R-:W-:Y:S04]  /*34870*/  STL.64 [R1+0x120], R56 ;  /* 0x0001203801007387 */ /* 0x000fe80000100a00 */
[----:B------:R1:W-:Y:S04]  /*34880*/  STL.64 [R1+0x128], R58 ;  /* 0x0001283a01007387 */ /* 0x0003e80000100a00 */
[----:B------:R-:W-:Y:S04]  /*34890*/  STL.64 [R1+0x140], R32 ;  /* 0x0001402001007387 */ /* 0x000fe80000100a00 */
[----:B------:R2:W-:Y:S01]  /*348a0*/  STL.64 [R1+0x148], R34 ;  /* 0x0001482201007387 */ /* 0x0005e20000100a00 */
[C---:B-1----:R-:W-:Y:S08]  /*348b0*/  HMMA.1688.F32.TF32 R56, R36.reuse, R90, R140 ;  /* 0x0000005a2438723c */ /* 0x042ff0000008108c */
[C---:B--2---:R-:W-:Y:S01]  /*348c0*/  HMMA.1688.F32.TF32 R32, R36.reuse, R86, R136 ;  /* 0x000000562420723c */ /* 0x044fe20000081088 */
[----:B------:R-:W-:Y:S04]  /*348d0*/  STL.64 [R1+0x150], R44 ;  /* 0x0001502c01007387 */ /* 0x000fe80000100a00 */
[----:B------:R1:W-:Y:S10]  /*348e0*/  STL.64 [R1+0x158], R46 ;  /* 0x0001582e01007387 */ /* 0x0003f40000100a00 */
[----:B------:R-:W-:Y:S01]  /*348f0*/  STL.64 [R1+0x6e0], R56 ;  /* 0x0006e03801007387 */ /* 0x000fe20000100a00 */
[C---:B-1----:R-:W-:Y:S03]  /*34900*/  HMMA.1688.F32.TF32 R44, R36.reuse, R82, R144 ;  /* 0x00000052242c723c */ /* 0x042fe60000081090 */
[----:B------:R1:W-:Y:S04]  /*34910*/  STL.64 [R1+0x6e8], R58 ;  /* 0x0006e83a01007387 */ /* 0x0003e80000100a00 */
[----:B------:R-:W-:Y:S04]  /*34920*/  STL.64 [R1+0x6d0], R32 ;  /* 0x0006d02001007387 */ /* 0x000fe80000100a00 */
[----:B------:R2:W-:Y:S01]  /*34930*/  STL.64 [R1+0x6d8], R34 ;  /* 0x0006d82201007387 */ /* 0x0005e20000100a00 */
[C---:B-1----:R-:W-:Y:S08]  /*34940*/  HMMA.1688.F32.TF32 R56, R36.reuse, R78, R148 ;  /* 0x0000004e2438723c */ /* 0x042ff00000081094 */
[----:B--2---:R-:W-:Y:S03]  /*34950*/  HMMA.1688.F32.TF32 R32, R36, R74, R204 ;  /* 0x0000004a2420723c */ /* 0x004fe600000810cc */
[----:B------:R-:W-:Y:S04]  /*34960*/  STL.64 [R1+0x6c0], R44 ;  /* 0x0006c02c01007387 */ /* 0x000fe80000100a00 */
[----:B------:R-:W-:Y:S01]  /*34970*/  STL.64 [R1+0x6c8], R46 ;  /* 0x0006c82e01007387 */ /* 0x000fe20000100a00 */
[C---:B------:R-:W-:Y:S03]  /*34980*/  HMMA.1688.F32.TF32 R144, R40.reuse, R158, R96 ;  /* 0x0000009e2890723c */ /* 0x040fe60000081060 */
[----:B------:R-:W-:Y:S04]  /*34990*/  LDS R44, [R2+0x2280] ;  /* 0x00228000022c7984 */ /* 0x000fe80000000800 */
[----:B------:R-:W-:Y:S04]  /*349a0*/  LDS R46, [R2+0x3280] ;  /* 0x00328000022e7984 */ /* 0x000fe80000000800 */
[----:B------:R-:W-:Y:S04]  /*349b0*/  STL.64 [R1+0x6a0], R56 ;  /* 0x0006a03801007387 */ /* 0x000fe80000100a00 */
[----:B------:R1:W-:Y:S01]  /*349c0*/  STL.64 [R1+0x6a8], R58 ;  /* 0x0006a83a01007387 */ /* 0x0003e20000100a00 */
[C---:B------:R-:W-:Y:S03]  /*349d0*/  HMMA.1688.F32.TF32 R36, R40.reuse, R26, R164 ;  /* 0x0000001a2824723c */ /* 0x040fe600000810a4 */
[----:B------:R-:W-:Y:S04]  /*349e0*/  STL.64 [R1+0x670], R32 ;  /* 0x0006702001007387 */ /* 0x000fe80000100a00 */
[----:B------:R2:W-:Y:S01]  /*349f0*/  STL.64 [R1+0x678], R34 ;  /* 0x0006782201007387 */ /* 0x0005e20000100a00 */
[C---:B-1----:R-:W-:Y:S03]  /*34a00*/  HMMA.1688.F32.TF32 R56, R40.reuse, R30, R188 ;  /* 0x0000001e2838723c */ /* 0x042fe600000810bc */
[----:B------:R-:W-:Y:S04]  /*34a10*/  LDS R45, [R3+0x2280] ;  /* 0x00228000032d7984 */ /* 0x000fe80000000800 */
[----:B------:R-:W1:Y:S01]  /*34a20*/  LDS R47, [R3+0x3280] ;  /* 0x00328000032f7984 */ /* 0x000e620000000800 */
[C---:B--2---:R-:W-:Y:S03]  /*34a30*/  HMMA.1688.F32.TF32 R32, R40.reuse, R22, R52 ;  /* 0x000000162820723c */ /* 0x044fe60000081034 */
[----:B------:R-:W-:Y:S04]  /*34a40*/  STL.64 [R1+0x41c0], R146 ;  /* 0x0041c09201007387 */ /* 0x000fe80000100a00 */
[----:B------:R-:W-:Y:S01]  /*34a50*/  STL.64 [R1+0x41b8], R144 ;  /* 0x0041b89001007387 */ /* 0x000fe20000100a00 */
[----:B------:R-:W-:Y:S07]  /*34a60*/  HMMA.1688.F32.TF32 R52, R40, R94, R200 ;  /* 0x0000005e2834723c */ /* 0x000fee00000810c8 */
[----:B------:R-:W-:Y:S04]  /*34a70*/  STL.64 [R1+0x20], R56 ;  /* 0x0000203801007387 */ /* 0x000fe80000100a00 */
[----:B------:R-:W-:Y:S04]  /*34a80*/  STL.64 [R1+0x28], R58 ;  /* 0x0000283a01007387 */ /* 0x000fe80000100a00 */
[----:B------:R-:W-:Y:S01]  /*34a90*/  STL [R1+0x50], R32 ;  /* 0x0000502001007387 */ /* 0x000fe20000100800 */
[----:B------:R-:W-:-:S03]  /*34aa0*/  IMAD.MOV.U32 R252, RZ, RZ, R33 ;  /* 0x000000fffffc7224 */ /* 0x000fc600078e0021 */
[----:B------:R-:W-:Y:S04]  /*34ab0*/  STL.64 [R1+0x40], R36 ;  /* 0x0000402401007387 */ /* 0x000fe80000100a00 */
[----:B------:R2:W-:Y:S04]  /*34ac0*/  STL.64 [R1+0x48], R38 ;  /* 0x0000482601007387 */ /* 0x0005e80000100a00 */
[----:B------:R3:W-:Y:S01]  /*34ad0*/  STL.64 [R1+0x58], R34 ;  /* 0x0000582201007387 */ /* 0x0007e20000100a00 */
[C---:B--2---:R-:W-:Y:S08]  /*34ae0*/  HMMA.1688.F32.TF32 R36, R40.reuse, R90, R176 ;  /* 0x0000005a2824723c */ /* 0x044ff000000810b0 */
[C---:B---3--:R-:W-:Y:S01]  /*34af0*/  HMMA.1688.F32.TF32 R32, R40.reuse, R86, R208 ;  /* 0x000000562820723c */ /* 0x048fe200000810d0 */
[----:B------:R-:W-:Y:S04]  /*34b00*/  STL [R1+0x4138], R252 ;  /* 0x004138fc01007387 */ /* 0x000fe80000100800 */
[----:B------:R-:W-:Y:S04]  /*34b10*/  STL.64 [R1+0xe0], R52 ;  /* 0x0000e03401007387 */ /* 0x000fe80000100a00 */
[----:B------:R2:W-:Y:S06]  /*34b20*/  STL.64 [R1+0xe8], R54 ;  /* 0x0000e83601007387 */ /* 0x0005ec0000100a00 */
[----:B------:R-:W-:Y:S04]  /*34b30*/  STL.64 [R1+0x370], R36 ;  /* 0x0003702401007387 */ /* 0x000fe80000100a00 */
[----:B------:R3:W-:Y:S01]  /*34b40*/  STL.64 [R1+0x378], R38 ;  /* 0x0003782601007387 */ /* 0x0007e20000100a00 */
[C---:B--2---:R-:W-:Y:S03]  /*34b50*/  HMMA.1688.F32.TF32 R52, R40.reuse, R82, R212 ;  /* 0x000000522834723c */ /* 0x044fe600000810d4 */
[----:B------:R-:W-:Y:S04]  /*34b60*/  STL.64 [R1+0x330], R32 ;  /* 0x0003302001007387 */ /* 0x000fe80000100a00 */
[----:B------:R2:W-:Y:S01]  /*34b70*/  STL.64 [R1+0x338], R34 ;  /* 0x0003382201007387 */ /* 0x0005e20000100a00 */
[C---:B---3--:R-:W-:Y:S08]  /*34b80*/  HMMA.1688.F32.TF32 R36, R40.reuse, R78, R196 ;  /* 0x0000004e2824723c */ /* 0x048ff000000810c4 */
[C---:B--2---:R-:W-:Y:S07]  /*34b90*/  HMMA.1688.F32.TF32 R32, R40.reuse, R74, R216 ;  /* 0x0000004a2820723c */ /* 0x044fee00000810d8 */
[----:B------:R-:W-:Y:S04]  /*34ba0*/  STL.64 [R1+0x250], R52 ;  /* 0x0002503401007387 */ /* 0x000fe80000100a00 */
[----:B------:R1:W-:Y:S04]  /*34bb0*/  STL.64 [R1+0x258], R54 ;  /* 0x0002583601007387 */ /* 0x0003e80000100a00 */
[----:B------:R-:W2:Y:S04]  /*34bc0*/  LDL.LU R164, [R1+0x440] ;  /* 0x0004400001a47983 */ /* 0x000ea80000300800 */
[----:B------:R-:W-:Y:S04]  /*34bd0*/  STL.64 [R1+0x320], R36 ;  /* 0x0003202401007387 */ /* 0x000fe80000100a00 */
[----:B------:R-:W-:Y:S04]  /*34be0*/  STL.64 [R1+0x328], R38 ;  /* 0x0003282601007387 */ /* 0x000fe80000100a00 */
[----:B------:R-:W-:Y:S04]  /*34bf0*/  STL.64 [R1+0x2a0], R32 ;  /* 0x0002a02001007387 */ /* 0x000fe80000100a00 */
[----:B------:R3:W-:Y:S04]  /*34c00*/  STL.64 [R1+0x2a8], R34 ;  /* 0x0002a82201007387 */ /* 0x0007e80000100a00 */
        /* <DEDUP_REMOVED lines=11> */
[----:B------:R-:W2:Y:S04]  /*34cc0*/  LDL.LU R128, [R1+0x230] ;  /* 0x0002300001807983 */ /* 0x000ea80000300800 */
[----:B------:R-:W2:Y:S01]  /*34cd0*/  LDL.LU R129, [R1+0x234] ;  /* 0x0002340001817983 */ /* 0x000ea20000300800 */
[C---:B------:R-:W-:Y:S03]  /*34ce0*/  HMMA.1688.F32.TF32 R136, R40.reuse, R154, R104 ;  /* 0x0000009a2888723c */ /* 0x040fe60000081068 */
[----:B------:R-:W2:Y:S04]  /*34cf0*/  LDL.LU R130, [R1+0x238] ;  /* 0x0002380001827983 */ /* 0x000ea80000300800 */
[----:B------:R-:W2:Y:S01]  /*34d00*/  LDL.LU R131, [R1+0x23c] ;  /* 0x00023c0001837983 */ /* 0x000ea20000300800 */
[C---:B------:R-:W-:Y:S03]  /*34d10*/  HMMA.1688.F32.TF32 R104, R40.reuse, R14, R100 ;  /* 0x0000000e2868723c */ /* 0x040fe60000081064 */
[----:B------:R-:W2:Y:S04]  /*34d20*/  LDL.LU R116, [R1+0x290] ;  /* 0x0002900001747983 */ /* 0x000ea80000300800 */
[----:B------:R-:W2:Y:S01]  /*34d30*/  LDL.LU R117, [R1+0x294] ;  /* 0x0002940001757983 */ /* 0x000ea20000300800 */
[C---:B------:R-:W-:Y:S03]  /*34d40*/  HMMA.1688.F32.TF32 R100, R40.reuse, R10, R112 ;  /* 0x0000000a2864723c */ /* 0x040fe60000081070 */
        /* <DEDUP_REMOVED lines=26> */
[C---:B------:R-:W-:Y:S03]  /*34ef0*/  HMMA.1688.F32.TF32 R96, R40.reuse, R18, R108 ;  /* 0x000000122860723c */ /* 0x040fe6000008106c */
        /* <DEDUP_REMOVED lines=11> */
[----:B------:R-:W4:Y:S01]  /*34fb0*/  LDL.LU R191, [R1+0x58c] ;  /* 0x00058c0001bf7983 */ /* 0x000f220000300800 */
[----:B------:R-:W-:Y:S03]  /*34fc0*/  HMMA.1688.F32.TF32 R204, R40, R6, R64 ;  /* 0x0000000628cc723c */ /* 0x000fe60000081040 */
[----:B------:R-:W4:Y:S04]  /*34fd0*/  LDL.LU R68, [R1+0x540] ;  /* 0x0005400001447983 */ /* 0x000f280000300800 */
[----:B------:R-:W4:Y:S04]  /*34fe0*/  LDL.LU R69, [R1+0x544] ;  /* 0x0005440001457983 */ /* 0x000f280000300800 */
[----:B------:R-:W4:Y:S04]  /*34ff0*/  LDL.LU R70, [R1+0x548] ;  /* 0x0005480001467983 */ /* 0x000f280000300800 */
[----:B------:R-:W4:Y:S04]  /*35000*/  LDL.LU R71, [R1+0x54c] ;  /* 0x00054c0001477983 */ /* 0x000f280000300800 */
[----:B------:R-:W4:Y:S01]  /*35010*/  LDL.LU R64, [R1+0x3e0] ;  /* 0x0003e00001407983 */ /* 0x000f220000300800 */
[C---:B-1----:R-:W-:Y:S03]  /*35020*/  HMMA.1688.F32.TF32 R52, R44.reuse, R90, R172 ;  /* 0x0000005a2c34723c */ /* 0x042fe600000810ac */
[----:B------:R-:W4:Y:S04]  /*35030*/  LDL.LU R65, [R1+0x3e4] ;  /* 0x0003e40001417983 */ /* 0x000f280000300800 */
[----:B------:R-:W4:Y:S04]  /*35040*/  LDL.LU R66, [R1+0x3e8] ;  /* 0x0003e80001427983 */ /* 0x000f280000300800 */
[----:B------:R-:W4:Y:S01]  /*35050*/  LDL.LU R67, [R1+0x3ec] ;  /* 0x0003ec0001437983 */ /* 0x000f220000300800 */
[----:B------:R-:W-:Y:S01]  /*35060*/  MOV R216, R8 ;  /* 0x0000000800d87202 */ /* 0x000fe20000000f00 */
[----:B------:R-:W-:Y:S01]  /*35070*/  IMAD.MOV.U32 R217, RZ, RZ, R152 ;  /* 0x000000ffffd97224 */ /* 0x000fe200078e0098 */
[----:B------:R-:W-:Y:S01]  /*35080*/  MOV R219, R48 ;  /* 0x0000003000db7202 */ /* 0x000fe20000000f00 */
[----:B------:R-:W-:Y:S01]  /*35090*/  IMAD.MOV.U32 R218, RZ, RZ, R153 ;  /* 0x000000ffffda7224 */ /* 0x000fe200078e0099 */
[----:B------:R-:W-:Y:S01]  /*350a0*/  HMMA.1688.F32.TF32 R232, R44, R94, R232 ;  /* 0x0000005e2ce8723c */ /* 0x000fe200000810e8 */
[----:B------:R-:W-:Y:S04]  /*350b0*/  LDS R36, [R2+0x2380] ;  /* 0x0023800002247984 */ /* 0x000fe80000000800 */
[----:B------:R-:W-:Y:S03]  /*350c0*/  LDS R38, [R2+0x3380] ;  /* 0x0033800002267984 */ /* 0x000fe60000000800 */
[----:B------:R-:W-:Y:S01]  /*350d0*/  HMMA.1688.F32.TF32 R236, R40, R50, R236 ;  /* 0x0000003228ec723c */ /* 0x000fe200000810ec */
[----:B------:R-:W-:Y:S04]  /*350e0*/  LDS R40, [R2+0x2300] ;  /* 0x0023000002287984 */ /* 0x000fe80000000800 */
[----:B------:R-:W-:Y:S04]  /*350f0*/  LDS R42, [R2+0x3300] ;  /* 0x00330000022a7984 */ /* 0x000fe80000000800 */
[----:B------:R-:W-:Y:S04]  /*35100*/  LDS R41, [R3+0x2300] ;  /* 0x0023000003297984 */ /* 0x000fe80000000800 */
[----:B------:R-:W1:Y:S04]  /*35110*/  LDS R43, [R3+0x3300] ;  /* 0x00330000032b7984 */ /* 0x000e680000000800 */
[----:B------:R-:W-:Y:S04]  /*35120*/  LDS R37, [R3+0x2380] ;  /* 0x0023800003257984 */ /* 0x000fe80000000800 */
[----:B------:R-:W1:Y:S01]  /*35130*/  LDS R39, [R3+0x3380] ;  /* 0x0033800003277984 */ /* 0x000e620000000800 */
[----:B---3--:R-:W-:Y:S11]  /*35140*/  HMMA.1688.F32.TF32 R32, R44, R22, R132 ;  /* 0x000000162c20723c */ /* 0x008ff60000081084 */
[----:B------:R-:W-:Y:S11]  /*35150*/  @!UPT UIADD3 URZ, URZ, URZ, URZ ;  /* 0x0000003f3f3ff290 */ /* 0x000ff6000fffe03f */
[----:B------:R-:W-:Y:S01]  /*35160*/  @!UPT UIADD3 URZ, URZ, URZ, URZ ;  /* 0x0000003f3f3ff290 */ /* 0x000fe2000fffe03f */
[----:B------:R-:W-:Y:S01]  /*35170*/  STL.64 [R1], R32 ;  /* 0x0000002001007387 */ /* 0x000fe20000100a00 */
[----:B------:R-:W-:-:S03]  /*35180*/  IMAD.MOV.U32 R252, RZ, RZ, R35 ;  /* 0x000000fffffc7224 */ /* 0x000fc600078e0023 */
[----:B------:R3:W-:Y:S02]  /*35190*/  STL [R1+0x8], R34 ;  /* 0x0000082201007387 */ /* 0x0007e40000100800 */
[C---:B---3--:R-:W-:Y:S02]  /*351a0*/  HMMA.1688.F32.TF32 R32, R44.reuse, R86, R220 ;  /* 0x000000562c20723c */ /* 0x048fe400000810dc */
[----:B------:R-:W-:Y:S04]  /*351b0*/  STL.64 [R1+0x220], R52 ;  /* 0x0002203401007387 */ /* 0x000fe80000100a00 */
[----:B------:R3:W-:Y:S02]  /*351c0*/  STL.64 [R1+0x228], R54 ;  /* 0x0002283601007387 */ /* 0x0007e40000100a00 */
[C---:B---3--:R-:W-:Y:S11]  /*351d0*/  HMMA.1688.F32.TF32 R52, R44.reuse, R78, R228 ;  /* 0x0000004e2c34723c */ /* 0x048ff600000810e4 */
[----:B------:R-:W-:Y:S04]  /*351e0*/  @!UPT UIADD3 URZ, URZ, URZ, URZ ;  /* 0x0000003f3f3ff290 */ /* 0x000fe8000fffe03f */
[----:B------:R-:W-:Y:S04]  /*351f0*/  STL.64 [R1+0x210], R32 ;  /* 0x0002102001007387 */ /* 0x000fe80000100a00 */
[----:B------:R3:W-:Y:S02]  /*35200*/  STL.64 [R1+0x218], R34 ;  /* 0x0002182201007387 */ /* 0x0007e40000100a00 */
[C---:B---3--:R-:W-:Y:S08]  /*35210*/  HMMA.1688.F32.TF32 R32, R44.reuse, R74, R168 ;  /* 0x0000004a2c20723c */ /* 0x048ff000000810a8 */
[C---:B--2---:R-:W-:Y:S08]  /*35220*/  HMMA.1688.F32.TF32 R176, R44.reuse, R18, R56 ;  /* 0x000000122cb0723c */ /* 0x044ff00000081038 */
[C---:B------:R-:W-:Y:S07]  /*35230*/  HMMA.1688.F32.TF32 R56, R44.reuse, R82, R224 ;  /* 0x000000522c38723c */ /* 0x040fee00000810e0 */
[----:B------:R-:W-:Y:S11]  /*35240*/  IMAD.MOV.U32 R224, RZ, RZ, R49 ;  /* 0x000000ffffe07224 */ /* 0x000ff600078e0031 */
[----:B------:R-:W-:Y:S05]  /*35250*/  @!UPT UIADD3 URZ, URZ, URZ, URZ ;  /* 0x0000003f3f3ff290 */ /* 0x000fea000fffe03f */
[----:B------:R2:W-:Y:S04]  /*35260*/  STL.64 [R1+0x200], R56 ;  /* 0x0002003801007387 */ /* 0x0005e80000100a00 */
[----:B------:R3:W-:Y:S04]  /*35270*/  STL.64 [R1+0x208], R58 ;  /* 0x0002083a01007387 */ /* 0x0007e80000100a00 */
[----:B------:R-:W-:Y:S04]  /*35280*/  STL.64 [R1+0x1f0], R52 ;  /* 0x0001f03401007387 */ /* 0x000fe80000100a00 */
[----:B------:R-:W-:Y:S04]  /*35290*/  STL.64 [R1+0x1f8], R54 ;  /* 0x0001f83601007387 */ /* 0x000fe80000100a00 */
[----:B------:R1:W-:Y:S04]  /*352a0*/  STL.64 [R1+0x1e0], R32 ;  /* 0x0001e02001007387 */ /* 0x0003e80000100a00 */
[----:B------:R1:W-:Y:S04]  /*352b0*/  STL.64 [R1+0x1e8], R34 ;  /* 0x0001e82201007387 */ /* 0x0003e80000100a00 */
[----:B------:R-:W2:Y:S04]  /*352c0*/  LDL.LU R8, [R1+0x4268] ;  /* 0x0042680001087983 */ /* 0x000ea80000300800 */
[----:B------:R-:W2:Y:S04]  /*352d0*/  LDL.LU R152, [R1+0x4264] ;  /* 0x0042640001987983 */ /* 0x000ea80000300800 */
[----:B------:R-:W3:Y:S04]  /*352e0*/  LDL.LU R153, [R1+0x4260] ;  /* 0x0042600001997983 */ /* 0x000ee80000300800 */
[----:B------:R-:W3:Y:S04]  /*352f0*/  LDL.LU R48, [R1+0x425c] ;  /* 0x00425c0001307983 */ /* 0x000ee80000300800 */
[----:B------:R-:W3:Y:S01]  /*35300*/  LDL.LU R49, [R1+0x4258] ;  /* 0x0042580001317983 */ /* 0x000ee20000300800 */
[----:B------:R-:W-:Y:S01]  /*35310*/  IMAD.MOV.U32 R225, RZ, RZ, R9 ;  /* 0x000000ffffe17224 */ /* 0x000fe200078e0009 */
[----:B------:R-:W-:Y:S01]  /*35320*/  MOV R226, R5 ;  /* 0x0000000500e27202 */ /* 0x000fe20000000f00 */
[----:B------:R-:W-:Y:S01]  /*35330*/  IMAD.MOV.U32 R227, RZ, RZ, R4 ;  /* 0x000000ffffe37224 */ /* 0x000fe200078e0004 */
[----:B------:R-:W3:Y:S04]  /*35340*/  LDL.LU R9, [R1+0x4254] ;  /* 0x0042540001097983 */ /* 0x000ee80000300800 */
[----:B------:R-:W3:Y:S04]  /*35350*/  LDL.LU R5, [R1+0x4250] ;  /* 0x0042500001057983 */ /* 0x000ee80000300800 */
[----:B------:R-:W3:Y:S01]  /*35360*/  LDL.LU R4, [R1+0x424c] ;  /* 0x00424c0001047983 */ /* 0x000ee20000300800 */
[C---:B------:R-:W-:Y:S08]  /*35370*/  HMMA.1688.F32.TF32 R180, R44.reuse, R158, R180 ;  /* 0x0000009e2cb4723c */ /* 0x040ff000000810b4 */
[C---:B------:R-:W-:Y:S08]  /*35380*/  HMMA.1688.F32.TF32 R184, R44.reuse, R154, R184 ;  /* 0x0000009a2cb8723c */ /* 0x040ff000000810b8 */
[C---:B------:R-:W-:Y:S08]  /*35390*/  HMMA.1688.F32.TF32 R148, R44.reuse, R14, R120 ;  /* 0x0000000e2c94723c */ /* 0x040ff00000081078 */
[C---:B------:R-:W-:Y:S08]  /*353a0*/  HMMA.1688.F32.TF32 R124, R44.reuse, R10, R124 ;  /* 0x0000000a2c7c723c */ /* 0x040ff0000008107c */
[C---:B------:R-:W-:Y:S08]  /*353b0*/  HMMA.1688.F32.TF32 R112, R44.reuse, R6, R112 ;  /* 0x000000062c70723c */ /* 0x040ff00000081070 */
[C---:B----4-:R-:W-:Y:S08]  /*353c0*/  HMMA.1688.F32.TF32 R108, R44.reuse, R50, R108 ;  /* 0x000000322c6c723c */ /* 0x050ff0000008106c */
[C---:B------:R-:W-:Y:S08]  /*353d0*/  HMMA.1688.F32.TF32 R212, R44.reuse, R30, R116 ;  /* 0x0000001e2cd4723c */ /* 0x040ff00000081074 */
[----:B------:R-:W-:Y:S07]  /*353e0*/  HMMA.1688.F32.TF32 R244, R44, R26, R128 ;  /* 0x0000001a2cf4723c */ /* 0x000fee0000081080 */
[----:B--2---:R-:W-:-:S02]  /*353f0*/  IMAD.MOV.U32 R47, RZ, RZ, R152 ;  /* 0x000000ffff2f7224 */ /* 0x004fc400078e0098 */
[----:B---3--:R-:W-:Y:S02]  /*35400*/  IMAD.MOV.U32 R44, RZ, RZ, R153 ;  /* 0x000000ffff2c7224 */ /* 0x008fe400078e0099 */
[----:B------:R-:W2:Y:S01]  /*35410*/  LDL.LU R153, [R1+0x4248] ;  /* 0x0042480001997983 */ /* 0x000ea20000300800 */
[----:B------:R-:W-:-:S03]  /*35420*/  MOV R45, R48 ;  /* 0x00000030002d7202 */ /* 0x000fc60000000f00 */
[----:B------:R-:W3:Y:S01]  /*35430*/  LDL.LU R48, [R1+0x4244] ;  /* 0x0042440001307983 */ /* 0x000ee20000300800 */
[----:B------:R-:W-:-:S03]  /*35440*/  IMAD.MOV.U32 R46, RZ, RZ, R49 ;  /* 0x000000ffff2e7224 */ /* 0x000fc600078e0031 */
        /* <DEDUP_REMOVED lines=11> */
[----:B------:R-:W-:-:S03]  /*35500*/  MOV R57, R4 ;  /* 0x0000000400397202 */ /* 0x000fc60000000f00 */
[----:B------:R-:W4:Y:S01]  /*35510*/  LDL.LU R197, [R1+0x5b4] ;  /* 0x0005b40001c57983 */ /* 0x000f220000300800 */
[----:B------:R-:W-:-:S03]  /*35520*/  IMAD.MOV.U32 R58, RZ, RZ, R5 ;  /* 0x000000ffff3a7224 */ /* 0x000fc600078e0005 */
[----:B------:R-:W4:Y:S01]  /*35530*/  LDL.LU R198, [R1+0x5b8] ;  /* 0x0005b80001c67983 */ /* 0x000f220000300800 */
[----:B------:R-:W-:-:S03]  /*35540*/  IMAD.MOV.U32 R59, RZ, RZ, R9 ;  /* 0x000000ffff3b7224 */ /* 0x000fc600078e0009 */
[----:B------:R-:W4:Y:S04]  /*35550*/  LDL.LU R199, [R1+0x5bc] ;  /* 0x0005bc0001c77983 */ /* 0x000f280000300800 */
[----:B------:R-:W4:Y:S04]  /*35560*/  LDL.LU R56, [R1+0x2b0] ;  /* 0x0002b00001387983 */ /* 0x000f280000300800 */
[----:B------:R-:W4:Y:S04]  /*35570*/  LDL.LU R4, [R1+0x4238] ;  /* 0x0042380001047983 */ /* 0x000f280000300800 */
[----:B------:R-:W4:Y:S04]  /*35580*/  LDL.LU R5, [R1+0x4234] ;  /* 0x0042340001057983 */ /* 0x000f280000300800 */
[----:B------:R-:W4:Y:S01]  /*35590*/  LDL.LU R9, [R1+0x4230] ;  /* 0x0042300001097983 */ /* 0x000f220000300800 */
[----:B--2---:R-:W-:Y:S01]  /*355a0*/  MOV R63, R153 ;  /* 0x00000099003f7202 */ /* 0x004fe20000000f00 */
[----:B---3--:R-:W-:-:S02]  /*355b0*/  IMAD.MOV.U32 R62, RZ, RZ, R48 ;  /* 0x000000ffff3e7224 */ /* 0x008fc400078e0030 */
[----:B----4-:R-:W-:Y:S01]  /*355c0*/  IMAD.MOV.U32 R61, RZ, RZ, R49 ;  /* 0x000000ffff3d7224 */ /* 0x010fe200078e0031 */
[----:B------:R-:W-:Y:S02]  /*355d0*/  MOV R60, R152 ;  /* 0x00000098003c7202 */ /* 0x000fe40000000f00 */
[----:B------:R-:W2:Y:S04]  /*355e0*/  LDL.LU R152, [R1+0x422c] ;  /* 0x00422c0001987983 */ /* 0x000ea80000300800 */
[----:B------:R-:W3:Y:S04]  /*355f0*/  LDL.LU R49, [R1+0x4228] ;  /* 0x0042280001317983 */ /* 0x000ee80000300800 */
[----:B------:R-:W4:Y:S04]  /*35600*/  LDL.LU R48, [R1+0x4224] ;  /* 0x0042240001307983 */ /* 0x000f280000300800 */
[----:B------:R-:W2:Y:S04]  /*35610*/  LDL.LU R153, [R1+0x4220] ;  /* 0x0042200001997983 */ /* 0x000ea80000300800 */
[----:B-1----:R-:W2:Y:S01]  /*35620*/  LDL.LU R32, [R1+0x2e0] ;  /* 0x0002e00001207983 */ /* 0x002ea20000300800 */
[----:B------:R-:W-:Y:S01]  /*35630*/  MOV R35, R4 ;  /* 0x0000000400237202 */ /* 0x000fe20000000f00 */
[----:B------:R-:W-:-:S02]  /*35640*/  IMAD.MOV.U32 R34, RZ, RZ, R5 ;  /* 0x000000ffff227224 */ /* 0x000fc400078e0005 */
[----:B------:R-:W-:Y:S02]  /*35650*/  IMAD.MOV.U32 R33, RZ, RZ, R9 ;  /* 0x000000ffff217224 */ /* 0x000fe400078e0009 */
[----:B------:R-:W2:Y:S04]  /*35660*/  LDL.LU R9, [R1+0x421c] ;  /* 0x00421c0001097983 */ /* 0x000ea80000300800 */
[----:B------:R-:W3:Y:S04]  /*35670*/  LDL.LU R5, [R1+0x4218] ;  /* 0x0042180001057983 */ /* 0x000ee80000300800 */
[----:B------:R-:W4:Y:S04]  /*35680*/  LDL.LU R4, [R1+0x4214] ;  /* 0x0042140001047983 */ /* 0x000f280000300800 */
[----:B------:R-:W4:Y:S04]  /*35690*/  LDL.LU R144, [R1+0x300] ;  /* 0x0003000001907983 */ /* 0x000f280000300800 */
[----:B------:R-:W4:Y:S04]  /*356a0*/  LDL.LU R145, [R1+0x304] ;  /* 0x0003040001917983 */ /* 0x000f280000300800 */
[----:B------:R-:W4:Y:S01]  /*356b0*/  LDL.LU R146, [R1+0x308] ;  /* 0x0003080001927983 */ /* 0x000f220000300800 */
[----:B--2---:R-:W-:-:S03]  /*356c0*/  IMAD.MOV.U32 R147, RZ, RZ, R9 ;  /* 0x000000ffff937224 */ /* 0x004fc600078e0009 */
[----:B------:R-:W2:Y:S01]  /*356d0*/  LDL.LU R9, [R1+0x4210] ;  /* 0x0042100001097983 */ /* 0x000ea20000300800 */
[----:B---3--:R-:W-:-:S03]  /*356e0*/  IMAD.MOV.U32 R220, RZ, RZ, R5 ;  /* 0x000000ffffdc7224 */ /* 0x008fc600078e0005 */
[----:B------:R-:W3:Y:S01]  /*356f0*/  LDL.LU R5, [R1+0x420c] ;  /* 0x00420c0001057983 */ /* 0x000ee20000300800 */
[----:B----4-:R-:W-:-:S03]  /*35700*/  MOV R221, R4 ;  /* 0x0000000400dd7202 */ /* 0x010fc60000000f00 */
[----:B------:R-:W4:Y:S04]  /*35710*/  LDL.LU R4, [R1+0x4208] ;  /* 0x0042080001047983 */ /* 0x000f280000300800 */
[----:B------:R-:W4:Y:S04]  /*35720*/  LDL.LU R222, [R1+0x2c8] ;  /* 0x0002c80001de7983 */ /* 0x000f280000300800 */
[----:B------:R-:W4:Y:S04]  /*35730*/  LDL.LU R223, [R1+0x2cc] ;  /* 0x0002cc0001df7983 */ /* 0x000f280000300800 */
[----:B------:R-:W4:Y:S01]  /*35740*/  LDL.LU R208, [R1+0x350] ;  /* 0x0003500001d07983 */ /* 0x000f220000300800 */
[----:B------:R-:W-:-:S02]  /*35750*/  IMAD.MOV.U32 R248, RZ, RZ, R153 ;  /* 0x000000fffff87224 */ /* 0x000fc400078e0099 */
[----:B--2---:R-:W-:Y:S02]  /*35760*/  IMAD.MOV.U32 R209, RZ, RZ, R9 ;  /* 0x000000ffffd17224 */ /* 0x004fe400078e0009 */
[----:B------:R-:W2:Y:S01]  /*35770*/  LDL.LU R9, [R1+0x4204] ;  /* 0x0042040001097983 */ /* 0x000ea20000300800 */
[----:B---3--:R-:W-:-:S03]  /*35780*/  IMAD.MOV.U32 R210, RZ, RZ, R5 ;  /* 0x000000ffffd27224 */ /* 0x008fc600078e0005 */
[----:B------:R-:W3:Y:S01]  /*35790*/  LDL.LU R5, [R1+0x4200] ;  /* 0x0042000001057983 */ /* 0x000ee20000300800 */
[----:B----4-:R-:W-:-:S03]  /*357a0*/  MOV R211, R4 ;  /* 0x0000000400d37202 */ /* 0x010fc60000000f00 */
        /* <DEDUP_REMOVED lines=14> */
[----:B------:R-:W-:Y:S01]  /*35890*/  IMAD.MOV.U32 R249, RZ, RZ, R48 ;  /* 0x000000fffff97224 */ /* 0x000fe200078e0030 */
[----:B------:R-:W-:Y:S01]  /*358a0*/  MOV R250, R49 ;  /* 0x0000003100fa7202 */ /* 0x000fe20000000f00 */
[----:B------:R-:W-:Y:S01]  /*358b0*/  HMMA.1688.F32.TF32 R168, R40, R14, R160 ;  /* 0x0000000e28a8723c */ /* 0x000fe200000810a0 */
[----:B------:R-:W3:Y:S01]  /*358c0*/  LDL.LU R48, [R1+0x41f4] ;  /* 0x0041f40001307983 */ /* 0x000ee20000300800 */
[----:B------:R-:W-:-:S03]  /*358d0*/  IMAD.MOV.U32 R251, RZ, RZ, R152 ;  /* 0x000000fffffb7224 */ /* 0x000fc600078e0098 */
[----:B------:R-:W3:Y:S03]  /*358e0*/  LDL.LU R49, [R1+0x41f0] ;  /* 0x0041f00001317983 */ /* 0x000ee60000300800 */
[C---:B------:R-:W-:Y:S01]  /*358f0*/  HMMA.1688.F32.TF32 R160, R40.reuse, R6, R64 ;  /* 0x0000000628a0723c */ /* 0x040fe20000081040 */
[----:B------:R-:W3:Y:S04]  /*35900*/  LDL.LU R152, [R1+0x41ec] ;  /* 0x0041ec0001987983 */ /* 0x000ee80000300800 */
[----:B------:R-:W3:Y:S04]  /*35910*/  LDL.LU R64, [R1+0x5e0] ;  /* 0x0005e00001407983 */ /* 0x000ee80000300800 */
[----:B------:R-:W3:Y:S01]  /*35920*/  LDL.LU R65, [R1+0x5e4] ;  /* 0x0005e40001417983 */ /* 0x000ee20000300800 */
[----:B------:R-:W-:Y:S03]  /*35930*/  HMMA.1688.F32.TF32 R192, R40, R154, R68 ;  /* 0x0000009a28c0723c */ /* 0x000fe60000081044 */
[----:B------:R-:W3:Y:S04]  /*35940*/  LDL.LU R66, [R1+0x5e8] ;  /* 0x0005e80001427983 */ /* 0x000ee80000300800 */
[----:B------:R-:W3:Y:S04]  /*35950*/  LDL.LU R67, [R1+0x5ec] ;  /* 0x0005ec0001437983 */ /* 0x000ee80000300800 */
[----:B------:R-:W3:Y:S04]  /*35960*/  LDL.LU R68, [R1+0x610] ;  /* 0x0006100001447983 */ /* 0x000ee80000300800 */
[----:B------:R-:W3:Y:S04]  /*35970*/  LDL.LU R69, [R1+0x614] ;  /* 0x0006140001457983 */ /* 0x000ee80000300800 */
[----:B------:R-:W3:Y:S04]  /*35980*/  LDL.LU R70, [R1+0x618] ;  /* 0x0006180001467983 */ /* 0x000ee80000300800 */
[----:B------:R-:W3:Y:S01]  /*35990*/  LDL.LU R71, [R1+0x61c] ;  /* 0x00061c0001477983 */ /* 0x000ee20000300800 */
[----:B--2---:R-:W-:-:S03]  /*359a0*/  IMAD.MOV.U32 R116, RZ, RZ, R153 ;  /* 0x000000ffff747224 */ /* 0x004fc600078e0099 */
[----:B------:R-:W2:Y:S01]  /*359b0*/  LDL.LU R153, [R1+0x41e8] ;  /* 0x0041e80001997983 */ /* 0x000ea20000300800 */
[C---:B------:R-:W-:Y:S08]  /*359c0*/  HMMA.1688.F32.TF32 R144, R40.reuse, R90, R144 ;  /* 0x0000005a2890723c */ /* 0x040ff00000081090 */
[----:B------:R-:W-:Y:S01]  /*359d0*/  HMMA.1688.F32.TF32 R248, R40, R86, R248 ;  /* 0x0000005628f8723c */ /* 0x000fe200000810f8 */
[----:B----4-:R-:W-:-:S07]  /*359e0*/  MOV R117, R4 ;  /* 0x0000000400757202 */ /* 0x010fce0000000f00 */
[C---:B------:R-:W-:Y:S01]  /*359f0*/  HMMA.1688.F32.TF32 R32, R40.reuse, R82, R32 ;  /* 0x000000522820723c */ /* 0x040fe20000081020 */
[----:B------:R-:W4:Y:S01]  /*35a00*/  LDL.LU R4, [R1+0x41e4] ;  /* 0x0041e40001047983 */ /* 0x000f220000300800 */
[----:B---3--:R-:W-:Y:S01]  /*35a10*/  IMAD.MOV.U32 R118, RZ, RZ, R5 ;  /* 0x000000ffff767224 */ /* 0x008fe200078e0005 */
[----:B------:R-:W-:Y:S01]  /*35a20*/  MOV R228, R8 ;  /* 0x0000000800e47202 */ /* 0x000fe20000000f00 */
[----:B------:R-:W-:Y:S01]  /*35a30*/  IMAD.MOV.U32 R119, RZ, RZ, R9 ;  /* 0x000000ffff777224 */ /* 0x000fe200078e0009 */
[----:B------:R-:W3:Y:S03]  /*35a40*/  LDL.LU R5, [R1+0x41e0] ;  /* 0x0041e00001057983 */ /* 0x000ee60000300800 */
[C---:B------:R-:W-:Y:S01]  /*35a50*/  HMMA.1688.F32.TF32 R60, R40.reuse, R78, R60 ;  /* 0x0000004e283c723c */ /* 0x040fe2000008103c */
[----:B------:R-:W3:Y:S01]  /*35a60*/  LDL.LU R9, [R1+0x41dc] ;  /* 0x0041dc0001097983 */ /* 0x000ee20000300800 */
[----:B------:R-:W-:Y:S01]  /*35a70*/  IMAD.MOV.U32 R229, RZ, RZ, R13 ;  /* 0x000000ffffe57224 */ /* 0x000fe200078e000d */
[----:B------:R-:W-:Y:S01]  /*35a80*/  MOV R231, R17 ;  /* 0x0000001100e77202 */ /* 0x000fe20000000f00 */
[----:B------:R-:W-:Y:S01]  /*35a90*/  IMAD.MOV.U32 R230, RZ, RZ, R12 ;  /* 0x000000ffffe67224 */ /* 0x000fe200078e000c */
[----:B------:R-:W3:Y:S03]  /*35aa0*/  LDL.LU R8, [R1+0x41d8] ;  /* 0x0041d80001087983 */ /* 0x000ee60000300800 */
[----:B------:R-:W-:Y:S01]  /*35ab0*/  HMMA.1688.F32.TF32 R188, R40, R158, R188 ;  /* 0x0000009e28bc723c */ /* 0x000fe200000810bc */
[----:B------:R-:W3:Y:S01]  /*35ac0*/  LDL.LU R13, [R1+0x41d4] ;  /* 0x0041d400010d7983 */ /* 0x000ee20000300800 */
[----:B------:R-:W-:-:S03]  /*35ad0*/  IMAD.MOV.U32 R140, RZ, RZ, R16 ;  /* 0x000000ffff8c7224 */ /* 0x000fc600078e0010 */
[----:B------:R-:W3:Y:S03]  /*35ae0*/  LDL.LU R12, [R1+0x41d0] ;  /* 0x0041d000010c7983 */ /* 0x000ee60000300800 */
[C---:B------:R-:W-:Y:S01]  /*35af0*/  HMMA.1688.F32.TF32 R172, R40.reuse, R18, R240 ;  /* 0x0000001228ac723c */ /* 0x040fe200000810f0 */
[----:B------:R-:W3:Y:S04]  /*35b00*/  LDL.LU R17, [R1+0x41cc] ;  /* 0x0041cc0001117983 */ /* 0x000ee80000300800 */
[----:B------:R-:W3:Y:S03]  /*35b10*/  LDL.LU R16, [R1+0x41c8] ;  /* 0x0041c80001107983 */ /* 0x000ee60000300800 */
[C---:B------:R-:W-:Y:S01]  /*35b20*/  HMMA.1688.F32.TF32 R164, R40.reuse, R10, R164 ;  /* 0x0000000a28a4723c */ /* 0x040fe200000810a4 */
[----:B------:R-:W-:Y:S07]  /*35b30*/  STL.64 [R1+0x1c0], R144 ;  /* 0x0001c09001007387 */ /* 0x000fee0000100a00 */
[C---:B------:R-:W-:Y:S01]  /*35b40*/  HMMA.1688.F32.TF32 R128, R40.reuse, R50, R128 ;  /* 0x000000322880723c */ /* 0x040fe20000081080 */
[----:B------:R1:W-:Y:S07]  /*35b50*/  STL.64 [R1+0x1c8], R146 ;  /* 0x0001c89201007387 */ /* 0x0003ee0000100a00 */
[C---:B------:R-:W-:Y:S01]  /*35b60*/  HMMA.1688.F32.TF32 R52, R40.reuse, R30, R52 ;  /* 0x0000001e2834723c */ /* 0x040fe20000081034 */
[----:B-1----:R-:W3:Y:S07]  /*35b70*/  LDL.LU.64 R146, [R1+0x41c0] ;  /* 0x0041c00001927983 */ /* 0x002eee0000300a00 */
[C---:B------:R-:W-:Y:S01]  /*35b80*/  HMMA.1688.F32.TF32 R200, R40.reuse, R26, R200 ;  /* 0x0000001a28c8723c */ /* 0x040fe200000810c8 */
[----:B------:R-:W3:Y:S07]  /*35b90*/  LDL.LU.64 R144, [R1+0x41b8] ;  /* 0x0041b80001907983 */ /* 0x000eee0000300a00 */
[C---:B------:R-:W-:Y:S08]  /*35ba0*/  HMMA.1688.F32.TF32 R208, R40.reuse, R22, R208 ;  /* 0x0000001628d0723c */ /* 0x040ff000000810d0 */
[C---:B------:R-:W-:Y:S08]  /*35bb0*/  HMMA.1688.F32.TF32 R220, R40.reuse, R94, R220 ;  /* 0x0000005e28dc723c */ /* 0x040ff000000810dc */
[----:B------:R-:W-:Y:S01]  /*35bc0*/  HMMA.1688.F32.TF32 R40, R40, R74, R56 ;  /* 0x0000004a2828723c */ /* 0x000fe20000081038 */
[----:B------:R-:W-:Y:S04]  /*35bd0*/  STL.64 [R1+0x1b0], R248 ;  /* 0x0001b0f801007387 */ /* 0x000fe80000100a00 */
[----:B------:R1:W-:Y:S04]  /*35be0*/  STL.64 [R1+0x1b8], R250 ;  /* 0x0001b8fa01007387 */ /* 0x0003e80000100a00 */
[----:B-1----:R-:W3:Y:S04]  /*35bf0*/  LDL.LU.64 R250, [R1+0x41b0] ;  /* 0x0041b00001fa7983 */ /* 0x002ee80000300a00 */
[----:B------:R-:W3:Y:S04]  /*35c00*/  LDL.LU.64 R248, [R1+0x41a8] ;  /* 0x0041a80001f87983 */ /* 0x000ee80000300a00 */
[----:B------:R-:W-:Y:S04]  /*35c10*/  STL.64 [R1+0x190], R32 ;  /* 0x0001902001007387 */ /* 0x000fe80000100a00 */
[----:B------:R1:W-:Y:S01]  /*35c20*/  STL.64 [R1+0x198], R34 ;  /* 0x0001982201007387 */ /* 0x0003e20000100a00 */
[----:B------:R-:W-:Y:S01]  /*35c30*/  IMAD.MOV.U32 R141, RZ, RZ, R157 ;  /* 0x000000ffff8d7224 */ /* 0x000fe200078e009d */
[----:B------:R-:W-:-:S02]  /*35c40*/  MOV R142, R156 ;  /* 0x0000009c008e7202 */ /* 0x000fc40000000f00 */
[----:B-1----:R-:W3:Y:S04]  /*35c50*/  LDL.LU.64 R34, [R1+0x41a0] ;  /* 0x0041a00001227983 */ /* 0x002ee80000300a00 */
[----:B------:R-:W3:Y:S04]  /*35c60*/  LDL.LU.64 R32, [R1+0x4198] ;  /* 0x0041980001207983 */ /* 0x000ee80000300a00 */
[----:B------:R-:W-:Y:S04]  /*35c70*/  STL.64 [R1+0x180], R60 ;  /* 0x0001803c01007387 */ /* 0x000fe80000100a00 */
[----:B------:R1:W-:Y:S01]  /*35c80*/  STL.64 [R1+0x188], R62 ;  /* 0x0001883e01007387 */ /* 0x0003e20000100a00 */
[C---:B------:R-:W-:Y:S03]  /*35c90*/  HMMA.1688.F32.TF32 R156, R36.reuse, R158, R68 ;  /* 0x0000009e249c723c */ /* 0x040fe60000081044 */
[----:B-1----:R-:W3:Y:S04]  /*35ca0*/  LDL.LU.64 R62, [R1+0x4190] ;  /* 0x00419000013e7983 */ /* 0x002ee80000300a00 */
[----:B------:R-:W3:Y:S04]  /*35cb0*/  LDL.LU.64 R60, [R1+0x4188] ;  /* 0x00418800013c7983 */ /* 0x000ee80000300a00 */
[----:B------:R-:W3:Y:S04]  /*35cc0*/  LDL.LU.64 R58, [R1+0x4180] ;  /* 0x00418000013a7983 */ /* 0x000ee80000300a00 */
[----:B------:R-:W3:Y:S04]  /*35cd0*/  LDL.LU.64 R56, [R1+0x4178] ;  /* 0x0041780001387983 */ /* 0x000ee80000300a00 */
[----:B------:R1:W-:Y:S04]  /*35ce0*/  STL.64 [R1+0x130], R40 ;  /* 0x0001302801007387 */ /* 0x0003e80000100a00 */
[----:B------:R2:W-:Y:S01]  /*35cf0*/  STL.64 [R1+0x138], R42 ;  /* 0x0001382a01007387 */ /* 0x0005e20000100a00 */
[----:B------:R-:W-:Y:S03]  /*35d00*/  HMMA.1688.F32.TF32 R196, R36, R18, R196 ;  /* 0x0000001224c4723c */ /* 0x000fe600000810c4 */
[----:B------:R-:W3:Y:S01]  /*35d10*/  LDL.LU.64 R70, [R1+0x4170] ;  /* 0x0041700001467983 */ /* 0x000ee20000300a00 */
[----:B-1----:R-:W-:-:S03]  /*35d20*/  IMAD.MOV.U32 R41, RZ, RZ, R152 ;  /* 0x000000ffff297224 */ /* 0x002fc600078e0098 */
[----:B------:R-:W3:Y:S01]  /*35d30*/  LDL.LU.64 R68, [R1+0x4168] ;  /* 0x0041680001447983 */ /* 0x000ee20000300a00 */
[----:B--2---:R-:W-:Y:S02]  /*35d40*/  MOV R40, R153 ;  /* 0x0000009900287202 */ /* 0x004fe40000000f00 */
[C---:B------:R-:W-:Y:S01]  /*35d50*/  HMMA.1688.F32.TF32 R152, R36.reuse, R154, R64 ;  /* 0x0000009a2498723c */ /* 0x040fe20000081040 */
[----:B------:R-:W2:Y:S04]  /*35d60*/  LDL.LU.64 R66, [R1+0x4160] ;  /* 0x0041600001427983 */ /* 0x000ea80000300a00 */
[----:B------:R-:W2:Y:S04]  /*35d70*/  LDL.LU.64 R64, [R1+0x4158] ;  /* 0x0041580001407983 */ /* 0x000ea80000300a00 */
[----:B------:R-:W3:Y:S04]  /*35d80*/  LDL.LU R18, [R1+0x5a8] ;  /* 0x0005a80001127983 */ /* 0x000ee80000300800 */
[----:B------:R-:W3:Y:S02]  /*35d90*/  LDL.LU R19, [R1+0x5ac] ;  /* 0x0005ac0001137983 */ /* 0x000ee40000300800 */
[----:B---3--:R-:W-:Y:S02]  /*35da0*/  HMMA.1688.F32.TF32 R16, R36, R14, R16 ;  /* 0x0000000e2410723c */ /* 0x008fe40000081010 */
[----:B------:R-:W3:Y:S04]  /*35db0*/  LDL.LU R14, [R1+0x568] ;  /* 0x00056800010e7983 */ /* 0x000ee80000300800 */
[----:B------:R-:W3:Y:S01]  /*35dc0*/  LDL.LU R15, [R1+0x56c] ;  /* 0x00056c00010f7983 */ /* 0x000ee20000300800 */
[----:B------:R-:W-:Y:S01]  /*35dd0*/  IMAD.MOV.U32 R42, RZ, RZ, R49 ;  /* 0x000000ffff2a7224 */ /* 0x000fe200078e0031 */
[----:B------:R-:W-:Y:S01]  /*35de0*/  MOV R43, R48 ;  /* 0x00000030002b7202 */ /* 0x000fe20000000f00 */
[----:B------:R-:W-:-:S02]  /*35df0*/  IMAD.MOV.U32 R143, RZ, RZ, R85 ;  /* 0x000000ffff8f7224 */ /* 0x000fc400078e0055 */
[----:B------:R-:W-:Y:S02]  /*35e00*/  IMAD.MOV.U32 R240, RZ, RZ, R84 ;  /* 0x000000fffff07224 */ /* 0x000fe400078e0054 */
[----:B------:R-:W-:Y:S01]  /*35e10*/  HMMA.1688.F32.TF32 R84, R36, R86, R224 ;  /* 0x000000562454723c */ /* 0x000fe200000810e0 */
[----:B------:R-:W-:Y:S02]  /*35e20*/  IMAD.MOV.U32 R243, RZ, RZ, R20 ;  /* 0x000000fffff37224 */ /* 0x000fe400078e0014 */
[----:B------:R-:W1:Y:S01]  /*35e30*/  S2R R20, SR_TID.X ;  /* 0x0000000000147919 */ /* 0x000e620000002100 */
[----:B------:R-:W-:Y:S01]  /*35e40*/  MOV R241, R81 ;  /* 0x0000005100f17202 */ /* 0x000fe20000000f00 */
[----:B------:R-:W-:-:S03]  /*35e50*/  IMAD.MOV.U32 R242, RZ, RZ, R80 ;  /* 0x000000fffff27224 */ /* 0x000fc600078e0050 */
[C---:B------:R-:W-:Y:S08]  /*35e60*/  HMMA.1688.F32.TF32 R132, R36.reuse, R30, R132 ;  /* 0x0000001e2484723c */ /* 0x040ff00000081084 */
[C---:B------:R-:W-:Y:S08]  /*35e70*/  HMMA.1688.F32.TF32 R116, R36.reuse, R26, R116 ;  /* 0x0000001a2474723c */ /* 0x040ff00000081074 */
[C---:B------:R-:W-:Y:S01]  /*35e80*/  HMMA.1688.F32.TF32 R120, R36.reuse, R22, R120 ;  /* 0x000000162478723c */ /* 0x040fe20000081078 */
[----:B------:R-:W-:Y:S01]  /*35e90*/  MOV R225, R76 ;  /* 0x0000004c00e17202 */ /* 0x000fe20000000f00 */
[----:B------:R-:W-:Y:S01]  /*35ea0*/  IMAD.MOV.U32 R227, RZ, RZ, R72 ;  /* 0x000000ffffe37224 */ /* 0x000fe200078e0048 */
[----:B------:R-:W-:Y:S04]  /*35eb0*/  LDS R76, [R2+0x4080] ;  /* 0x00408000024c7984 */ /* 0x000fe80000000800 */
[----:B------:R-:W-:Y:S04]  /*35ec0*/  LDS R72, [R2+0x4280] ;  /* 0x0042800002487984 */ /* 0x000fe80000000800 */
[----:B------:R-:W-:Y:S01]  /*35ed0*/  LDS R80, [R2+0x4300] ;  /* 0x0043000002507984 */ /* 0x000fe20000000800 */
[----:B---3--:R-:W-:Y:S01]  /*35ee0*/  HMMA.1688.F32.TF32 R12, R36, R10, R12 ;  /* 0x0000000a240c723c */ /* 0x008fe2000008100c */
[----:B------:R-:W-:-:S02]  /*35ef0*/  IMAD.MOV.U32 R224, RZ, RZ, R77 ;  /* 0x000000ffffe07224 */ /* 0x000fc400078e004d */
[----:B------:R-:W-:Y:S04]  /*35f00*/  LDS R81, [R3+0x4300] ;  /* 0x0043000003517984 */ /* 0x000fe80000000800 */
[----:B------:R-:W-:Y:S01]  /*35f10*/  LDS R77, [R3+0x4080] ;  /* 0x00408000034d7984 */ /* 0x000fe20000000800 */
[----:B------:R-:W-:Y:S02]  /*35f20*/  IMAD.MOV.U32 R10, RZ, RZ, R5 ;  /* 0x000000ffff0a7224 */ /* 0x000fe400078e0005 */
[----:B----4-:R-:W-:-:S07]  /*35f30*/  IMAD.MOV.U32 R11, RZ, RZ, R4 ;  /* 0x000000ffff0b7224 */ /* 0x010fce00078e0004 */
[C---:B------:R-:W-:Y:S08]  /*35f40*/  HMMA.1688.F32.TF32 R8, R36.reuse, R6, R8 ;  /* 0x000000062408723c */ /* 0x040ff00000081008 */
[C---:B------:R-:W-:Y:S08]  /*35f50*/  HMMA.1688.F32.TF32 R4, R36.reuse, R50, R40 ;  /* 0x000000322404723c */ /* 0x040ff00000081028 */
[C---:B------:R-:W-:Y:S08]  /*35f60*/  HMMA.1688.F32.TF32 R40, R36.reuse, R90, R228 ;  /* 0x0000005a2428723c */ /* 0x040ff000000810e4 */
[C---:B------:R-:W-:Y:S08]  /*35f70*/  HMMA.1688.F32.TF32 R48, R36.reuse, R94, R44 ;  /* 0x0000005e2430723c */ /* 0x040ff0000008102c */
[----:B------:R-:W-:Y:S01]  /*35f80*/  HMMA.1688.F32.TF32 R44, R36, R82, R216 ;  /* 0x00000052242c723c */ /* 0x000fe200000810d8 */
[----:B------:R-:W-:Y:S01]  /*35f90*/  IMAD.MOV.U32 R229, RZ, RZ, R70 ;  /* 0x000000ffffe57224 */ /* 0x000fe200078e0046 */
[----:B------:R-:W-:Y:S01]  /*35fa0*/  MOV R231, R68 ;  /* 0x0000004400e77202 */ /* 0x000fe20000000f00 */
[----:B------:R-:W-:Y:S04]  /*35fb0*/  LDS R216, [R2+0x4000] ;  /* 0x0040000002d87984 */ /* 0x000fe80000000800 */
[----:B------:R1:W-:Y:S04]  /*35fc0*/  STL.64 [R1+0xd0], R40 ;  /* 0x0000d02801007387 */ /* 0x0003e80000100a00 */
[----:B------:R-:W-:Y:S04]  /*35fd0*/  STL.64 [R1+0xd8], R42 ;  /* 0x0000d82a01007387 */ /* 0x000fe80000100a00 */
[----:B------:R-:W-:Y:S04]  /*35fe0*/  STL.64 [R1+0xb0], R84 ;  /* 0x0000b05401007387 */ /* 0x000fe80000100a00 */
[----:B------:R-:W-:Y:S04]  /*35ff0*/  STL.64 [R1+0xb8], R86 ;  /* 0x0000b85601007387 */ /* 0x000fe80000100a00 */
[----:B------:R-:W-:Y:S04]  /*36000*/  STL.64 [R1+0xa0], R44 ;  /* 0x0000a02c01007387 */ /* 0x000fe80000100a00 */
[----:B------:R3:W-:Y:S01]  /*36010*/  STL.64 [R1+0xa8], R46 ;  /* 0x0000a82e01007387 */ /* 0x0007e20000100a00 */
[----:B-1----:R-:W-:-:S02]  /*36020*/  LOP3.LUT R40, R20, 0x7, RZ, 0xc0, !PT ;  /* 0x0000000714287812 */ /* 0x002fc400078ec0ff */
[----:B------:R-:W-:Y:S01]  /*36030*/  SHF.L.U32 R41, R20, 0x1, RZ ;  /* 0x0000000114297819 */ /* 0x000fe200000006ff */
[----:B------:R-:W-:Y:S04]  /*36040*/  LDS R218, [R2+0x5000] ;  /* 0x0050000002da7984 */ /* 0x000fe80000000800 */
[----:B------:R-:W-:Y:S01]  /*36050*/  LDS R68, [R2+0x4200] ;  /* 0x0042000002447984 */ /* 0x000fe20000000800 */
[C---:B---3--:R-:W-:Y:S01]  /*36060*/  HMMA.1688.F32.TF32 R44, R36.reuse, R78, R140 ;  /* 0x0000004e242c723c */ /* 0x048fe2000008108c */
[----:B------:R-:W-:Y:S02]  /*36070*/  IMAD R40, R40, 0x210, RZ ;  /* 0x0000021028287824 */ /* 0x000fe400078e02ff */
[----:B------:R-:W-:Y:S04]  /*36080*/  LDS R78, [R2+0x5080] ;  /* 0x00508000024e7984 */ /* 0x000fe80000000800 */
[----:B------:R-:W-:Y:S01]  /*36090*/  LDS R70, [R2+0x5200] ;  /* 0x0052000002467984 */ /* 0x000fe20000000800 */
[----:B------:R-:W-:Y:S01]  /*360a0*/  HMMA.1688.F32.TF32 R36, R36, R74, R240 ;  /* 0x0000004a2424723c */ /* 0x000fe200000810f0 */
[----:B------:R-:W-:Y:S01]  /*360b0*/  LOP3.LUT R40, R40, 0x30, R41, 0x78, !PT ;  /* 0x0000003028287812 */ /* 0x000fe200078e7829 */
[----:B------:R-:W-:Y:S01]  /*360c0*/  IMAD.U32 R20, RZ, RZ, UR4 ;  /* 0x00000004ff147e24 */ /* 0x000fe2000f8e00ff */
[----:B------:R-:W-:Y:S02]  /*360d0*/  LDS R140, [R2+0x4100] ;  /* 0x00410000028c7984 */ /* 0x000fe40000000800 */
[----:B------:R-:W-:-:S02]  /*360e0*/  LOP3.LUT R40, R40, 0x40, RZ, 0x3c, !PT ;  /* 0x0000004028287812 */ /* 0x000fc400078e3cff */
[----:B------:R-:W-:Y:S03]  /*360f0*/  LDS R142, [R2+0x5100] ;  /* 0x00510000028e7984 */ /* 0x000fe60000000800 */
[----:B------:R-:W-:Y:S01]  /*36100*/  IMAD R20, R20, 0x10000, R40 ;  /* 0x0001000014147824 */ /* 0x000fe200078e0228 */
[----:B------:R-:W-:Y:S04]  /*36110*/  LDS R74, [R2+0x5280] ;  /* 0x00528000024a7984 */ /* 0x000fe80000000800 */
[----:B------:R-:W-:Y:S01]  /*36120*/  STL.64 [R1+0x90], R44 ;  /* 0x0000902c01007387 */ /* 0x000fe20000100a00 */
[----:B--2---:R-:W-:-:S03]  /*36130*/  IMAD.MOV.U32 R241, RZ, RZ, R66 ;  /* 0x000000fffff17224 */ /* 0x004fc600078e0042 */
[----:B------:R-:W-:Y:S01]  /*36140*/  STL.64 [R1+0x98], R46 ;  /* 0x0000982e01007387 */ /* 0x000fe20000100a00 */
[----:B------:R-:W-:-:S03]  /*36150*/  IMAD.MOV.U32 R243, RZ, RZ, R64 ;  /* 0x000000fffff37224 */ /* 0x000fc600078e0040 */
[----:B------:R-:W-:Y:S04]  /*36160*/  STL.64 [R1+0x60], R36 ;  /* 0x0000602401007387 */ /* 0x000fe80000100a00 */
[----:B------:R-:W-:Y:S04]  /*36170*/  STL.64 [R1+0x68], R38 ;  /* 0x0000682601007387 */ /* 0x000fe80000100a00 */
[----:B------:R-:W-:Y:S04]  /*36180*/  STL [R1+0xa30], R20 ;  /* 0x000a301401007387 */ /* 0x000fe80000100800 */
[----:B------:R-:W-:Y:S04]  /*36190*/  LDS R64, [R2+0x4180] ;  /* 0x0041800002407984 */ /* 0x000fe80000000800 */
[----:B------:R-:W-:Y:S04]  /*361a0*/  LDS R66, [R2+0x5180] ;  /* 0x0051800002427984 */ /* 0x000fe80000000800 */
[----:B------:R-:W-:Y:S04]  /*361b0*/  LDS R82, [R2+0x5300] ;  /* 0x0053000002527984 */ /* 0x000fe80000000800 */
[----:B------:R-:W-:Y:S04]  /*361c0*/  LDS R84, [R2+0x4380] ;  /* 0x0043800002547984 */ /* 0x000fe80000000800 */
[----:B------:R-:W-:Y:S04]  /*361d0*/  LDS R86, [R2+0x5380] ;  /* 0x0053800002567984 */ /* 0x000fe80000000800 */
[----:B------:R1:W-:Y:S04]  /*361e0*/  STL [R1+0x4130], R2 ;  /* 0x0041300201007387 */ /* 0x0003e80000100800 */
[----:B------:R-:W-:Y:S04]  /*361f0*/  LDS R217, [R3+0x4000] ;  /* 0x0040000003d97984 */ /* 0x000fe80000000800 */
[----:B------:R-:W-:Y:S04]  /*36200*/  LDS R219, [R3+0x5000] ;  /* 0x0050000003db7984 */ /* 0x000fe80000000800 */
[----:B-1----:R-:W2:Y:S04]  /*36210*/  LDL R2, [R1+0xa30] ;  /* 0x000a300001027983 */ /* 0x002ea80000100800 */
[----:B------:R-:W-:Y:S01]  /*36220*/  LDS R79, [R3+0x5080] ;  /* 0x00508000034f7984 */ /* 0x000fe20000000800 */
[----:B------:R-:W-:Y:S01]  /*36230*/  IMAD.MOV.U32 R226, RZ, RZ, R73 ;  /* 0x000000ffffe27224 */ /* 0x000fe200078e0049 */
[----:B------:R-:W-:Y:S01]  /*36240*/  MOV R242, R65 ;  /* 0x0000004100f27202 */ /* 0x000fe20000000f00 */
[----:B------:R-:W-:Y:S01]  /*36250*/  IMAD.MOV.U32 R240, RZ, RZ, R67 ;  /* 0x000000fffff07224 */ /* 0x000fe200078e0043 */
[----:B------:R-:W-:Y:S04]  /*36260*/  LDS R141, [R3+0x4100] ;  /* 0x00410000038d7984 */ /* 0x000fe80000000800 */
[----:B------:R-:W-:Y:S04]  /*36270*/  LDS R143, [R3+0x5100] ;  /* 0x00510000038f7984 */ /* 0x000fe80000000800 */
[----:B------:R-:W-:Y:S04]  /*36280*/  LDS R65, [R3+0x4180] ;  /* 0x0041800003417984 */ /* 0x000fe80000000800 */
[----:B------:R-:W-:Y:S01]  /*36290*/  LDS R67, [R3+0x5180] ;  /* 0x0051800003437984 */ /* 0x000fe20000000800 */
[----:B------:R-:W-:Y:S01]  /*362a0*/  MOV R228, R71 ;  /* 0x0000004700e47202 */ /* 0x000fe20000000f00 */
[----:B------:R-:W-:-:S02]  /*362b0*/  IMAD.MOV.U32 R230, RZ, RZ, R69 ;  /* 0x000000ffffe67224 */ /* 0x000fc400078e0045 */
[----:B------:R-:W-:Y:S04]  /*362c0*/  LDS R69, [R3+0x4200] ;  /* 0x0042000003457984 */ /* 0x000fe80000000800 */
[----:B------:R-:W-:Y:S04]  /*362d0*/  LDS R71, [R3+0x5200] ;  /* 0x0052000003477984 */ /* 0x000fe80000000800 */
[----:B------:R-:W-:Y:S04]  /*362e0*/  LDS R73, [R3+0x4280] ;  /* 0x0042800003497984 */ /* 0x000fe80000000800 */
[----:B------:R-:W-:Y:S04]  /*362f0*/  LDS R75, [R3+0x5280] ;  /* 0x00528000034b7984 */ /* 0x000fe80000000800 */
[----:B------:R-:W-:Y:S04]  /*36300*/  LDS R83, [R3+0x5300] ;  /* 0x0053000003537984 */ /* 0x000fe80000000800 */
[----:B------:R-:W-:Y:S04]  /*36310*/  LDS R85, [R3+0x4380] ;  /* 0x0043800003557984 */ /* 0x000fe80000000800 */
[----:B------:R-:W-:Y:S04]  /*36320*/  LDS R87, [R3+0x5380] ;  /* 0x0053800003577984 */ /* 0x000fe80000000800 */
[----:B--2---:R-:W1:Y:S04]  /*36330*/  LDSM.16.M88.4 R44, [R2+0x40000] ;  /* 0x04000000022c783b */ /* 0x004e680000000200 */
[----:B------:R-:W2:Y:S04]  /*36340*/  LDSM.16.M88.4 R36, [R2+0x42000] ;  /* 0x042000000224783b */ /* 0x000ea80000000200 */
[----:B------:R-:W3:Y:S01]  /*36350*/  LDSM.16.M88.4 R40, [R2+0x41000] ;  /* 0x041000000228783b */ /* 0x000ee20000000200 */
[-C--:B-1----:R-:W-:Y:S08]  /*36360*/  HMMA.1688.F32.TF32 R224, R216, R44.reuse, R224 ;  /* 0x0000002cd8e0723c */ /* 0x082ff000000810e0 */
[-C--:B------:R-:W-:Y:S01]  /*36370*/  HMMA.1688.F32.TF32 R240, R76, R44.reuse, R240 ;  /* 0x0000002c4cf0723c */ /* 0x080fe200000810f0 */
[----:B--2---:R-:W-:Y:S04]  /*36380*/  STL [R1+0x40a4], R38 ;  /* 0x0040a42601007387 */ /* 0x004fe80000100800 */
[----:B------:R-:W-:Y:S10]  /*36390*/  STL [R1+0x40a0], R39 ;  /* 0x0040a02701007387 */ /* 0x000ff40000100800 */
[----:B------:R1:W-:Y:S04]  /*363a0*/  STL.64 [R1+0x80], R224 ;  /* 0x000080e001007387 */ /* 0x0003e80000100a00 */
[----:B------:R2:W-:Y:S04]  /*363b0*/  STL.64 [R1+0x88], R226 ;  /* 0x000088e201007387 */ /* 0x0005e80000100a00 */
[----:B-1----:R-:W4:Y:S04]  /*363c0*/  LDL.LU R224, [R1+0x570] ;  /* 0x0005700001e07983 */ /* 0x002f280000300800 */
[----:B------:R-:W4:Y:S04]  /*363d0*/  LDL.LU R225, [R1+0x574] ;  /* 0x0005740001e17983 */ /* 0x000f280000300800 */
[----:B--2---:R-:W4:Y:S04]  /*363e0*/  LDL.LU R226, [R1+0x578] ;  /* 0x0005780001e27983 */ /* 0x004f280000300800 */
[----:B------:R-:W4:Y:S04]  /*363f0*/  LDL.LU R227, [R1+0x57c] ;  /* 0x00057c0001e37983 */ /* 0x000f280000300800 */
[----:B------:R-:W-:Y:S04]  /*36400*/  STL.64 [R1+0x3a0], R240 ;  /* 0x0003a0f001007387 */ /* 0x000fe80000100a00 */
[----:B------:R1:W-:Y:S04]  /*36410*/  STL.64 [R1+0x3a8], R242 ;  /* 0x0003a8f201007387 */ /* 0x0003e80000100a00 */
[----:B-1----:R-:W2:Y:S04]  /*36420*/  LDL.LU.64 R242, [R1+0x4150] ;  /* 0x0041500001f27983 */ /* 0x002ea80000300a00 */
[----:B------:R-:W2:Y:S01]  /*36430*/  LDL.LU.64 R240, [R1+0x4148] ;  /* 0x0041480001f07983 */ /* 0x000ea20000300a00 */
[-C--:B------:R-:W-:Y:S08]  /*36440*/  HMMA.1688.F32.TF32 R56, R64, R44.reuse, R56 ;  /* 0x0000002c4038723c */ /* 0x080ff00000081038 */
[-C--:B------:R-:W-:Y:S08]  /*36450*/  HMMA.1688.F32.TF32 R144, R68, R44.reuse, R144 ;  /* 0x0000002c4490723c */ /* 0x080ff00000081090 */
[-C--:B--2---:R-:W-:Y:S11]  /*36460*/  HMMA.1688.F32.TF32 R240, R140, R44.reuse, R240 ;  /* 0x0000002c8cf0723c */ /* 0x084ff600000810f0 */
[----:B------:R-:W-:Y:S11]  /*36470*/  @!UPT UIADD3 URZ, URZ, URZ, URZ ;  /* 0x0000003f3f3ff290 */ /* 0x000ff6000fffe03f */
[----:B------:R-:W-:Y:S01]  /*36480*/  @!UPT UIADD3 URZ, URZ, URZ, URZ ;  /* 0x0000003f3f3ff290 */ /* 0x000fe2000fffe03f */
[----:B------:R1:W-:Y:S04]  /*36490*/  STL.64 [R1+0x480], R240 ;  /* 0x000480f001007387 */ /* 0x0003e80000100a00 */
[----:B------:R2:W-:Y:S04]  /*364a0*/  STL.64 [R1+0x488], R242 ;  /* 0x000488f201007387 */ /* 0x0005e80000100a00 */
[----:B-1----:R-:W4:Y:S04]  /*364b0*/  LDL.LU R240, [R1+0x280] ;  /* 0x0002800001f07983 */ /* 0x002f280000300800 */
[----:B------:R-:W4:Y:S04]  /*364c0*/  LDL.LU R241, [R1+0x284] ;  /* 0x0002840001f17983 */ /* 0x000f280000300800 */
[----:B--2---:R-:W4:Y:S04]  /*364d0*/  LDL.LU R242, [R1+0x288] ;  /* 0x0002880001f27983 */ /* 0x004f280000300800 */
[----:B------:R-:W4:Y:S04]  /*364e0*/  LDL.LU R243, [R1+0x28c] ;  /* 0x00028c0001f37983 */ /* 0x000f280000300800 */
[----:B------:R1:W-:Y:S04]  /*364f0*/  STL.64 [R1+0x5a0], R56 ;  /* 0x0005a03801007387 */ /* 0x0003e80000100a00 */
[----:B------:R2:W-:Y:S04]  /*36500*/  STL.64 [R1+0x5a8], R58 ;  /* 0x0005a83a01007387 */ /* 0x0005e80000100a00 */
[----:B-1----:R-:W4:Y:S04]  /*36510*/  LDL.LU R56, [R1+0x550] ;  /* 0x0005500001387983 */ /* 0x002f280000300800 */
[----:B------:R-:W4:Y:S04]  /*36520*/  LDL.LU R57, [R1+0x554] ;  /* 0x0005540001397983 */ /* 0x000f280000300800 */
[----:B--2---:R-:W4:Y:S04]  /*36530*/  LDL.LU R58, [R1+0x558] ;  /* 0x00055800013a7983 */ /* 0x004f280000300800 */
[----:B------:R-:W4:Y:S04]  /*36540*/  LDL.LU R59, [R1+0x55c] ;  /* 0x00055c00013b7983 */ /* 0x000f280000300800 */
[----:B------:R-:W-:Y:S04]  /*36550*/  STL.64 [R1+0x6f0], R144 ;  /* 0x0006f09001007387 */ /* 0x000fe80000100a00 */
[----:B------:R1:W-:Y:S02]  /*36560*/  STL.64 [R1+0x6f8], R146 ;  /* 0x0006f89201007387 */ /* 0x0003e40000100a00 */
[-C--:B-1----:R-:W-:Y:S08]  /*36570*/  HMMA.1688.F32.TF32 R144, R72, R44.reuse, R180 ;  /* 0x0000002c4890723c */ /* 0x082ff000000810b4 */
[-C--:B------:R-:W-:Y:S11]  /*36580*/  HMMA.1688.F32.TF32 R180, R80, R44.reuse, R188 ;  /* 0x0000002c50b4723c */ /* 0x080ff600000810bc */
[----:B------:R-:W-:Y:S04]  /*36590*/  @!UPT UIADD3 URZ, URZ, URZ, URZ ;  /* 0x0000003f3f3ff290 */ /* 0x000fe8000fffe03f */
[----:B------:R-:W-:Y:S04]  /*365a0*/  STL.64 [R1+0x7d0], R144 ;  /* 0x0007d09001007387 */ /* 0x000fe80000100a00 */
[----:B------:R1:W-:Y:S02]  /*365b0*/  STL.64 [R1+0x7d8], R146 ;  /* 0x0007d89201007387 */ /* 0x0003e40000100a00 */
[----:B-1----:R-:W-:Y:S02]  /*365c0*/  HMMA.1688.F32.TF32 R144, R84, R44, R156 ;  /* 0x0000002c5490723c */ /* 0x002fe4000008109c */
[----:B------:R-:W-:Y:S04]  /*365d0*/  STL.64 [R1+0x870], R180 ;  /* 0x000870b401007387 */ /* 0x000fe80000100a00 */
[----:B------:R-:W-:Y:S11]  /*365e0*/  STL.64 [R1+0x878], R182 ;  /* 0x000878b601007387 */ /* 0x000ff60000100a00 */
[----:B------:R-:W-:Y:S06]  /*365f0*/  @!UPT UIADD3 URZ, URZ, URZ, URZ ;  /* 0x0000003f3f3ff290 */ /* 0x000fec000fffe03f */
[----:B------:R-:W-:Y:S04]  /*36600*/  STL.64 [R1+0x920], R144 ;  /* 0x0009209001007387 */ /* 0x000fe80000100a00 */
[----:B------:R3:W-:Y:S02]  /*36610*/  STL.64 [R1+0x928], R146 ;  /* 0x0009289201007387 */ /* 0x0007e40000100a00 */
[----:B---3--:R-:W-:Y:S01]  /*36620*/  HMMA.1688.F32.TF32 R144, R140, R40, R228 ;  /* 0x000000288c90723c */ /* 0x008fe200000810e4 */
[----:B------:R-:W-:Y:S02]  /*36630*/  IMAD.MOV.U32 R26, RZ, RZ, R93 ;  /* 0x000000ffff1a7224 */ /* 0x000fe400078e005d */
[----:B------:R-:W-:-:S05]  /*36640*/  IMAD.MOV.U32 R27, RZ, RZ, R92 ;  /* 0x000000ffff1b7224 */ /* 0x000fca00078e005c */
[-C--:B----4-:R-:W-:Y:S11]  /*36650*/  HMMA.1688.F32.TF32 R56, R216, R40.reuse, R56 ;  /* 0x00000028d838723c */ /* 0x090ff60000081038 */
[----:B------:R-:W-:Y:S11]  /*36660*/  @!UPT UIADD3 URZ, URZ, URZ, URZ ;  /* 0x0000003f3f3ff290 */ /* 0x000ff6000fffe03f */
[----:B------:R-:W-:Y:S01]  /*36670*/  @!UPT UIADD3 URZ, URZ, URZ, URZ ;  /* 0x0000003f3f3ff290 */ /* 0x000fe2000fffe03f */
[----:B------:R1:W-:Y:S01]  /*36680*/  STL.64 [R1+0x30], R56 ;  /* 0x0000303801007387 */ /* 0x0003e20000100a00 */
[----:B------:R-:W-:Y:S01]  /*36690*/  MOV R38, R58 ;  /* 0x0000003a00267202 */ /* 0x000fe20000000f00 */
[----:B------:R-:W-:Y:S02]  /*366a0*/  IMAD.MOV.U32 R39, RZ, RZ, R59 ;  /* 0x000000ffff277224 */ /* 0x000fe400078e003b */
[-C--:B-1----:R-:W-:Y:S11]  /*366b0*/  HMMA.1688.F32.TF32 R56, R76, R40.reuse, R240 ;  /* 0x000000284c38723c */ /* 0x082ff600000810f0 */
[----:B------:R-:W-:Y:S11]  /*366c0*/  @!UPT UIADD3 URZ, URZ, URZ, URZ ;  /* 0x0000003f3f3ff290 */ /* 0x000ff6000fffe03f */
[----:B------:R-:W-:Y:S02]  /*366d0*/  @!UPT UIADD3 URZ, URZ, URZ, URZ ;  /* 0x0000003f3f3ff290 */ /* 0x000fe4000fffe03f */
[----:B------:R-:W-:Y:S01]  /*366e0*/  IMAD.MOV.U32 R45, RZ, RZ, R58 ;  /* 0x000000ffff2d7224 */ /* 0x000fe200078e003a */
[----:B------:R-:W-:Y:S01]  /*366f0*/  MOV R44, R59 ;  /* 0x0000003b002c7202 */ /* 0x000fe20000000f00 */
[----:B------:R1:W-:Y:S04]  /*36700*/  STL.64 [R1+0x2e0], R56 ;  /* 0x0002e03801007387 */ /* 0x0003e80000100a00 */
[----:B------:R-:W-:Y:S04]  /*36710*/  STL.64 [R1+0x4080], R46 ;  /* 0x0040802e01007387 */ /* 0x000fe80000100a00 */
[----:B------:R2:W-:Y:S01]  /*36720*/  STL.64 [R1+0x4078], R44 ;  /* 0x0040782c01007387 */ /* 0x0005e20000100a00 */
[-C--:B-1----:R-:W-:Y:S08]  /*36730*/  HMMA.1688.F32.TF32 R56, R64, R40.reuse, R60 ;  /* 0x000000284038723c */ /* 0x082ff0000008103c */
[-C--:B--2---:R-:W-:Y:S01]  /*36740*/  HMMA.1688.F32.TF32 R44, R68, R40.reuse, R136 ;  /* 0x00000028442c723c */ /* 0x084fe20000081088 */
[----:B------:R-:W-:Y:S04]  /*36750*/  STL.64 [R1+0x440], R144 ;  /* 0x0004409001007387 */ /* 0x000fe80000100a00 */
[----:B------:R-:W-:Y:S03]  /*36760*/  STL.64 [R1+0x448], R146 ;  /* 0x0004489201007387 */ /* 0x000fe60000100a00 */
[-C--:B------:R-:W-:Y:S07]  /*36770*/  HMMA.1688.F32.TF32 R60, R72, R40.reuse, R184 ;  /* 0x00000028483c723c */ /* 0x080fee00000810b8 */
[----:B------:R-:W-:Y:S04]  /*36780*/  STL.64 [R1+0x4e0], R56 ;  /* 0x0004e03801007387 */ /* 0x000fe80000100a00 */
[----:B------:R1:W-:Y:S04]  /*36790*/  STL.64 [R1+0x4e8], R58 ;  /* 0x0004e83a01007387 */ /* 0x0003e80000100a00 */
[----:B------:R-:W-:Y:S04]  /*367a0*/  STL.64 [R1+0x610], R44 ;  /* 0x0006102c01007387 */ /* 0x000fe80000100a00 */
[----:B------:R2:W-:Y:S01]  /*367b0*/  STL.64 [R1+0x618], R46 ;  /* 0x0006182e01007387 */ /* 0x0005e20000100a00 */
[-C--:B-1----:R-:W-:Y:S03]  /*367c0*/  HMMA.1688.F32.TF32 R56, R80, R40.reuse, R192 ;  /* 0x000000285038723c */ /* 0x082fe600000810c0 */
[----:B------:R-:W3:Y:S04]  /*367d0*/  LDL.LU R93, [R1+0x4144] ;  /* 0x00414400015d7983 */ /* 0x000ee80000300800 */
[----:B------:R-:W3:Y:S01]  /*367e0*/  LDL.LU R92, [R1+0x4140] ;  /* 0x00414000015c7983 */ /* 0x000ee20000300800 */
[----:B--2---:R-:W-:Y:S03]  /*367f0*/  HMMA.1688.F32.TF32 R44, R84, R40, R152 ;  /* 0x00000028542c723c */ /* 0x004fe60000081098 */
[----:B------:R-:W-:Y:S04]  /*36800*/  STL.64 [R1+0x760], R60 ;  /* 0x0007603c01007387 */ /* 0x000fe80000100a00 */
[----:B------:R-:W-:Y:S04]  /*36810*/  STL.64 [R1+0x768], R62 ;  /* 0x0007683e01007387 */ /* 0x000fe80000100a00 */
[----:B------:R-:W-:Y:S04]  /*36820*/  STL.64 [R1+0x4088], R42 ;  /* 0x0040882a01007387 */ /* 0x000fe80000100a00 */
[----:B------:R-:W-:Y:S04]  /*36830*/  STL.64 [R1+0x860], R56 ;  /* 0x0008603801007387 */ /* 0x000fe80000100a00 */
[----:B------:R1:W-:Y:S04]  /*36840*/  STL.64 [R1+0x868], R58 ;  /* 0x0008683a01007387 */ /* 0x0003e80000100a00 */
[----:B------:R-:W-:Y:S04]  /*36850*/  STL.64 [R1+0x910], R44 ;  /* 0x0009102c01007387 */ /* 0x000fe80000100a00 */
[----:B------:R-:W-:Y:S04]  /*36860*/  STL.64 [R1+0x918], R46 ;  /* 0x0009182e01007387 */ /* 0x000fe80000100a00 */
[----:B------:R-:W3:Y:S04]  /*36870*/  LDL.LU R94, [R1+0x5d8] ;  /* 0x0005d800015e7983 */ /* 0x000ee80000300800 */
[----:B------:R-:W3:Y:S04]  /*36880*/  LDL.LU R95, [R1+0x5dc] ;  /* 0x0005dc00015f7983 */ /* 0x000ee80000300800 */
[----:B------:R-:W2:Y:S04]  /*36890*/  LDL.LU R144, [R1+0x4b0] ;  /* 0x0004b00001907983 */ /* 0x000ea80000300800 */
[----:B------:R-:W2:Y:S04]  /*368a0*/  LDL.LU R145, [R1+0x4b4] ;  /* 0x0004b40001917983 */ /* 0x000ea80000300800 */
[----:B------:R-:W2:Y:S01]  /*368b0*/  LDL.LU R146, [R1+0x4b8] ;  /* 0x0004b80001927983 */ /* 0x000ea20000300800 */
[----:B-1----:R-:W-:-:S03]  /*368c0*/  IMAD.MOV.U32 R59, RZ, RZ, R21 ;  /* 0x000000ffff3b7224 */ /* 0x002fc600078e0015 */
[----:B------:R-:W2:Y:S04]  /*368d0*/  LDL.LU R147, [R1+0x4bc] ;  /* 0x0004bc0001937983 */ /* 0x000ea80000300800 */
[----:B------:R-:W4:Y:S04]  /*368e0*/  LDL.LU R56, [R1+0x160] ;  /* 0x0001600001387983 */ /* 0x000f280000300800 */
[----:B------:R-:W4:Y:S04]  /*368f0*/  LDL.LU R57, [R1+0x164] ;  /* 0x0001640001397983 */ /* 0x000f280000300800 */
[----:B------:R-:W4:Y:S04]  /*36900*/  LDL.LU R58, [R1+0x168] ;  /* 0x00016800013a7983 */ /* 0x000f280000300800 */
[----:B------:R-:W2:Y:S04]  /*36910*/  LDL.LU R21, [R1+0x413c] ;  /* 0x00413c0001157983 */ /* 0x000ea80000300800 */
[----:B------:R-:W4:Y:S04]  /*36920*/  LDL.LU R228, [R1+0x5f0] ;  /* 0x0005f00001e47983 */ /* 0x000f280000300800 */
[----:B------:R-:W4:Y:S04]  /*36930*/  LDL.LU R229, [R1+0x5f4] ;  /* 0x0005f40001e57983 */ /* 0x000f280000300800 */
[----:B------:R-:W4:Y:S04]  /*36940*/  LDL.LU R230, [R1+0x5f8] ;  /* 0x0005f80001e67983 */ /* 0x000f280000300800 */
[----:B------:R-:W4:Y:S01]  /*36950*/  LDL.LU R231, [R1+0x5fc] ;  /* 0x0005fc0001e77983 */ /* 0x000f220000300800 */
[----:B------:R-:W-:Y:S01]  /*36960*/  MOV R30, R89 ;  /* 0x00000059001e7202 */ /* 0x000fe20000000f00 */
[----:B------:R-:W-:-:S02]  /*36970*/  IMAD.MOV.U32 R31, RZ, RZ, R88 ;  /* 0x000000ffff1f7224 */ /* 0x000fc400078e0058 */
[-C--:B------:R-:W-:Y:S01]  /*36980*/  HMMA.1688.F32.TF32 R88, R216, R36.reuse, R224 ;  /* 0x00000024d858723c */ /* 0x080fe200000810e0 */
[----:B------:R-:W4:Y:S04]  /*36990*/  LDL.LU R224, [R1+0x4f0] ;  /* 0x0004f00001e07983 */ /* 0x000f280000300800 */
[----:B------:R-:W4:Y:S04]  /*369a0*/  LDL.LU R225, [R1+0x4f4] ;  /* 0x0004f40001e17983 */ /* 0x000f280000300800 */
[----:B------:R-:W4:Y:S01]  /*369b0*/  LDL.LU R226, [R1+0x4f8] ;  /* 0x0004f80001e27983 */ /* 0x000f220000300800 */
[-C--:B------:R-:W-:Y:S08]  /*369c0*/  HMMA.1688.F32.TF32 R240, R76, R36.reuse, R24 ;  /* 0x000000244cf0723c */ /* 0x080ff00000081018 */
[-C--:B------:R-:W-:Y:S08]  /*369d0*/  HMMA.1688.F32.TF32 R28, R140, R36.reuse, R28 ;  /* 0x000000248c1c723c */ /* 0x080ff0000008101c */
[-C--:B------:R-:W-:Y:S01]  /*369e0*/  HMMA.1688.F32.TF32 R24, R64, R36.reuse, R32 ;  /* 0x000000244018723c */ /* 0x080fe20000081020 */
[----:B------:R-:W1:Y:S04]  /*369f0*/  LDSM.16.M88.4 R32, [R2+0x43000] ;  /* 0x043000000220783b */ /* 0x000e680000000200 */
[----:B------:R-:W-:Y:S04]  /*36a00*/  STL.64 [R1+0x4098], R90 ;  /* 0x0040985a01007387 */ /* 0x000fe80000100a00 */
[----:B------:R-:W-:Y:S04]  /*36a10*/  STL.64 [R1+0x4090], R88 ;  /* 0x0040905801007387 */ /* 0x000fe80000100a00 */
[----:B------:R-:W-:Y:S04]  /*36a20*/  STL.64 [R1+0x40b0], R242 ;  /* 0x0040b0f201007387 */ /* 0x000fe80000100a00 */
[----:B------:R-:W-:Y:S04]  /*36a30*/  STL.64 [R1+0x40a8], R240 ;  /* 0x0040a8f001007387 */ /* 0x000fe80000100a00 */
[----:B------:R-:W-:Y:S04]  /*36a40*/  STL.64 [R1+0x3f0], R28 ;  /* 0x0003f01c01007387 */ /* 0x000fe80000100a00 */
[----:B------:R1:W-:Y:S02]  /*36a50*/  STL.64 [R1+0x3f8], R30 ;  /* 0x0003f81e01007387 */ /* 0x0003e40000100a00 */
[-C--:B-1----:R-:W-:Y:S02]  /*36a60*/  HMMA.1688.F32.TF32 R28, R72, R36.reuse, R176 ;  /* 0x00000024481c723c */ /* 0x082fe400000810b0 */
[----:B------:R-:W-:Y:S04]  /*36a70*/  STL.64 [R1+0x4a0], R24 ;  /* 0x0004a01801007387 */ /* 0x000fe80000100a00 */
[----:B------:R1:W-:Y:S02]  /*36a80*/  STL.64 [R1+0x4a8], R26 ;  /* 0x0004a81a01007387 */ /* 0x0003e40000100a00 */
[----:B-1----:R-:W-:Y:S08]  /*36a90*/  HMMA.1688.F32.TF32 R24, R80, R36, R172 ;  /* 0x000000245018723c */ /* 0x002ff000000810ac */
[-C--:B------:R-:W-:Y:S08]  /*36aa0*/  HMMA.1688.F32.TF32 R44, R68, R32.reuse, R104 ;  /* 0x00000020442c723c */ /* 0x080ff00000081068 */
[-C--:B------:R-:W-:Y:S08]  /*36ab0*/  HMMA.1688.F32.TF32 R16, R84, R32.reuse, R16 ;  /* 0x000000205410723c */ /* 0x080ff00000081010 */
[----:B---3--:R-:W-:Y:S01]  /*36ac0*/  HMMA.1688.F32.TF32 R92, R216, R32, R92 ;  /* 0x00000020d85c723c */ /* 0x008fe2000008105c */
[----:B--2---:R-:W-:-:S07]  /*36ad0*/  MOV R227, R21 ;  /* 0x0000001500e37202 */ /* 0x004fce0000000f00 */
[----:B------:R-:W-:Y:S08]  /*36ae0*/  HMMA.1688.F32.TF32 R20, R68, R36, R96 ;  /* 0x000000244414723c */ /* 0x000ff00000081060 */
[----:B------:R-:W-:Y:S11]  /*36af0*/  HMMA.1688.F32.TF32 R96, R76, R32, R144 ;  /* 0x000000204c60723c */ /* 0x000ff60000081090 */
[----:B------:R-:W-:Y:S04]  /*36b00*/  @!UPT UIADD3 URZ, URZ, URZ, URZ ;  /* 0x0000003f3f3ff290 */ /* 0x000fe8000fffe03f */
[----:B------:R-:W-:Y:S04]  /*36b10*/  STL.64 [R1+0x5b0], R20 ;  /* 0x0005b01401007387 */ /* 0x000fe80000100a00 */
[----:B------:R1:W-:Y:S04]  /*36b20*/  STL.64 [R1+0x5b8], R22 ;  /* 0x0005b81601007387 */ /* 0x0003e80000100a00 */
[----:B------:R-:W-:Y:S04]  /*36b30*/  STL.64 [R1+0x710], R28 ;  /* 0x0007101c01007387 */ /* 0x000fe80000100a00 */
[----:B------:R-:W-:Y:S04]  /*36b40*/  STL.64 [R1+0x718], R30 ;  /* 0x0007181e01007387 */ /* 0x000fe80000100a00 */
[----:B------:R-:W2:Y:S01]  /*36b50*/  LDSM.16.M88.4 R28, [R2+0x44000] ;  /* 0x04400000021c783b */ /* 0x000ea20000000200 */
[----:B-1----:R-:W-:Y:S03]  /*36b60*/  HMMA.1688.F32.TF32 R20, R84, R36, R196 ;  /* 0x000000245414723c */ /* 0x002fe600000810c4 */
[----:B------:R1:W-:Y:S05]  /*36b70*/  STL.64 [R1+0x40b8], R38 ;  /* 0x0040b82601007387 */ /* 0x0003ea0000100a00 */
[-C--:B----4-:R-:W-:Y:S08]  /*36b80*/  HMMA.1688.F32.TF32 R40, R140, R32.reuse, R56 ;  /* 0x000000208c28723c */ /* 0x090ff00000081038 */
[-C--:B-1----:R-:W-:Y:S01]  /*36b90*/  HMMA.1688.F32.TF32 R36, R64, R32.reuse, R248 ;  /* 0x000000204024723c */ /* 0x082fe200000810f8 */
        /* <DEDUP_REMOVED lines=10> */
[----:B------:R-:W-:Y:S04]  /*36c40*/  STL.64 [R1+0x460], R36 ;  /* 0x0004602401007387 */ /* 0x000fe80000100a00 */
[----:B------:R3:W-:Y:S01]  /*36c50*/  STL.64 [R1+0x468], R38 ;  /* 0x0004682601007387 */ /* 0x0007e20000100a00 */
[-C--:B-1----:R-:W-:Y:S03]  /*36c60*/  HMMA.1688.F32.TF32 R40, R72, R32.reuse, R148 ;  /* 0x000000204828723c */ /* 0x082fe60000081094 */
[----:B------:R-:W1:Y:S04]  /*36c70*/  LDSM.16.M88.4 R24, [R2+0x45000] ;  /* 0x045000000218783b */ /* 0x000e680000000200 */
[----:B------:R-:W4:Y:S01]  /*36c80*/  LDSM.16.M88.4 R20, [R2+0x46000] ;  /* 0x046000000214783b */ /* 0x000f220000000200 */
[----:B---3--:R-:W-:Y:S08]  /*36c90*/  HMMA.1688.F32.TF32 R36, R80, R32, R168 ;  /* 0x000000205024723c */ /* 0x008ff000000810a8 */
[-C--:B--2---:R-:W-:Y:S01]  /*36ca0*/  HMMA.1688.F32.TF32 R144, R216, R28.reuse, R228 ;  /* 0x0000001cd890723c */ /* 0x084fe200000810e4 */
        /* <DEDUP_REMOVED lines=8> */
[----:B------:R1:W-:Y:S04]  /*36d30*/  STL.64 [R1+0x8c8], R18 ;  /* 0x0008c81201007387 */ /* 0x0003e80000100a00 */
[----:B------:R-:W-:Y:S04]  /*36d40*/  STL.64 [R1+0x40f0], R146 ;  /* 0x0040f09201007387 */ /* 0x000fe80000100a00 */
[----:B------:R-:W-:Y:S04]  /*36d50*/  STL.64 [R1+0x40e8], R144 ;  /* 0x0040e89001007387 */ /* 0x000fe80000100a00 */
        /* <DEDUP_REMOVED lines=20> */
[----:B--2---:R-:W2:Y:S04]  /*36ea0*/  LDL.LU R44, [R1+0x1a0] ;  /* 0x0001a000012c7983 */ /* 0x004ea80000300800 */
[----:B------:R-:W2:Y:S04]  /*36eb0*/  LDL.LU R45, [R1+0x1a4] ;  /* 0x0001a400012d7983 */ /* 0x000ea80000300800 */
[----:B---3--:R-:W2:Y:S04]  /*36ec0*/  LDL.LU R46, [R1+0x1a8] ;  /* 0x0001a800012e7983 */ /* 0x008ea80000300800 */
[----:B------:R-:W2:Y:S04]  /*36ed0*/  LDL.LU R47, [R1+0x1ac] ;  /* 0x0001ac00012f7983 */ /* 0x000ea80000300800 */
[----:B------:R-:W3:Y:S04]  /*36ee0*/  LDL.LU R188, [R1+0x70] ;  /* 0x0000700001bc7983 */ /* 0x000ee80000300800 */
[----:B------:R-:W3:Y:S04]  /*36ef0*/  LDL.LU R189, [R1+0x74] ;  /* 0x0000740001bd7983 */ /* 0x000ee80000300800 */
[----:B------:R-:W3:Y:S04]  /*36f00*/  LDL.LU R190, [R1+0x78] ;  /* 0x0000780001be7983 */ /* 0x000ee80000300800 */
[----:B------:R-:W3:Y:S04]  /*36f10*/  LDL.LU R191, [R1+0x7c] ;  /* 0x00007c0001bf7983 */ /* 0x000ee80000300800 */
[----:B------:R-:W2:Y:S04]  /*36f20*/  LDL.LU R56, [R1+0x590] ;  /* 0x0005900001387983 */ /* 0x000ea80000300800 */
[----:B------:R-:W2:Y:S04]  /*36f30*/  LDL.LU R57, [R1+0x594] ;  /* 0x0005940001397983 */ /* 0x000ea80000300800 */
[----:B------:R-:W2:Y:S04]  /*36f40*/  LDL.LU R58, [R1+0x598] ;  /* 0x00059800013a7983 */ /* 0x000ea80000300800 */
[----:B------:R-:W2:Y:S01]  /*36f50*/  LDL.LU R59, [R1+0x59c] ;  /* 0x00059c00013b7983 */ /* 0x000ea20000300800 */
[----:B------:R-:W-:Y:S03]  /*36f60*/  HMMA.1688.F32.TF32 R148, R76, R28, R224 ;  /* 0x0000001c4c94723c */ /* 0x000fe600000810e0 */
[----:B------:R-:W2:Y:S04]  /*36f70*/  LDL.LU R180, [R1+0x630] ;  /* 0x0006300001b47983 */ /* 0x000ea80000300800 */
[----:B------:R-:W2:Y:S04]  /*36f80*/  LDL.LU R181, [R1+0x634] ;  /* 0x0006340001b57983 */ /* 0x000ea80000300800 */
[----:B------:R-:W2:Y:S04]  /*36f90*/  LDL.LU R182, [R1+0x638] ;  /* 0x0006380001b67983 */ /* 0x000ea80000300800 */
[----:B------:R-:W2:Y:S04]  /*36fa0*/  LDL.LU R183, [R1+0x63c] ;  /* 0x00063c0001b77983 */ /* 0x000ea80000300800 */
[----:B------:R-:W2:Y:S04]  /*36fb0*/  LDL.LU R224, [R1+0xc0] ;  /* 0x0000c00001e07983 */ /* 0x000ea80000300800 */
[----:B------:R-:W3:Y:S04]  /*36fc0*/  LDL.LU R225, [R1+0xc4] ;  /* 0x0000c40001e17983 */ /* 0x000ee80000300800 */
[----:B------:R-:W3:Y:S01]  /*36fd0*/  LDL.LU R226, [R1+0xc8] ;  /* 0x0000c80001e27983 */ /* 0x000ee20000300800 */
[----:B------:R-:W-:-:S03]  /*36fe0*/  IMAD.MOV.U32 R227, RZ, RZ, R0 ;  /* 0x000000ffffe37224 */ /* 0x000fc600078e0000 */
[----:B------:R-:W-:Y:S04]  /*36ff0*/  STL.64 [R1+0x4100], R150 ;  /* 0x0041009601007387 */ /* 0x000fe80000100a00 */
[----:B------:R-:W-:Y:S01]  /*37000*/  STL.64 [R1+0x40f8], R148 ;  /* 0x0040f89401007387 */ /* 0x000fe20000100a00 */
[-C--:B-1----:R-:W-:Y:S08]  /*37010*/  HMMA.1688.F32.TF32 R36, R68, R28.reuse, R100 ;  /* 0x0000001c4424723c */ /* 0x082ff00000081064 */
[-C--:B------:R-:W-:Y:S08]  /*37020*/  HMMA.1688.F32.TF32 R32, R72, R28.reuse, R124 ;  /* 0x0000001c4820723c */ /* 0x080ff0000008107c */
[C---:B------:R-:W-:Y:S08]  /*37030*/  HMMA.1688.F32.TF32 R12, R84.reuse, R28, R12 ;  /* 0x0000001c540c723c */ /* 0x040ff0000008100c */
[----:B------:R-:W-:Y:S08]  /*37040*/  HMMA.1688.F32.TF32 R8, R84, R24, R8 ;  /* 0x000000185408723c */ /* 0x000ff00000081008 */
[----:B----4-:R-:W-:Y:S11]  /*37050*/  HMMA.1688.F32.TF32 R16, R140, R28, R184 ;  /* 0x0000001c8c10723c */ /* 0x010ff600000810b8 */
[----:B------:R-:W-:Y:S11]  /*37060*/  @!UPT UIADD3 URZ, URZ, URZ, URZ ;  /* 0x0000003f3f3ff290 */ /* 0x000ff6000fffe03f */
[----:B------:R-:W-:Y:S01]  /*37070*/  @!UPT UIADD3 URZ, URZ, URZ, URZ ;  /* 0x0000003f3f3ff290 */ /* 0x000fe2000fffe03f */
[----:B------:R-:W-:Y:S01]  /*37080*/  STL.64 [R1+0x300], R16 ;  /* 0x0003001001007387 */ /* 0x000fe20000100a00 */
[----:B------:R-:W-:-:S03]  /*37090*/  IMAD.MOV.U32 R0, RZ, RZ, R19 ;  /* 0x000000ffff007224 */ /* 0x000fc600078e0013 */
[----:B------:R1:W-:Y:S02]  /*370a0*/  STL [R1+0x308], R18 ;  /* 0x0003081201007387 */ /* 0x0003e40000100800 */
[-C--:B-1----:R-:W-:Y:S11]  /*370b0*/  HMMA.1688.F32.TF32 R16, R64, R28.reuse, R136 ;  /* 0x0000001c4010723c */ /* 0x082ff60000081088 */
[----:B------:R-:W-:Y:S11]  /*370c0*/  @!UPT UIADD3 URZ, URZ, URZ, URZ ;  /* 0x0000003f3f3ff290 */ /* 0x000ff6000fffe03f */
[----:B------:R-:W-:Y:S01]  /*370d0*/  @!UPT UIADD3 URZ, URZ, URZ, URZ ;  /* 0x0000003f3f3ff290 */ /* 0x000fe2000fffe03f */
[----:B------:R-:W-:Y:S04]  /*370e0*/  STL.64 [R1+0x420], R16 ;  /* 0x0004201001007387 */ /* 0x000fe80000100a00 */
[----:B------:R1:W-:Y:S02]  /*370f0*/  STL.64 [R1+0x428], R18 ;  /* 0x0004281201007387 */ /* 0x0003e40000100a00 */
[----:B-1----:R-:W-:Y:S02]  /*37100*/  HMMA.1688.F32.TF32 R16, R80, R28, R164 ;  /* 0x0000001c5010723c */ /* 0x002fe400000810a4 */
[----:B------:R-:W-:Y:S04]  /*37110*/  STL.64 [R1+0x4d0], R36 ;  /* 0x0004d02401007387 */ /* 0x000fe80000100a00 */
[----:B------:R-:W-:Y:S02]  /*37120*/  STL.64 [R1+0x4d8], R38 ;  /* 0x0004d82601007387 */ /* 0x000fe40000100a00 */
[-C--:B------:R-:W-:Y:S02]  /*37130*/  HMMA.1688.F32.TF32 R152, R216, R24.reuse, R60 ;  /* 0x00000018d898723c */ /* 0x080fe4000008103c */
[----:B------:R-:W-:Y:S04]  /*37140*/  STL.64 [R1+0x5e0], R32 ;  /* 0x0005e02001007387 */ /* 0x000fe80000100a00 */
[----:B------:R-:W-:Y:S02]  /*37150*/  STL.64 [R1+0x5e8], R34 ;  /* 0x0005e82201007387 */ /* 0x000fe40000100a00 */
[-C--:B------:R-:W-:Y:S02]  /*37160*/  HMMA.1688.F32.TF32 R156, R76, R24.reuse, R156 ;  /* 0x000000184c9c723c */ /* 0x080fe4000008109c */
[----:B------:R-:W-:Y:S05]  /*37170*/  STL.64 [R1+0x4108], R30 ;  /* 0x0041081e01007387 */ /* 0x000fea0000100a00 */
[----:B------:R-:W-:Y:S01]  /*37180*/  STL.64 [R1+0x720], R16 ;  /* 0x0007201001007387 */ /* 0x000fe20000100a00 */
[-C--:B--2---:R-:W-:Y:S03]  /*37190*/  HMMA.1688.F32.TF32 R100, R140, R24.reuse, R44 ;  /* 0x000000188c64723c */ /* 0x084fe6000008102c */
[----:B------:R-:W-:Y:S04]  /*371a0*/  STL.64 [R1+0x728], R18 ;  /* 0x0007281201007387 */ /* 0x000fe80000100a00 */
[----:B------:R-:W-:Y:S04]  /*371b0*/  STL.64 [R1+0x8b0], R12 ;  /* 0x0008b00c01007387 */ /* 0x000fe80000100a00 */
[----:B------:R3:W-:Y:S02]  /*371c0*/  STL.64 [R1+0x8b8], R14 ;  /* 0x0008b80e01007387 */ /* 0x0007e40000100a00 */
[-C--:B---3--:R-:W-:Y:S02]  /*371d0*/  HMMA.1688.F32.TF32 R12, R64, R24.reuse, R188 ;  /* 0x00000018400c723c */ /* 0x088fe400000810bc */
[----:B------:R-:W-:Y:S04]  /*371e0*/  STL.64 [R1+0x4118], R154 ;  /* 0x0041189a01007387 */ /* 0x000fe80000100a00 */
[----:B------:R-:W-:Y:S04]  /*371f0*/  STL.64 [R1+0x4110], R152 ;  /* 0x0041109801007387 */ /* 0x000fe80000100a00 */
[----:B------:R-:W-:Y:S01]  /*37200*/  STL.64 [R1+0x4128], R158 ;  /* 0x0041289e01007387 */ /* 0x000fe20000100a00 */
[-C--:B------:R-:W-:Y:S03]  /*37210*/  HMMA.1688.F32.TF32 R28, R68, R24.reuse, R204 ;  /* 0x00000018441c723c */ /* 0x080fe600000810cc */
[----:B------:R-:W-:Y:S04]  /*37220*/  STL.64 [R1+0x4120], R156 ;  /* 0x0041209c01007387 */ /* 0x000fe80000100a00 */
[----:B------:R-:W-:Y:S01]  /*37230*/  STL [R1+0x4010], R100 ;  /* 0x0040106401007387 */ /* 0x000fe20000100800 */
[----:B------:R-:W-:Y:S03]  /*37240*/  HMMA.1688.F32.TF32 R16, R72, R24, R112 ;  /* 0x000000184810723c */ /* 0x000fe60000081070 */
[----:B------:R-:W-:Y:S04]  /*37250*/  STL [R1+0x400c], R101 ;  /* 0x00400c6501007387 */ /* 0x000fe80000100800 */
[----:B------:R-:W-:Y:S04]  /*37260*/  STL [R1+0x4008], R102 ;  /* 0x0040086601007387 */ /* 0x000fe80000100800 */
[----:B------:R-:W-:Y:S04]  /*37270*/  STL [R1+0x4004], R103 ;  /* 0x0040046701007387 */ /* 0x000fe80000100800 */
[----:B------:R-:W-:Y:S04]  /*37280*/  STL.64 [R1+0x400], R12 ;  /* 0x0004000c01007387 */ /* 0x000fe80000100a00 */
[----:B------:R1:W-:Y:S01]  /*37290*/  STL.64 [R1+0x408], R14 ;  /* 0x0004080e01007387 */ /* 0x0003e20000100a00 */
[----:B------:R-:W-:Y:S08]  /*372a0*/  HMMA.1688.F32.TF32 R104, R140, R20, R228 ;  /* 0x000000148c68723c */ /* 0x000ff000000810e4 */
[----:B-1----:R-:W-:Y:S01]  /*372b0*/  HMMA.1688.F32.TF32 R12, R80, R24, R160 ;  /* 0x00000018500c723c */ /* 0x002fe200000810a0 */
[----:B------:R-:W-:Y:S04]  /*372c0*/  STL.64 [R1+0x490], R28 ;  /* 0x0004901c01007387 */ /* 0x000fe80000100a00 */
[----:B------:R-:W-:Y:S04]  /*372d0*/  STL.64 [R1+0x498], R30 ;  /* 0x0004981e01007387 */ /* 0x000fe80000100a00 */
[----:B------:R-:W-:Y:S04]  /*372e0*/  STL.64 [R1+0x560], R16 ;  /* 0x0005601001007387 */ /* 0x000fe80000100a00 */
[----:B------:R-:W-:Y:S10]  /*372f0*/  STL.64 [R1+0x568], R18 ;  /* 0x0005681201007387 */ /* 0x000ff40000100a00 */
[----:B------:R-:W-:Y:S04]  /*37300*/  STL.64 [R1+0x690], R12 ;  /* 0x0006900c01007387 */ /* 0x000fe80000100a00 */
[----:B------:R-:W-:Y:S04]  /*37310*/  STL.64 [R1+0x698], R14 ;  /* 0x0006980e01007387 */ /* 0x000fe80000100a00 */
[----:B------:R-:W-:Y:S04]  /*37320*/  STL.64 [R1+0x8a0], R8 ;  /* 0x0008a00801007387 */ /* 0x000fe80000100a00 */
[----:B------:R1:W-:Y:S04]  /*37330*/  STL.64 [R1+0x8a8], R10 ;  /* 0x0008a80a01007387 */ /* 0x0003e80000100a00 */
[----:B------:R-:W-:Y:S04]  /*37340*/  STL [R1+0x4020], R104 ;  /* 0x0040206801007387 */ /* 0x000fe80000100800 */
[----:B------:R-:W-:Y:S04]  /*37350*/  STL [R1+0x401c], R105 ;  /* 0x00401c6901007387 */ /* 0x000fe80000100800 */
[----:B------:R-:W-:Y:S01]  /*37360*/  STL [R1+0x4018], R106 ;  /* 0x0040186a01007387 */ /* 0x000fe20000100800 */
[-C--:B-1----:R-:W-:Y:S03]  /*37370*/  HMMA.1688.F32.TF32 R8, R64, R20.reuse, R224 ;  /* 0x000000144008723c */ /* 0x082fe600000810e0 */
[----:B------:R-:W-:Y:S04]  /*37380*/  STL [R1+0x4014], R107 ;  /* 0x0040146b01007387 */ /* 0x000fe80000100800 */
        /* <DEDUP_REMOVED lines=20> */
[-C--:B------:R-:W-:Y:S03]  /*374d0*/  HMMA.1688.F32.TF32 R160, R216, R20.reuse, R180 ;  /* 0x00000014d8a0723c */ /* 0x080fe600000810b4 */
[----:B------:R-:W3:Y:S04]  /*374e0*/  LDL.LU R228, [R1+0x650] ;  /* 0x0006500001e47983 */ /* 0x000ee80000300800 */
[----:B------:R-:W3:Y:S04]  /*374f0*/  LDL.LU R229, [R1+0x654] ;  /* 0x0006540001e57983 */ /* 0x000ee80000300800 */
[----:B------:R-:W3:Y:S04]  /*37500*/  LDL.LU R230, [R1+0x658] ;  /* 0x0006580001e67983 */ /* 0x000ee80000300800 */
[----:B------:R-:W3:Y:S04]  /*37510*/  LDL.LU R231, [R1+0x65c] ;  /* 0x00065c0001e77983 */ /* 0x000ee80000300800 */
[----:B------:R-:W3:Y:S04]  /*37520*/  LDL.LU R180, [R1+0x20] ;  /* 0x0000200001b47983 */ /* 0x000ee80000300800 */
[----:B------:R-:W3:Y:S04]  /*37530*/  LDL.LU R181, [R1+0x24] ;  /* 0x0000240001b57983 */ /* 0x000ee80000300800 */
[----:B------:R-:W3:Y:S04]  /*37540*/  LDL.LU R182, [R1+0x28] ;  /* 0x0000280001b67983 */ /* 0x000ee80000300800 */
[----:B------:R-:W3:Y:S01]  /*37550*/  LDL.LU R183, [R1+0x2c] ;  /* 0x00002c0001b77983 */ /* 0x000ee20000300800 */
[----:B------:R-:W-:Y:S01]  /*37560*/  HMMA.1688.F32.TF32 R16, R68, R20, R236 ;  /* 0x000000144410723c */ /* 0x000fe200000810ec */
[----:B------:R-:W-:Y:S01]  /*37570*/  MOV R103, R11 ;  /* 0x0000000b00677202 */ /* 0x000fe20000000f00 */
[----:B------:R-:W-:Y:S01]  /*37580*/  IMAD.MOV.U32 R102, RZ, RZ, R10 ;  /* 0x000000ffff667224 */ /* 0x000fe200078e000a */
[----:B------:R-:W-:Y:S01]  /*37590*/  MOV R100, R8 ;  /* 0x0000000800647202 */ /* 0x000fe20000000f00 */
[----:B------:R-:W-:-:S04]  /*375a0*/  IMAD.MOV.U32 R101, RZ, RZ, R9 ;  /* 0x000000ffff657224 */ /* 0x000fc800078e0009 */
[-C--:B------:R-:W-:Y:S01]  /*375b0*/  HMMA.1688.F32.TF32 R164, R76, R20.reuse, R56 ;  /* 0x000000144ca4723c */ /* 0x080fe20000081038 */
[----:B------:R-:W4:Y:S04]  /*375c0*/  LDL.LU R56, [R1+0x750] ;  /* 0x0007500001387983 */ /* 0x000f280000300800 */
[----:B------:R-:W4:Y:S04]  /*375d0*/  LDL.LU R57, [R1+0x754] ;  /* 0x0007540001397983 */ /* 0x000f280000300800 */
[----:B------:R-:W4:Y:S04]  /*375e0*/  LDL.LU R58, [R1+0x758] ;  /* 0x00075800013a7983 */ /* 0x000f280000300800 */
[----:B------:R-:W4:Y:S04]  /*375f0*/  LDL.LU R59, [R1+0x75c] ;  /* 0x00075c00013b7983 */ /* 0x000f280000300800 */
[----:B------:R-:W-:Y:S04]  /*37600*/  STL [R1+0x4030], R103 ;  /* 0x0040306701007387 */ /* 0x000fe80000100800 */
[----:B------:R-:W-:Y:S04]  /*37610*/  STL [R1+0x402c], R102 ;  /* 0x00402c6601007387 */ /* 0x000fe80000100800 */
[----:B------:R-:W-:Y:S04]  /*37620*/  STL [R1+0x4028], R100 ;  /* 0x0040286401007387 */ /* 0x000fe80000100800 */
[----:B------:R-:W-:Y:S04]  /*37630*/  STL [R1+0x4024], R101 ;  /* 0x0040246501007387 */ /* 0x000fe80000100800 */
[----:B------:R-:W-:Y:S04]  /*37640*/  STL.64 [R1+0x470], R16 ;  /* 0x0004701001007387 */ /* 0x000fe80000100a00 */
[----:B------:R-:W-:Y:S04]  /*37650*/  STL.64 [R1+0x478], R18 ;  /* 0x0004781201007387 */ /* 0x000fe80000100a00 */
[----:B------:R-:W1:Y:S01]  /*37660*/  LDSM.16.M88.4 R16, [R2+0x47000] ;  /* 0x047000000210783b */ /* 0x000e620000000200 */
[-C--:B------:R-:W-:Y:S08]  /*37670*/  HMMA.1688.F32.TF32 R12, R72, R20.reuse, R108 ;  /* 0x00000014480c723c */ /* 0x080ff0000008106c */
[-C--:B------:R-:W-:Y:S08]  /*37680*/  HMMA.1688.F32.TF32 R8, R80, R20.reuse, R128 ;  /* 0x000000145008723c */ /* 0x080ff00000081080 */
[----:B------:R-:W-:Y:S07]  /*37690*/  HMMA.1688.F32.TF32 R4, R84, R20, R4 ;  /* 0x000000145404723c */ /* 0x000fee0000081004 */
[----:B------:R-:W-:Y:S04]  /*376a0*/  STL.64 [R1+0x580], R12 ;  /* 0x0005800c01007387 */ /* 0x000fe80000100a00 */
[----:B------:R-:W-:Y:S04]  /*376b0*/  STL.64 [R1+0x588], R14 ;  /* 0x0005880e01007387 */ /* 0x000fe80000100a00 */
[----:B------:R-:W2:Y:S04]  /*376c0*/  LDSM.16.M88.4 R12, [R2+0x48000] ;  /* 0x04800000020c783b */ /* 0x000ea80000000200 */
[----:B------:R-:W-:Y:S04]  /*376d0*/  STL.64 [R1+0x630], R8 ;  /* 0x0006300801007387 */ /* 0x000fe80000100a00 */
[----:B------:R-:W-:Y:S04]  /*376e0*/  STL.64 [R1+0x638], R10 ;  /* 0x0006380a01007387 */ /* 0x000fe80000100a00 */
[----:B------:R-:W-:Y:S04]  /*376f0*/  STL.64 [R1+0x740], R4 ;  /* 0x0007400401007387 */ /* 0x000fe80000100a00 */
[----:B------:R-:W-:Y:S01]  /*37700*/  STL.64 [R1+0x748], R6 ;  /* 0x0007480601007387 */ /* 0x000fe20000100a00 */
[-C--:B-1----:R-:W-:Y:S03]  /*37710*/  HMMA.1688.F32.TF32 R36, R72, R16.reuse, R212 ;  /* 0x000000104824723c */ /* 0x082fe600000810d4 */
[----:B------:R-:W1:Y:S04]  /*37720*/  LDSM.16.M88.4 R8, [R2+0x49000] ;  /* 0x049000000208783b */ /* 0x000e680000000200 */
[----:B------:R-:W1:Y:S01]  /*37730*/  LDSM.16.M88.4 R4, [R2+0x4a000] ;  /* 0x04a000000204783b */ /* 0x000e620000000200 */
[-C--:B------:R-:W-:Y:S08]  /*37740*/  HMMA.1688.F32.TF32 R32, R80, R16.reuse, R52 ;  /* 0x000000105020723c */ /* 0x080ff00000081034 */
[-C--:B--2---:R-:W-:Y:S08]  /*37750*/  HMMA.1688.F32.TF32 R28, R64, R16.reuse, R188 ;  /* 0x00000010401c723c */ /* 0x084ff000000810bc */
[-C--:B------:R-:W-:Y:S11]  /*37760*/  HMMA.1688.F32.TF32 R108, R140, R16.reuse, R44 ;  /* 0x000000108c6c723c */ /* 0x080ff6000008102c */
[----:B------:R-:W-:Y:S05]  /*37770*/  @!UPT UIADD3 URZ, URZ, URZ, URZ ;  /* 0x0000003f3f3ff290 */ /* 0x000fea000fffe03f */
[----:B------:R-:W-:Y:S01]  /*37780*/  IMAD.MOV.U32 R104, RZ, RZ, R28 ;  /* 0x000000ffff687224 */ /* 0x000fe200078e001c */
[----:B------:R-:W-:Y:S01]  /*37790*/  MOV R106, R30 ;  /* 0x0000001e006a7202 */ /* 0x000fe20000000f00 */
[----:B------:R-:W-:Y:S02]  /*377a0*/  IMAD.MOV.U32 R105, RZ, RZ, R29 ;  /* 0x000000ffff697224 */ /* 0x000fe400078e001d */
[----:B------:R-:W-:Y:S02]  /*377b0*/  IMAD.MOV.U32 R107, RZ, RZ, R31 ;  /* 0x000000ffff6b7224 */ /* 0x000fe400078e001f */
[-C--:B---3--:R-:W-:Y:S01]  /*377c0*/  HMMA.1688.F32.TF32 R28, R68, R16.reuse, R180 ;  /* 0x00000010441c723c */ /* 0x088fe200000810b4 */
        /* <DEDUP_REMOVED lines=8> */
[----:B------:R-:W-:Y:S04]  /*37850*/  STL.64 [R1+0x450], R28 ;  /* 0x0004501c01007387 */ /* 0x000fe80000100a00 */
[----:B------:R2:W-:Y:S02]  /*37860*/  STL.64 [R1+0x458], R30 ;  /* 0x0004581e01007387 */ /* 0x0005e40000100a00 */
[----:B--2---:R-:W-:Y:S02]  /*37870*/  HMMA.1688.F32.TF32 R28, R84, R16, R132 ;  /* 0x00000010541c723c */ /* 0x004fe40000081084 */
[----:B------:R-:W-:Y:S04]  /*37880*/  STL.64 [R1+0x550], R36 ;  /* 0x0005502401007387 */ /* 0x000fe80000100a00 */
[----:B------:R-:W-:Y:S04]  /*37890*/  STL.64 [R1+0x558], R38 ;  /* 0x0005582601007387 */ /* 0x000fe80000100a00 */
[----:B------:R-:W-:Y:S01]  /*378a0*/  STL.64 [R1+0x5d0], R32 ;  /* 0x0005d02001007387 */ /* 0x000fe20000100a00 */
[-C--:B------:R-:W-:Y:S03]  /*378b0*/  HMMA.1688.F32.TF32 R112, R140, R12.reuse, R224 ;  /* 0x0000000c8c70723c */ /* 0x080fe600000810e0 */
[----:B------:R-:W-:Y:S05]  /*378c0*/  STL.64 [R1+0x5d8], R34 ;  /* 0x0005d82201007387 */ /* 0x000fea0000100a00 */
[----:B------:R-:W-:Y:S04]  /*378d0*/  HMMA.1688.F32.TF32 R180, R76, R12, R228 ;  /* 0x0000000c4cb4723c */ /* 0x000fe800000810e4 */
[----:B------:R-:W-:Y:S04]  /*378e0*/  STL.64 [R1+0x6b0], R28 ;  /* 0x0006b01c01007387 */ /* 0x000fe80000100a00 */
[----:B------:R2:W-:Y:S04]  /*378f0*/  STL.64 [R1+0x6b8], R30 ;  /* 0x0006b81e01007387 */ /* 0x0005e80000100a00 */
[----:B------:R-:W3:Y:S04]  /*37900*/  LDL.LU R224, [R1+0x640] ;  /* 0x0006400001e07983 */ /* 0x000ee80000300800 */
[----:B------:R-:W3:Y:S04]  /*37910*/  LDL.LU R225, [R1+0x644] ;  /* 0x0006440001e17983 */ /* 0x000ee80000300800 */
[----:B------:R-:W3:Y:S04]  /*37920*/  LDL.LU R226, [R1+0x648] ;  /* 0x0006480001e27983 */ /* 0x000ee80000300800 */
[----:B------:R-:W3:Y:S04]  /*37930*/  LDL.LU R227, [R1+0x64c] ;  /* 0x00064c0001e37983 */ /* 0x000ee80000300800 */
[----:B------:R-:W2:Y:S04]  /*37940*/  LDL.LU R228, [R1+0x730] ;  /* 0x0007300001e47983 */ /* 0x000ea80000300800 */
[----:B------:R-:W2:Y:S04]  /*37950*/  LDL.LU R229, [R1+0x734] ;  /* 0x0007340001e57983 */ /* 0x000ea80000300800 */
[----:B------:R-:W2:Y:S01]  /*37960*/  LDL.LU R230, [R1+0x738] ;  /* 0x0007380001e67983 */ /* 0x000ea20000300800 */
[----:B------:R-:W-:-:S03]  /*37970*/  IMAD.MOV.U32 R47, RZ, RZ, R252 ;  /* 0x000000ffff2f7224 */ /* 0x000fc600078e00fc */
[----:B------:R-:W2:Y:S04]  /*37980*/  LDL.LU R231, [R1+0x73c] ;  /* 0x00073c0001e77983 */ /* 0x000ea80000300800 */
[----:B------:R-:W1:Y:S04]  /*37990*/  LDL.LU R44, [R1] ;  /* 0x00000000012c7983 */ /* 0x000e680000300800 */
[----:B------:R-:W1:Y:S04]  /*379a0*/  LDL.LU R45, [R1+0x4] ;  /* 0x00000400012d7983 */ /* 0x000e680000300800 */
[----:B------:R-:W1:Y:S04]  /*379b0*/  LDL.LU R46, [R1+0x8] ;  /* 0x00000800012e7983 */ /* 0x000e680000300800 */
[----:B------:R-:W2:Y:S04]  /*379c0*/  LDL.LU R252, [R1+0x4138] ;  /* 0x0041380001fc7983 */ /* 0x000ea80000300800 */
        /* <DEDUP_REMOVED lines=16> */
[-C--:B----4-:R-:W-:Y:S03]  /*37ad0*/  HMMA.1688.F32.TF32 R168, R216, R16.reuse, R136 ;  /* 0x00000010d8a8723c */ /* 0x090fe60000081088 */
        /* <DEDUP_REMOVED lines=10> */
[----:B------:R-:W-:Y:S01]  /*37b80*/  HMMA.1688.F32.TF32 R176, R216, R12, R56 ;  /* 0x0000000cd8b0723c */ /* 0x000fe20000081038 */
[----:B--2---:R-:W-:-:S02]  /*37b90*/  MOV R61, R252 ;  /* 0x000000fc003d7202 */ /* 0x004fc40000000f00 */
[----:B------:R-:W2:Y:S04]  /*37ba0*/  LDL.LU R252, [R1+0x4134] ;  /* 0x0041340001fc7983 */ /* 0x000ea80000300800 */
[----:B------:R-:W4:Y:S04]  /*37bb0*/  LDL.LU R62, [R1+0x58] ;  /* 0x00005800013e7983 */ /* 0x000f280000300800 */
[----:B------:R-:W4:Y:S04]  /*37bc0*/  LDL.LU R63, [R1+0x5c] ;  /* 0x00005c00013f7983 */ /* 0x000f280000300800 */
[----:B------:R-:W4:Y:S04]  /*37bd0*/  LDL.LU R56, [R1+0x850] ;  /* 0x0008500001387983 */ /* 0x000f280000300800 */
[----:B------:R-:W4:Y:S04]  /*37be0*/  LDL.LU R57, [R1+0x854] ;  /* 0x0008540001397983 */ /* 0x000f280000300800 */
[----:B------:R-:W4:Y:S01]  /*37bf0*/  LDL.LU R58, [R1+0x858] ;  /* 0x00085800013a7983 */ /* 0x000f220000300800 */
[-C--:B---3--:R-:W-:Y:S03]  /*37c00*/  HMMA.1688.F32.TF32 R28, R64, R12.reuse, R88 ;  /* 0x0000000c401c723c */ /* 0x088fe60000081058 */
[----:B------:R-:W-:Y:S04]  /*37c10*/  STL [R1+0x4060], R112 ;  /* 0x0040607001007387 */ /* 0x000fe80000100800 */
[----:B------:R-:W-:Y:S11]  /*37c20*/  STL [R1+0x405c], R113 ;  /* 0x00405c7101007387 */ /* 0x000ff60000100800 */
[----:B------:R-:W-:Y:S06]  /*37c30*/  @!UPT UIADD3 URZ, URZ, URZ, URZ ;  /* 0x0000003f3f3ff290 */ /* 0x000fec000fffe03f */
[----:B------:R-:W-:Y:S01]  /*37c40*/  IMAD.MOV.U32 R103, RZ, RZ, R28 ;  /* 0x000000ffff677224 */ /* 0x000fe200078e001c */
[----:B------:R-:W-:Y:S01]  /*37c50*/  MOV R102, R29 ;  /* 0x0000001d00667202 */ /* 0x000fe20000000f00 */
[----:B------:R-:W-:Y:S02]  /*37c60*/  IMAD.MOV.U32 R100, RZ, RZ, R30 ;  /* 0x000000ffff647224 */ /* 0x000fe400078e001e */
[----:B------:R-:W-:Y:S02]  /*37c70*/  IMAD.MOV.U32 R101, RZ, RZ, R31 ;  /* 0x000000ffff657224 */ /* 0x000fe400078e001f */
[-C--:B------:R-:W-:Y:S01]  /*37c80*/  HMMA.1688.F32.TF32 R28, R68, R12.reuse, R40 ;  /* 0x0000000c441c723c */ /* 0x080fe20000081028 */
[----:B------:R-:W-:Y:S04]  /*37c90*/  STL [R1+0x4058], R114 ;  /* 0x0040587201007387 */ /* 0x000fe80000100800 */
[----:B------:R-:W-:Y:S04]  /*37ca0*/  STL [R1+0x4054], R115 ;  /* 0x0040547301007387 */ /* 0x000fe80000100800 */
[----:B------:R-:W-:Y:S01]  /*37cb0*/  STL [R1+0x4070], R101 ;  /* 0x0040706501007387 */ /* 0x000fe20000100800 */
[-C--:B------:R-:W-:Y:S03]  /*37cc0*/  HMMA.1688.F32.TF32 R36, R72, R12.reuse, R244 ;  /* 0x0000000c4824723c */ /* 0x080fe600000810f4 */
[----:B------:R-:W-:Y:S04]  /*37cd0*/  STL [R1+0x406c], R100 ;  /* 0x00406c6401007387 */ /* 0x000fe80000100800 */
[----:B------:R-:W-:Y:S04]  /*37ce0*/  STL [R1+0x4068], R102 ;  /* 0x0040686601007387 */ /* 0x000fe80000100800 */
[----:B------:R-:W-:Y:S01]  /*37cf0*/  STL [R1+0x4064], R103 ;  /* 0x0040646701007387 */ /* 0x000fe20000100800 */
[-C--:B------:R-:W-:Y:S03]  /*37d00*/  HMMA.1688.F32.TF32 R32, R80, R12.reuse, R200 ;  /* 0x0000000c5020723c */ /* 0x080fe600000810c8 */
[----:B------:R-:W-:Y:S04]  /*37d10*/  STL.64 [R1+0x410], R28 ;  /* 0x0004101c01007387 */ /* 0x000fe80000100a00 */
[----:B------:R3:W-:Y:S02]  /*37d20*/  STL.64 [R1+0x418], R30 ;  /* 0x0004181e01007387 */ /* 0x0007e40000100a00 */
[----:B---3--:R-:W-:Y:S02]  /*37d30*/  HMMA.1688.F32.TF32 R28, R84, R12, R116 ;  /* 0x0000000c541c723c */ /* 0x008fe40000081074 */
[----:B------:R-:W-:Y:S04]  /*37d40*/  STL.64 [R1+0x540], R36 ;  /* 0x0005402401007387 */ /* 0x000fe80000100a00 */
[----:B------:R1:W-:Y:S11]  /*37d50*/  STL.64 [R1+0x548], R38 ;  /* 0x0005482601007387 */ /* 0x0003f60000100a00 */
[----:B------:R-:W-:Y:S06]  /*37d60*/  @!UPT UIADD3 URZ, URZ, URZ, URZ ;  /* 0x0000003f3f3ff290 */ /* 0x000fec000fffe03f */
[----:B------:R-:W-:Y:S04]  /*37d70*/  STL.64 [R1+0x680], R28 ;  /* 0x0006801c01007387 */ /* 0x000fe80000100a00 */
[----:B------:R-:W-:Y:S04]  /*37d80*/  STL.64 [R1+0x570], R32 ;  /* 0x0005702001007387 */ /* 0x000fe80000100a00 */
[----:B------:R3:W-:Y:S04]  /*37d90*/  STL.64 [R1+0x578], R34 ;  /* 0x0005782201007387 */ /* 0x0007e80000100a00 */
[----:B------:R4:W-:Y:S01]  /*37da0*/  STL [R1+0x688], R30 ;  /* 0x0006881e01007387 */ /* 0x0009e20000100800 */
[-C--:B-1----:R-:W-:Y:S08]  /*37db0*/  HMMA.1688.F32.TF32 R36, R72, R8.reuse, R44 ;  /* 0x000000084824723c */ /* 0x082ff0000008102c */
[----:B---3--:R-:W-:Y:S08]  /*37dc0*/  HMMA.1688.F32.TF32 R32, R80, R8, R208 ;  /* 0x000000085020723c */ /* 0x008ff000000810d0 */
[----:B------:R-:W-:Y:S08]  /*37dd0*/  HMMA.1688.F32.TF32 R196, R76, R4, R228 ;  /* 0x000000044cc4723c */ /* 0x000ff000000810e4 */
[----:B------:R-:W-:Y:S01]  /*37de0*/  HMMA.1688.F32.TF32 R116, R140, R8, R192 ;  /* 0x000000088c74723c */ /* 0x000fe200000810c0 */
[----:B--2---:R-:W-:Y:S01]  /*37df0*/  IMAD.MOV.U32 R59, RZ, RZ, R252 ;  /* 0x000000ffff3b7224 */ /* 0x004fe200078e00fc */
[----:B------:R-:W-:-:S06]  /*37e00*/  MOV R252, R31 ;  /* 0x0000001f00fc7202 */ /* 0x000fcc0000000f00 */
[-C--:B----4-:R-:W-:Y:S11]  /*37e10*/  HMMA.1688.F32.TF32 R28, R64, R8.reuse, R136 ;  /* 0x00000008401c723c */ /* 0x090ff60000081088 */
[----:B------:R-:W-:Y:S11]  /*37e20*/  @!UPT UIADD3 URZ, URZ, URZ, URZ ;  /* 0x0000003f3f3ff290 */ /* 0x000ff6000fffe03f */
[----:B------:R-:W-:Y:S02]  /*37e30*/  @!UPT UIADD3 URZ, URZ, URZ, URZ ;  /* 0x0000003f3f3ff290 */ /* 0x000fe4000fffe03f */
[----:B------:R-:W-:Y:S01]  /*37e40*/  IMAD.MOV.U32 R108, RZ, RZ, R28 ;  /* 0x000000ffff6c7224 */ /* 0x000fe200078e001c */
[----:B------:R-:W-:Y:S01]  /*37e50*/  MOV R110, R30 ;  /* 0x0000001e006e7202 */ /* 0x000fe20000000f00 */
[----:B------:R-:W-:Y:S02]  /*37e60*/  IMAD.MOV.U32 R109, RZ, RZ, R29 ;  /* 0x000000ffff6d7224 */ /* 0x000fe400078e001d */
[----:B------:R-:W-:Y:S02]  /*37e70*/  IMAD.MOV.U32 R111, RZ, RZ, R31 ;  /* 0x000000ffff6f7224 */ /* 0x000fe400078e001f */
[-C--:B------:R-:W-:Y:S01]  /*37e80*/  HMMA.1688.F32.TF32 R28, R68, R8.reuse, R60 ;  /* 0x00000008441c723c */ /* 0x080fe2000008103c */
[----:B------:R-:W-:Y:S11]  /*37e90*/  STL [R1+0x3fe0], R252 ;  /* 0x003fe0fc01007387 */ /* 0x000ff60000100800 */
[----:B------:R-:W-:Y:S11]  /*37ea0*/  @!UPT UIADD3 URZ, URZ, URZ, URZ ;  /* 0x0000003f3f3ff290 */ /* 0x000ff6000fffe03f */
[----:B------:R-:W-:Y:S04]  /*37eb0*/  STL.64 [R1+0x3e0], R28 ;  /* 0x0003e01c01007387 */ /* 0x000fe80000100a00 */
[----:B------:R1:W-:Y:S02]  /*37ec0*/  STL.64 [R1+0x3e8], R30 ;  /* 0x0003e81e01007387 */ /* 0x0003e40000100a00 */
[----:B-1----:R-:W-:Y:S02]  /*37ed0*/  HMMA.1688.F32.TF32 R28, R84, R8, R120 ;  /* 0x00000008541c723c */ /* 0x002fe40000081078 */
[----:B------:R-:W-:Y:S04]  /*37ee0*/  STL.64 [R1+0x510], R36 ;  /* 0x0005102401007387 */ /* 0x000fe80000100a00 */
[----:B------:R-:W-:Y:S04]  /*37ef0*/  STL.64 [R1+0x518], R38 ;  /* 0x0005182601007387 */ /* 0x000fe80000100a00 */
[----:B------:R-:W-:Y:S04]  /*37f00*/  STL.64 [R1+0x520], R32 ;  /* 0x0005202001007387 */ /* 0x000fe80000100a00 */
[----:B------:R-:W-:Y:S09]  /*37f10*/  STL.64 [R1+0x528], R34 ;  /* 0x0005282201007387 */ /* 0x000ff20000100a00 */
[----:B------:R1:W-:Y:S04]  /*37f20*/  STL.64 [R1+0x4f0], R28 ;  /* 0x0004f01c01007387 */ /* 0x0003e80000100a00 */
[----:B------:R2:W-:Y:S04]  /*37f30*/  STL.64 [R1+0x4f8], R30 ;  /* 0x0004f81e01007387 */ /* 0x0005e80000100a00 */
        /* <DEDUP_REMOVED lines=40> */
[-C--:B------:R-:W-:Y:S03]  /*381c0*/  HMMA.1688.F32.TF32 R192, R216, R4.reuse, R56 ;  /* 0x00000004d8c0723c */ /* 0x080fe60000081038 */
[----:B-1----:R-:W3:Y:S04]  /*381d0*/  LDL.LU R28, [R1+0x890] ;  /* 0x00089000011c7983 */ /* 0x002ee80000300800 */
[----:B------:R-:W3:Y:S04]  /*381e0*/  LDL.LU R29, [R1+0x894] ;  /* 0x00089400011d7983 */ /* 0x000ee80000300800 */
[----:B--2---:R-:W2:Y:S04]  /*381f0*/  LDL.LU R30, [R1+0x898] ;  /* 0x00089800011e7983 */ /* 0x004ea80000300800 */
        /* <DEDUP_REMOVED lines=38> */
[----:B------:R-:W-:Y:S08]  /*38460*/  HMMA.1688.F32.TF32 R48, R84, R4, R48 ;  /* 0x000000045430723c */ /* 0x000ff00000081030 */
[-C--:B------:R-:W-:Y:S08]  /*38470*/  HMMA.1688.F32.TF32 R188, R76, R8.reuse, R188 ;  /* 0x000000084cbc723c */ /* 0x080ff000000810bc */
[----:B------:R-:W-:Y:S08]  /*38480*/  HMMA.1688.F32.TF32 R184, R216, R8, R184 ;  /* 0x00000008d8b8723c */ /* 0x000ff000000810b8 */
[-C--:B--2---:R-:W-:Y:S08]  /*38490*/  HMMA.1688.F32.TF32 R52, R64, R4.reuse, R56 ;  /* 0x000000044034723c */ /* 0x084ff00000081038 */
[-C--:B------:R-:W-:Y:S08]  /*384a0*/  HMMA.1688.F32.TF32 R56, R72, R4.reuse, R232 ;  /* 0x000000044838723c */ /* 0x080ff000000810e8 */
[----:B---3--:R-:W-:Y:S01]  /*384b0*/  HMMA.1688.F32.TF32 R60, R68, R4, R224 ;  /* 0x00000004443c723c */ /* 0x008fe200000810e0 */
[----:B------:R-:W4:Y:S07]  /*384c0*/  LDSM.16.M88.4 R224, [R2+0x4b000] ;  /* 0x04b0000002e0783b */ /* 0x000f2e0000000200 */
[----:B------:R-:W-:Y:S01]  /*384d0*/  IMAD.MOV.U32 R107, RZ, RZ, R52 ;  /* 0x000000ffff6b7224 */ /* 0x000fe200078e0034 */
[----:B------:R-:W-:Y:S01]  /*384e0*/  MOV R106, R53 ;  /* 0x00000035006a7202 */ /* 0x000fe20000000f00 */
[----:B------:R-:W-:-:S02]  /*384f0*/  IMAD.MOV.U32 R105, RZ, RZ, R54 ;  /* 0x000000ffff697224 */ /* 0x000fc400078e0036 */
[----:B------:R-:W-:Y:S02]  /*38500*/  IMAD.MOV.U32 R104, RZ, RZ, R55 ;  /* 0x000000ffff687224 */ /* 0x000fe400078e0037 */
[----:B------:R-:W-:Y:S09]  /*38510*/  HMMA.1688.F32.TF32 R52, R80, R4, R220 ;  /* 0x000000045034723c */ /* 0x000ff200000810dc */
[----:B------:R-:W-:Y:S04]  /*38520*/  STL.64 [R1+0x3b0], R60 ;  /* 0x0003b03c01007387 */ /* 0x000fe80000100a00 */
[----:B------:R-:W-:Y:S04]  /*38530*/  STL.64 [R1+0x3b8], R62 ;  /* 0x0003b83e01007387 */ /* 0x000fe80000100a00 */
[----:B------:R-:W-:Y:S04]  /*38540*/  STL.64 [R1+0x4c0], R56 ;  /* 0x0004c03801007387 */ /* 0x000fe80000100a00 */
[----:B------:R-:W-:Y:S04]  /*38550*/  STL.64 [R1+0x4c8], R58 ;  /* 0x0004c83a01007387 */ /* 0x000fe80000100a00 */
[----:B------:R-:W-:Y:S04]  /*38560*/  LDSM.16.M88.4 R56, [R2+0x4d000] ;  /* 0x04d000000238783b */ /* 0x000fe80000000200 */
[----:B------:R-:W-:Y:S04]  /*38570*/  STL.64 [R1+0x4b0], R52 ;  /* 0x0004b03401007387 */ /* 0x000fe80000100a00 */
[----:B------:R-:W-:Y:S04]  /*38580*/  STL.64 [R1+0x4b8], R54 ;  /* 0x0004b83601007387 */ /* 0x000fe80000100a00 */
[----:B------:R-:W1:Y:S04]  /*38590*/  LDSM.16.M88.4 R60, [R2+0x4c000] ;  /* 0x04c00000023c783b */ /* 0x000e680000000200 */
[----:B------:R-:W-:Y:S04]  /*385a0*/  STL.64 [R1+0x430], R48 ;  /* 0x0004303001007387 */ /* 0x000fe80000100a00 */
[----:B------:R-:W-:Y:S04]  /*385b0*/  STL.64 [R1+0x438], R50 ;  /* 0x0004383201007387 */ /* 0x000fe80000100a00 */
[----:B------:R-:W2:Y:S04]  /*385c0*/  LDSM.16.M88.4 R52, [R2+0x4e000] ;  /* 0x04e000000234783b */ /* 0x000ea80000000200 */
[----:B------:R3:W2:Y:S01]  /*385d0*/  LDSM.16.M88.4 R48, [R2+0x4f000] ;  /* 0x04f000000230783b */ /* 0x0006a20000000200 */
[----:B----4-:R-:W-:Y:S03]  /*385e0*/  HMMA.1688.F32.TF32 R244, R64, R224, R88 ;  /* 0x000000e040f4723c */ /* 0x010fe60000081058 */
[----:B---3--:R-:W3:Y:S04]  /*385f0*/  LDL.LU R2, [R1+0x4130] ;  /* 0x0041300001027983 */ /* 0x008ee80000300800 */
[----:B------:R-:W4:Y:S04]  /*38600*/  LDL.LU R88, [R1+0x190] ;  /* 0x0001900001587983 */ /* 0x000f280000300800 */
[----:B------:R-:W4:Y:S04]  /*38610*/  LDL.LU R89, [R1+0x194] ;  /* 0x0001940001597983 */ /* 0x000f280000300800 */
[----:B------:R-:W4:Y:S04]  /*38620*/  LDL.LU R90, [R1+0x198] ;  /* 0x00019800015a7983 */ /* 0x000f280000300800 */
[----:B------:R-:W4:Y:S01]  /*38630*/  LDL.LU R91, [R1+0x19c] ;  /* 0x00019c00015b7983 */ /* 0x000f220000300800 */
[C---:B-1----:R-:W-:Y:S08]  /*38640*/  HMMA.1688.F32.TF32 R128, R140.reuse, R60, R92 ;  /* 0x0000003c8c80723c */ /* 0x042ff0000008105c */
[----:B------:R-:W-:Y:S01]  /*38650*/  HMMA.1688.F32.TF32 R132, R140, R56, R36 ;  /* 0x000000388c84723c */ /* 0x000fe20000081024 */
[----:B------:R-:W3:Y:S04]  /*38660*/  LDL.LU R36, [R1+0x1f0] ;  /* 0x0001f00001247983 */ /* 0x000ee80000300800 */
[----:B------:R-:W3:Y:S04]  /*38670*/  LDL.LU R37, [R1+0x1f4] ;  /* 0x0001f40001257983 */ /* 0x000ee80000300800 */
[----:B------:R-:W3:Y:S01]  /*38680*/  LDL.LU R38, [R1+0x1f8] ;  /* 0x0001f80001267983 */ /* 0x000ee20000300800 */
[C---:B------:R-:W-:Y:S03]  /*38690*/  HMMA.1688.F32.TF32 R220, R76.reuse, R224, R148 ;  /* 0x000000e04cdc723c */ /* 0x040fe60000081094 */
[----:B------:R-:W3:Y:S04]  /*386a0*/  LDL.LU R39, [R1+0x1fc] ;  /* 0x0001fc0001277983 */ /* 0x000ee80000300800 */
[----:B------:R-:W3:Y:S01]  /*386b0*/  LDL.LU R92, [R1+0x200] ;  /* 0x00020000015c7983 */ /* 0x000ee20000300800 */
[C---:B------:R-:W-:Y:S03]  /*386c0*/  HMMA.1688.F32.TF32 R228, R76.reuse, R60, R228 ;  /* 0x0000003c4ce4723c */ /* 0x040fe600000810e4 */
[----:B------:R-:W3:Y:S04]  /*386d0*/  LDL.LU R93, [R1+0x204] ;  /* 0x00020400015d7983 */ /* 0x000ee80000300800 */
[----:B------:R-:W3:Y:S01]  /*386e0*/  LDL.LU R94, [R1+0x208] ;  /* 0x00020800015e7983 */ /* 0x000ee20000300800 */
[C---:B------:R-:W-:Y:S03]  /*386f0*/  HMMA.1688.F32.TF32 R232, R76.reuse, R56, R144 ;  /* 0x000000384ce8723c */ /* 0x040fe60000081090 */
[----:B------:R-:W3:Y:S05]  /*38700*/  LDL.LU R95, [R1+0x20c] ;  /* 0x00020c00015f7983 */ /* 0x000eea0000300800 */
[C---:B--2---:R-:W-:Y:S08]  /*38710*/  HMMA.1688.F32.TF32 R236, R76.reuse, R52, R32 ;  /* 0x000000344cec723c */ /* 0x044ff00000081020 */
[----:B------:R-:W-:Y:S08]  /*38720*/  HMMA.1688.F32.TF32 R76, R76, R48, R248 ;  /* 0x000000304c4c723c */ /* 0x000ff000000810f8 */
[----:B------:R-:W-:Y:S01]  /*38730*/  HMMA.1688.F32.TF32 R248, R64, R60, R40 ;  /* 0x0000003c40f8723c */ /* 0x000fe20000081028 */
[----:B------:R-:W2:Y:S04]  /*38740*/  LDL.LU R40, [R1+0x6a0] ;  /* 0x0006a00001287983 */ /* 0x000ea80000300800 */
[----:B------:R-:W2:Y:S03]  /*38750*/  LDL.LU R41, [R1+0x6a4] ;  /* 0x0006a40001297983 */ /* 0x000ea60000300800 */
[C---:B------:R-:W-:Y:S01]  /*38760*/  HMMA.1688.F32.TF32 R200, R216.reuse, R224, R204 ;  /* 0x000000e0d8c8723c */ /* 0x040fe200000810cc */
[----:B------:R-:W2:Y:S04]  /*38770*/  LDL.LU R42, [R1+0x6a8] ;  /* 0x0006a800012a7983 */ /* 0x000ea80000300800 */
[----:B------:R-:W2:Y:S03]  /*38780*/  LDL.LU R43, [R1+0x6ac] ;  /* 0x0006ac00012b7983 */ /* 0x000ea60000300800 */
[C---:B------:R-:W-:Y:S08]  /*38790*/  HMMA.1688.F32.TF32 R204, R216.reuse, R60, R156 ;  /* 0x0000003cd8cc723c */ /* 0x040ff0000008109c */
[C---:B------:R-:W-:Y:S08]  /*387a0*/  HMMA.1688.F32.TF32 R208, R216.reuse, R56, R152 ;  /* 0x00000038d8d0723c */ /* 0x040ff00000081098 */
[C---:B------:R-:W-:Y:S08]  /*387b0*/  HMMA.1688.F32.TF32 R212, R216.reuse, R52, R28 ;  /* 0x00000034d8d4723c */ /* 0x040ff0000008101c */
[----:B------:R-:W-:Y:S08]  /*387c0*/  HMMA.1688.F32.TF32 R216, R216, R48, R124 ;  /* 0x00000030d8d8723c */ /* 0x000ff0000008107c */
[----:B------:R-:W-:Y:S01]  /*387d0*/  HMMA.1688.F32.TF32 R124, R140, R224, R96 ;  /* 0x000000e08c7c723c */ /* 0x000fe20000081060 */
[----:B------:R-:W3:Y:S04]  /*387e0*/  LDL.LU R96, [R1+0x210] ;  /* 0x0002100001607983 */ /* 0x000ee80000300800 */
[----:B------:R-:W3:Y:S03]  /*387f0*/  LDL.LU R97, [R1+0x214] ;  /* 0x0002140001617983 */ /* 0x000ee60000300800 */
[----:B------:R-:W-:Y:S01]  /*38800*/  HMMA.1688.F32.TF32 R28, R64, R56, R44 ;  /* 0x00000038401c723c */ /* 0x000fe2000008102c */
        /* <DEDUP_REMOVED lines=18> */
[----:B------:R-:W-:Y:S01]  /*38930*/  MOV R112, R28 ;  /* 0x0000001c00707202 */ /* 0x000fe20000000f00 */
[----:B------:R-:W-:-:S02]  /*38940*/  IMAD.MOV.U32 R113, RZ, RZ, R29 ;  /* 0x000000ffff717224 */ /* 0x000fc400078e001d */
[----:B------:R-:W4:Y:S01]  /*38950*/  LDL.LU R28, [R1+0x250] ;  /* 0x00025000011c7983 */ /* 0x000f220000300800 */
[----:B------:R-:W-:Y:S01]  /*38960*/  IMAD.MOV.U32 R114, RZ, RZ, R30 ;  /* 0x000000ffff727224 */ /* 0x000fe200078e001e */
[----:B------:R-:W-:Y:S02]  /*38970*/  MOV R115, R31 ;  /* 0x0000001f00737202 */ /* 0x000fe40000000f00 */
[----:B------:R-:W4:Y:S04]  /*38980*/  LDL.LU R29, [R1+0x254] ;  /* 0x00025400011d7983 */ /* 0x000f280000300800 */
[----:B------:R-:W4:Y:S04]  /*38990*/  LDL.LU R30, [R1+0x258] ;  /* 0x00025800011e7983 */ /* 0x000f280000300800 */
[----:B------:R-:W4:Y:S04]  /*389a0*/  LDL.LU R31, [R1+0x25c] ;  /* 0x00025c00011f7983 */ /* 0x000f280000300800 */
[----:B------:R-:W4:Y:S04]  /*389b0*/  LDL.LU R144, [R1+0x2a0] ;  /* 0x0002a00001907983 */ /* 0x000f280000300800 */
[----:B------:R-:W4:Y:S04]  /*389c0*/  LDL.LU R145, [R1+0x2a4] ;  /* 0x0002a40001917983 */ /* 0x000f280000300800 */
[----:B------:R-:W4:Y:S04]  /*389d0*/  LDL.LU R146, [R1+0x2a8] ;  /* 0x0002a80001927983 */ /* 0x000f280000300800 */
[----:B------:R-:W4:Y:S01]  /*389e0*/  LDL.LU R147, [R1+0x2ac] ;  /* 0x0002ac0001937983 */ /* 0x000f220000300800 */
[C---:B------:R-:W-:Y:S03]  /*389f0*/  HMMA.1688.F32.TF32 R136, R140.reuse, R52, R136 ;  /* 0x000000348c88723c */ /* 0x040fe60000081088 */
[----:B------:R-:W4:Y:S04]  /*38a00*/  LDL.LU R32, [R1+0x220] ;  /* 0x0002200001207983 */ /* 0x000f280000300800 */
[----:B------:R-:W4:Y:S01]  /*38a10*/  LDL.LU R33, [R1+0x224] ;  /* 0x0002240001217983 */ /* 0x000f220000300800 */
[----:B------:R-:W-:Y:S03]  /*38a20*/  HMMA.1688.F32.TF32 R140, R140, R48, R240 ;  /* 0x000000308c8c723c */ /* 0x000fe600000810f0 */
[----:B------:R-:W4:Y:S04]  /*38a30*/  LDL.LU R34, [R1+0x228] ;  /* 0x0002280001227983 */ /* 0x000f280000300800 */
[----:B------:R-:W4:Y:S04]  /*38a40*/  LDL.LU R35, [R1+0x22c] ;  /* 0x00022c0001237983 */ /* 0x000f280000300800 */
[----:B------:R-:W4:Y:S04]  /*38a50*/  LDL.LU R240, [R1+0x1c0] ;  /* 0x0001c00001f07983 */ /* 0x000f280000300800 */
[----:B------:R-:W4:Y:S04]  /*38a60*/  LDL.LU R241, [R1+0x1c4] ;  /* 0x0001c40001f17983 */ /* 0x000f280000300800 */
[----:B------:R-:W4:Y:S04]  /*38a70*/  LDL.LU R242, [R1+0x1c8] ;  /* 0x0001c80001f27983 */ /* 0x000f280000300800 */
[----:B------:R-:W4:Y:S01]  /*38a80*/  LDL.LU R243, [R1+0x1cc] ;  /* 0x0001cc0001f37983 */ /* 0x000f220000300800 */
[----:B--2---:R-:W-:Y:S11]  /*38a90*/  HMMA.1688.F32.TF32 R40, R64, R52, R40 ;  /* 0x000000344028723c */ /* 0x004ff60000081028 */
[----:B------:R-:W-:Y:S11]  /*38aa0*/  @!UPT UIADD3 URZ, URZ, URZ, URZ ;  /* 0x0000003f3f3ff290 */ /* 0x000ff6000fffe03f */
[----:B------:R-:W-:Y:S02]  /*38ab0*/  @!UPT UIADD3 URZ, URZ, URZ, URZ ;  /* 0x0000003f3f3ff290 */ /* 0x000fe4000fffe03f */
[----:B------:R-:W-:Y:S01]  /*38ac0*/  IMAD.MOV.U32 R101, RZ, RZ, R40 ;  /* 0x000000ffff657224 */ /* 0x000fe200078e0028 */
[----:B------:R-:W-:Y:S01]  /*38ad0*/  MOV R102, R42 ;  /* 0x0000002a00667202 */ /* 0x000fe20000000f00 */
[----:B------:R-:W-:Y:S01]  /*38ae0*/  IMAD.MOV.U32 R100, RZ, RZ, R41 ;  /* 0x000000ffff647224 */ /* 0x000fe200078e0029 */
[----:B------:R-:W2:Y:S01]  /*38af0*/  LDL.LU R40, [R1+0x180] ;  /* 0x0001800001287983 */ /* 0x000ea20000300800 */
[----:B------:R-:W-:-:S03]  /*38b00*/  IMAD.MOV.U32 R103, RZ, RZ, R43 ;  /* 0x000000ffff677224 */ /* 0x000fc600078e002b */
[----:B------:R-:W2:Y:S04]  /*38b10*/  LDL.LU R41, [R1+0x184] ;  /* 0x0001840001297983 */ /* 0x000ea80000300800 */
[----:B------:R-:W2:Y:S04]  /*38b20*/  LDL.LU R42, [R1+0x188] ;  /* 0x00018800012a7983 */ /* 0x000ea80000300800 */
[----:B------:R-:W2:Y:S01]  /*38b30*/  LDL.LU R43, [R1+0x18c] ;  /* 0x00018c00012b7983 */ /* 0x000ea20000300800 */
[----:B---3--:R-:W-:Y:S03]  /*38b40*/  HMMA.1688.F32.TF32 R64, R64, R48, R156 ;  /* 0x000000304040723c */ /* 0x008fe6000008109c */
[----:B------:R-:W3:Y:S04]  /*38b50*/  LDL.LU.64 R158, [R1+0x4128] ;  /* 0x00412800019e7983 */ /* 0x000ee80000300a00 */
[----:B------:R-:W3:Y:S01]  /*38b60*/  LDL.LU.64 R156, [R1+0x4120] ;  /* 0x00412000019c7983 */ /* 0x000ee20000300a00 */
[C---:B----4-:R-:W-:Y:S08]  /*38b70*/  HMMA.1688.F32.TF32 R44, R68.reuse, R60, R44 ;  /* 0x0000003c442c723c */ /* 0x050ff0000008102c */
[C---:B------:R-:W-:Y:S07]  /*38b80*/  HMMA.1688.F32.TF32 R152, R68.reuse, R224, R152 ;  /* 0x000000e04498723c */ /* 0x040fee0000081098 */
[----:B------:R1:W-:Y:S01]  /*38b90*/  STL.64 [R1+0x40], R64 ;  /* 0x0000404001007387 */ /* 0x0003e20000100a00 */
[C---:B------:R-:W-:Y:S08]  /*38ba0*/  HMMA.1688.F32.TF32 R148, R68.reuse, R52, R148 ;  /* 0x000000344494723c */ /* 0x040ff00000081094 */
[C---:B------:R-:W-:Y:S01]  /*38bb0*/  HMMA.1688.F32.TF32 R28, R68.reuse, R56, R28 ;  /* 0x00000038441c723c */ /* 0x040fe2000008101c */
[----:B------:R4:W-:Y:S04]  /*38bc0*/  STL.64 [R1+0x48], R66 ;  /* 0x0000484201007387 */ /* 0x0009e80000100a00 */
[----:B-1----:R-:W3:Y:S04]  /*38bd0*/  LDL.LU R64, [R1+0x1e0] ;  /* 0x0001e00001407983 */ /* 0x002ee80000300800 */
[----:B------:R-:W3:Y:S04]  /*38be0*/  LDL.LU R65, [R1+0x1e4] ;  /* 0x0001e40001417983 */ /* 0x000ee80000300800 */
[----:B----4-:R-:W3:Y:S01]  /*38bf0*/  LDL.LU R66, [R1+0x1e8] ;  /* 0x0001e80001427983 */ /* 0x010ee20000300800 */
[----:B------:R-:W-:Y:S03]  /*38c00*/  HMMA.1688.F32.TF32 R68, R68, R48, R144 ;  /* 0x000000304444723c */ /* 0x000fe60000081090 */
[----:B------:R-:W3:Y:S04]  /*38c10*/  LDL.LU R67, [R1+0x1ec] ;  /* 0x0001ec0001437983 */ /* 0x000ee80000300800 */
[----:B------:R-:W-:Y:S04]  /*38c20*/  STL.64 [R1+0x270], R152 ;  /* 0x0002709801007387 */ /* 0x000fe80000100a00 */
[----:B------:R1:W-:Y:S04]  /*38c30*/  STL.64 [R1+0x278], R154 ;  /* 0x0002789a01007387 */ /* 0x0003e80000100a00 */
[----:B-1----:R-:W4:Y:S04]  /*38c40*/  LDL.LU.64 R154, [R1+0x4118] ;  /* 0x00411800019a7983 */ /* 0x002f280000300a00 */
[----:B------:R-:W4:Y:S04]  /*38c50*/  LDL.LU.64 R152, [R1+0x4110] ;  /* 0x0041100001987983 */ /* 0x000f280000300a00 */
[----:B------:R1:W-:Y:S04]  /*38c60*/  STL.64 [R1+0x260], R44 ;  /* 0x0002602c01007387 */ /* 0x0003e80000100a00 */
[----:B------:R1:W-:Y:S04]  /*38c70*/  STL.64 [R1+0x268], R46 ;  /* 0x0002682e01007387 */ /* 0x0003e80000100a00 */
[----:B-1----:R-:W4:Y:S04]  /*38c80*/  LDL.LU R44, [R1+0x130] ;  /* 0x00013000012c7983 */ /* 0x002f280000300800 */
[----:B------:R-:W4:Y:S04]  /*38c90*/  LDL.LU R45, [R1+0x134] ;  /* 0x00013400012d7983 */ /* 0x000f280000300800 */
[----:B------:R-:W4:Y:S04]  /*38ca0*/  LDL.LU R46, [R1+0x138] ;  /* 0x00013800012e7983 */ /* 0x000f280000300800 */
[----:B------:R-:W4:Y:S04]  /*38cb0*/  LDL.LU R47, [R1+0x13c] ;  /* 0x00013c00012f7983 */ /* 0x000f280000300800 */
[----:B------:R-:W-:Y:S04]  /*38cc0*/  STL.64 [R1+0x250], R28 ;  /* 0x0002501c01007387 */ /* 0x000fe80000100a00 */
[----:B------:R1:W-:Y:S04]  /*38cd0*/  STL.64 [R1+0x258], R30 ;  /* 0x0002581e01007387 */ /* 0x0003e80000100a00 */
[----:B-1----:R-:W4:Y:S04]  /*38ce0*/  LDL.LU.64 R30, [R1+0x4108] ;  /* 0x00410800011e7983 */ /* 0x002f280000300a00 */
[----:B------:R-:W-:Y:S04]  /*38cf0*/  STL.64 [R1+0x240], R148 ;  /* 0x0002409401007387 */ /* 0x000fe80000100a00 */
[----:B------:R1:W-:Y:S04]  /*38d00*/  STL.64 [R1+0x248], R150 ;  /* 0x0002489601007387 */ /* 0x0003e80000100a00 */
[----:B-1----:R-:W4:Y:S04]  /*38d10*/  LDL.LU.64 R150, [R1+0x4100] ;  /* 0x0041000001967983 */ /* 0x002f280000300a00 */
[----:B------:R-:W4:Y:S04]  /*38d20*/  LDL.LU.64 R148, [R1+0x40f8] ;  /* 0x0040f80001947983 */ /* 0x000f280000300a00 */
[----:B------:R-:W4:Y:S04]  /*38d30*/  LDL.LU.64 R146, [R1+0x40f0] ;  /* 0x0040f00001927983 */ /* 0x000f280000300a00 */
[----:B------:R-:W4:Y:S04]  /*38d40*/  LDL.LU.64 R144, [R1+0x40e8] ;  /* 0x0040e80001907983 */ /* 0x000f280000300a00 */
[----:B------:R1:W-:Y:S04]  /*38d50*/  STL.64 [R1+0x1d0], R68 ;  /* 0x0001d04401007387 */ /* 0x0003e80000100a00 */
[----:B------:R1:W-:Y:S04]  /*38d60*/  STL.64 [R1+0x1d8], R70 ;  /* 0x0001d84601007387 */ /* 0x0003e80000100a00 */
[----:B-1----:R-:W4:Y:S04]  /*38d70*/  LDL.LU R68, [R1+0x1b0] ;  /* 0x0001b00001447983 */ /* 0x002f280000300800 */
[----:B------:R-:W4:Y:S04]  /*38d80*/  LDL.LU R69, [R1+0x1b4] ;  /* 0x0001b40001457983 */ /* 0x000f280000300800 */
[----:B------:R-:W4:Y:S04]  /*38d90*/  LDL.LU R70, [R1+0x1b8] ;  /* 0x0001b80001467983 */ /* 0x000f280000300800 */
[----:B------:R-:W4:Y:S01]  /*38da0*/  LDL.LU R71, [R1+0x1bc] ;  /* 0x0001bc0001477983 */ /* 0x000f220000300800 */
[C---:B------:R-:W-:Y:S08]  /*38db0*/  HMMA.1688.F32.TF32 R32, R72.reuse, R224, R32 ;  /* 0x000000e04820723c */ /* 0x040ff00000081020 */
[C---:B------:R-:W-:Y:S08]  /*38dc0*/  HMMA.1688.F32.TF32 R96, R72.reuse, R60, R96 ;  /* 0x0000003c4860723c */ /* 0x040ff00000081060 */
[C---:B------:R-:W-:Y:S08]  /*38dd0*/  HMMA.1688.F32.TF32 R92, R72.reuse, R56, R92 ;  /* 0x00000038485c723c */ /* 0x040ff0000008105c */
[----:B------:R-:W-:Y:S01]  /*38de0*/  HMMA.1688.F32.TF32 R36, R72, R52, R36 ;  /* 0x000000344824723c */ /* 0x000fe20000081024 */
[----:B------:R-:W-:Y:S07]  /*38df0*/  STL.64 [R1+0x2c0], R32 ;  /* 0x0002c02001007387 */ /* 0x000fee0000100a00 */
[C---:B------:R-:W-:Y:S01]  /*38e00*/  HMMA.1688.F32.TF32 R240, R80.reuse, R224, R240 ;  /* 0x000000e050f0723c */ /* 0x040fe200000810f0 */
[----:B------:R1:W-:Y:S04]  /*38e10*/  STL.64 [R1+0x2c8], R34 ;  /* 0x0002c82201007387 */ /* 0x0003e80000100a00 */
[----:B-1----:R-:W4:Y:S04]  /*38e20*/  LDL.LU.64 R34, [R1+0x40e0] ;  /* 0x0040e00001227983 */ /* 0x002f280000300a00 */
[----:B------:R-:W-:Y:S04]  /*38e30*/  STL.64 [R1+0x2b0], R96 ;  /* 0x0002b06001007387 */ /* 0x000fe80000100a00 */
[----:B------:R1:W-:Y:S04]  /*38e40*/  STL.64 [R1+0x2b8], R98 ;  /* 0x0002b86201007387 */ /* 0x0003e80000100a00 */
[----:B-1----:R-:W4:Y:S04]  /*38e50*/  LDL.LU.64 R98, [R1+0x40d8] ;  /* 0x0040d80001627983 */ /* 0x002f280000300a00 */
[----:B------:R-:W4:Y:S04]  /*38e60*/  LDL.LU.64 R96, [R1+0x40d0] ;  /* 0x0040d00001607983 */ /* 0x000f280000300a00 */
[----:B------:R-:W-:Y:S04]  /*38e70*/  STL.64 [R1+0x2a0], R92 ;  /* 0x0002a05c01007387 */ /* 0x000fe80000100a00 */
[----:B------:R1:W-:Y:S04]  /*38e80*/  STL.64 [R1+0x2a8], R94 ;  /* 0x0002a85e01007387 */ /* 0x0003e80000100a00 */
[----:B-1----:R-:W4:Y:S04]  /*38e90*/  LDL.LU.64 R94, [R1+0x40c8] ;  /* 0x0040c800015e7983 */ /* 0x002f280000300a00 */
[----:B------:R-:W4:Y:S04]  /*38ea0*/  LDL.LU.64 R92, [R1+0x40c0] ;  /* 0x0040c000015c7983 */ /* 0x000f280000300a00 */
[----:B------:R-:W-:Y:S04]  /*38eb0*/  STL.64 [R1+0x290], R36 ;  /* 0x0002902401007387 */ /* 0x000fe80000100a00 */
[----:B------:R1:W-:Y:S04]  /*38ec0*/  STL.64 [R1+0x298], R38 ;  /* 0x0002982601007387 */ /* 0x0003e80000100a00 */
[----:B-1----:R-:W4:Y:S01]  /*38ed0*/  LDL.LU.64 R38, [R1+0x40b8] ;  /* 0x0040b80001267983 */ /* 0x002f220000300a00 */
[----:B--2---:R-:W-:Y:S08]  /*38ee0*/  HMMA.1688.F32.TF32 R40, R80, R52, R40 ;  /* 0x000000345028723c */ /* 0x004ff00000081028 */
[----:B---3--:R-:W-:Y:S01]  /*38ef0*/  HMMA.1688.F32.TF32 R64, R72, R48, R64 ;  /* 0x000000304840723c */ /* 0x008fe20000081040 */
[----:B------:R-:W2:Y:S11]  /*38f00*/  LDL.LU R72, [R1+0xd0] ;  /* 0x0000d00001487983 */ /* 0x000eb60000300800 */
[----:B------:R-:W-:Y:S11]  /*38f10*/  @!UPT UIADD3 URZ, URZ, URZ, URZ ;  /* 0x0000003f3f3ff290 */ /* 0x000ff6000fffe03f */
[----:B------:R-:W-:Y:S04]  /*38f20*/  STL.64 [R1+0x230], R64 ;  /* 0x0002304001007387 */ /* 0x000fe80000100a00 */
[----:B------:R-:W-:Y:S04]  /*38f30*/  STL.64 [R1+0x238], R66 ;  /* 0x0002384201007387 */ /* 0x000fe80000100a00 */
[----:B------:R-:W2:Y:S04]  /*38f40*/  LDL.LU R73, [R1+0xd4] ;  /* 0x0000d40001497983 */ /* 0x000ea80000300800 */
[----:B------:R-:W2:Y:S04]  /*38f50*/  LDL.LU R74, [R1+0xd8] ;  /* 0x0000d800014a7983 */ /* 0x000ea80000300800 */
[----:B------:R-:W2:Y:S04]  /*38f60*/  LDL.LU R75, [R1+0xdc] ;  /* 0x0000dc00014b7983 */ /* 0x000ea80000300800 */
[----:B------:R-:W-:Y:S04]  /*38f70*/  STL.64 [R1+0x220], R240 ;  /* 0x000220f001007387 */ /* 0x000fe80000100a00 */
[----:B------:R1:W-:Y:S01]  /*38f80*/  STL.64 [R1+0x228], R242 ;  /* 0x000228f201007387 */ /* 0x0003e20000100a00 */
[----:B------:R-:W-:-:S03]  /*38f90*/  IMAD.MOV.U32 R252, RZ, RZ, R43 ;  /* 0x000000fffffc7224 */ /* 0x000fc600078e002b */
[----:B------:R-:W-:Y:S04]  /*38fa0*/  LDS R64, [R2+0x6000] ;  /* 0x0060000002407984 */ /* 0x000fe80000000800 */
[----:B------:R-:W-:Y:S04]  /*38fb0*/  LDS R66, [R2+0x7000] ;  /* 0x0070000002427984 */ /* 0x000fe80000000800 */
[----:B-1----:R-:W3:Y:S04]  /*38fc0*/  LDL.LU.64 R242, [R1+0x40b0] ;  /* 0x0040b00001f27983 */ /* 0x002ee80000300a00 */
[----:B------:R-:W3:Y:S04]  /*38fd0*/  LDL.LU.64 R240, [R1+0x40a8] ;  /* 0x0040a80001f07983 */ /* 0x000ee80000300a00 */
[----:B------:R-:W-:Y:S04]  /*38fe0*/  LDS R65, [R3+0x6000] ;  /* 0x0060000003417984 */ /* 0x000fe80000000800 */
[----:B------:R-:W1:Y:S01]  /*38ff0*/  LDS R67, [R3+0x7000] ;  /* 0x0070000003437984 */ /* 0x000e620000000800 */
[C---:B----4-:R-:W-:Y:S11]  /*39000*/  HMMA.1688.F32.TF32 R68, R80.reuse, R60, R68 ;  /* 0x0000003c5044723c */ /* 0x050ff60000081044 */
[----:B------:R-:W-:Y:S11]  /*39010*/  @!UPT UIADD3 URZ, URZ, URZ, URZ ;  /* 0x0000003f3f3ff290 */ /* 0x000ff6000fffe03f */
[----:B------:R-:W-:Y:S01]  /*39020*/  @!UPT UIADD3 URZ, URZ, URZ, URZ ;  /* 0x0000003f3f3ff290 */ /* 0x000fe2000fffe03f */
[----:B------:R-:W-:Y:S04]  /*39030*/  STL.64 [R1+0x210], R68 ;  /* 0x0002104401007387 */ /* 0x000fe80000100a00 */
[----:B------:R4:W-:Y:S02]  /*39040*/  STL.64 [R1+0x218], R70 ;  /* 0x0002184601007387 */ /* 0x0009e40000100a00 */
[C---:B----4-:R-:W-:Y:S02]  /*39050*/  HMMA.1688.F32.TF32 R68, R80.reuse, R56, R88 ;  /* 0x000000385044723c */ /* 0x050fe40000081058 */
[----:B------:R-:W4:Y:S11]  /*39060*/  LDL.LU R88, [R1+0xb0] ;  /* 0x0000b00001587983 */ /* 0x000f360000300800 */
[----:B------:R-:W-:Y:S10]  /*39070*/  @!UPT UIADD3 URZ, URZ, URZ, URZ ;  /* 0x0000003f3f3ff290 */ /* 0x000ff4000fffe03f */
[----:B------:R-:W-:Y:S04]  /*39080*/  STL.64 [R1+0x200], R68 ;  /* 0x0002004401007387 */ /* 0x000fe80000100a00 */
[----:B------:R1:W-:Y:S04]  /*39090*/  STL.64 [R1+0x208], R70 ;  /* 0x0002084601007387 */ /* 0x0003e80000100a00 */
[----:B------:R-:W4:Y:S04]  /*390a0*/  LDL.LU R89, [R1+0xb4] ;  /* 0x0000b40001597983 */ /* 0x000f280000300800 */
[----:B------:R-:W4:Y:S04]  /*390b0*/  LDL.LU R90, [R1+0xb8] ;  /* 0x0000b800015a7983 */ /* 0x000f280000300800 */
[----:B------:R-:W4:Y:S01]  /*390c0*/  LDL.LU R91, [R1+0xbc] ;  /* 0x0000bc00015b7983 */ /* 0x000f220000300800 */
[----:B-1----:R-:W-:Y:S03]  /*390d0*/  HMMA.1688.F32.TF32 R68, R80, R48, R44 ;  /* 0x000000305044723c */ /* 0x002fe6000008102c */
[----:B------:R1:W-:Y:S04]  /*390e0*/  STL.64 [R1+0x1f0], R40 ;  /* 0x0001f02801007387 */ /* 0x0003e80000100a00 */
[----:B------:R1:W-:Y:S04]  /*390f0*/  STL [R1+0x1f8], R42 ;  /* 0x0001f82a01007387 */ /* 0x0003e80000100800 */
[----:B-1----:R-:W3:Y:S04]  /*39100*/  LDL.LU R40, [R1+0xa0] ;  /* 0x0000a00001287983 */ /* 0x002ee80000300800 */
[----:B------:R-:W3:Y:S04]  /*39110*/  LDL.LU R41, [R1+0xa4] ;  /* 0x0000a40001297983 */ /* 0x000ee80000300800 */
[----:B------:R-:W3:Y:S04]  /*39120*/  LDL.LU R42, [R1+0xa8] ;  /* 0x0000a800012a7983 */ /* 0x000ee80000300800 */
[----:B------:R-:W3:Y:S04]  /*39130*/  LDL.LU R43, [R1+0xac] ;  /* 0x0000ac00012b7983 */ /* 0x000ee80000300800 */
[----:B------:R-:W-:Y:S04]  /*39140*/  STL [R1+0x3fe4], R252 ;  /* 0x003fe4fc01007387 */ /* 0x000fe80000100800 */
[----:B------:R-:W3:Y:S04]  /*39150*/  LDL.LU R44, [R1+0x90] ;  /* 0x00009000012c7983 */ /* 0x000ee80000300800 */
[----:B------:R1:W-:Y:S04]  /*39160*/  STL.64 [R1+0x1c0], R68 ;  /* 0x0001c04401007387 */ /* 0x0003e80000100a00 */
[----:B------:R1:W-:Y:S04]  /*39170*/  STL.64 [R1+0x1c8], R70 ;  /* 0x0001c84601007387 */ /* 0x0003e80000100a00 */
[----:B------:R-:W3:Y:S04]  /*39180*/  LDL.LU R45, [R1+0x94] ;  /* 0x00009400012d7983 */ /* 0x000ee80000300800 */
[----:B------:R-:W3:Y:S04]  /*39190*/  LDL.LU R46, [R1+0x98] ;  /* 0x00009800012e7983 */ /* 0x000ee80000300800 */
[----:B------:R-:W3:Y:S04]  /*391a0*/  LDL.LU R47, [R1+0x9c] ;  /* 0x00009c00012f7983 */ /* 0x000ee80000300800 */
[----:B-1----:R-:W3:Y:S04]  /*391b0*/  LDL.LU R68, [R1+0x60] ;  /* 0x0000600001447983 */ /* 0x002ee80000300800 */
[----:B------:R-:W3:Y:S04]  /*391c0*/  LDL.LU R69, [R1+0x64] ;  /* 0x0000640001457983 */ /* 0x000ee80000300800 */
[----:B------:R-:W3:Y:S04]  /*391d0*/  LDL.LU R70, [R1+0x68] ;  /* 0x0000680001467983 */ /* 0x000ee80000300800 */
[----:B------:R-:W3:Y:S01]  /*391e0*/  LDL.LU R71, [R1+0x6c] ;  /* 0x00006c0001477983 */ /* 0x000ee20000300800 */
[----:B--2---:R-:W-:Y:S11]  /*391f0*/  HMMA.1688.F32.TF32 R72, R84, R224, R72 ;  /* 0x000000e05448723c */ /* 0x004ff60000081048 */
[----:B------:R-:W-:Y:S11]  /*39200*/  @!UPT UIADD3 URZ, URZ, URZ, URZ ;  /* 0x0000003f3f3ff290 */ /* 0x000ff6000fffe03f */
[----:B------:R-:W-:Y:S01]  /*39210*/  @!UPT UIADD3 URZ, URZ, URZ, URZ ;  /* 0x0000003f3f3ff290 */ /* 0x000fe2000fffe03f */
[----:B------:R1:W-:Y:S01]  /*39220*/  STL [R1+0x190], R72 ;  /* 0x0001904801007387 */ /* 0x0003e20000100800 */
[----:B------:R-:W-:-:S03]  /*39230*/  IMAD.MOV.U32 R224, RZ, RZ, R75 ;  /* 0x000000ffffe07224 */ /* 0x000fc600078e004b */
[----:B------:R-:W2:Y:S01]  /*39240*/  LDL.LU R80, [R1+0x80] ;  /* 0x0000800001507983 */ /* 0x000ea20000300800 */
[----:B------:R-:W-:-:S03]  /*39250*/  MOV R252, R73 ;  /* 0x0000004900fc7202 */ /* 0x000fc60000000f00 */
[----:B------:R-:W2:Y:S01]  /*39260*/  LDL.LU R81, [R1+0x84] ;  /* 0x0000840001517983 */ /* 0x000ea20000300800 */
[----:B------:R-:W-:-:S03]  /*39270*/  IMAD.MOV.U32 R225, RZ, RZ, R74 ;  /* 0x000000ffffe17224 */ /* 0x000fc600078e004a */
[----:B------:R-:W2:Y:S01]  /*39280*/  LDL.LU R82, [R1+0x88] ;  /* 0x0000880001527983 */ /* 0x000ea20000300800 */
[----:B------:R-:W-:-:S03]  /*39290*/  MOV R74, R38 ;  /* 0x00000026004a7202 */ /* 0x000fc60000000f00 */
[----:B------:R-:W2:Y:S01]  /*392a0*/  LDL.LU R83, [R1+0x8c] ;  /* 0x00008c0001537983 */ /* 0x000ea20000300800 */
[----:B------:R-:W-:-:S03]  /*392b0*/  IMAD.MOV.U32 R75, RZ, RZ, R39 ;  /* 0x000000ffff4b7224 */ /* 0x000fc600078e0027 */
[----:B-1----:R-:W2:Y:S04]  /*392c0*/  LDL.LU R72, [R1+0x30] ;  /* 0x0000300001487983 */ /* 0x002ea80000300800 */
[----:B------:R-:W2:Y:S04]  /*392d0*/  LDL.LU R73, [R1+0x34] ;  /* 0x0000340001497983 */ /* 0x000ea80000300800 */
[----:B------:R-:W2:Y:S04]  /*392e0*/  LDL.LU R38, [R1+0x40a4] ;  /* 0x0040a40001267983 */ /* 0x000ea80000300800 */
[----:B------:R-:W2:Y:S04]  /*392f0*/  LDL.LU R39, [R1+0x40a0] ;  /* 0x0040a00001277983 */ /* 0x000ea80000300800 */
[----:B------:R-:W-:Y:S04]  /*39300*/  STL [R1+0x3ff0], R224 ;  /* 0x003ff0e001007387 */ /* 0x000fe80000100800 */
[----:B------:R-:W-:Y:S04]  /*39310*/  STL [R1+0x3fec], R252 ;  /* 0x003fecfc01007387 */ /* 0x000fe80000100800 */
[----:B------:R-:W-:Y:S01]  /*39320*/  STL [R1+0x3fe8], R225 ;  /* 0x003fe8e101007387 */ /* 0x000fe20000100800 */
[C---:B----4-:R-:W-:Y:S08]  /*39330*/  HMMA.1688.F32.TF32 R88, R84.reuse, R60, R88 ;  /* 0x0000003c5458723c */ /* 0x050ff00000081058 */
[C---:B---3--:R-:W-:Y:S11]  /*39340*/  HMMA.1688.F32.TF32 R40, R84.reuse, R56, R40 ;  /* 0x000000385428723c */ /* 0x048ff60000081028 */
[----:B------:R-:W-:Y:S05]  /*39350*/  @!UPT UIADD3 URZ, URZ, URZ, URZ ;  /* 0x0000003f3f3ff290 */ /* 0x000fea000fffe03f */
[----:B------:R-:W-:Y:S01]  /*39360*/  MOV R60, R91 ;  /* 0x0000005b003c7202 */ /* 0x000fe20000000f00 */
[----:B------:R-:W-:Y:S01]  /*39370*/  IMAD.MOV.U32 R61, RZ, RZ, R90 ;  /* 0x000000ffff3d7224 */ /* 0x000fe200078e005a */
[----:B------:R1:W-:Y:S04]  /*39380*/  STL.64 [R1+0x170], R88 ;  /* 0x0001705801007387 */ /* 0x0003e80000100a00 */
[----:B------:R-:W3:Y:S04]  /*39390*/  LDL.LU.64 R90, [R1+0x4098] ;  /* 0x00409800015a7983 */ /* 0x000ee80000300a00 */
[----:B-1----:R-:W3:Y:S04]  /*393a0*/  LDL.LU.64 R88, [R1+0x4090] ;  /* 0x0040900001587983 */ /* 0x002ee80000300a00 */
[----:B------:R-:W-:Y:S04]  /*393b0*/  STL [R1+0x3ff8], R60 ;  /* 0x003ff83c01007387 */ /* 0x000fe80000100800 */
[----:B------:R-:W-:Y:S01]  /*393c0*/  STL [R1+0x3ff4], R61 ;  /* 0x003ff43d01007387 */ /* 0x000fe20000100800 */
[----:B------:R-:W-:Y:S01]  /*393d0*/  IMAD.MOV.U32 R252, RZ, RZ, R42 ;  /* 0x000000fffffc7224 */ /* 0x000fe200078e002a */
[----:B------:R-:W-:Y:S02]  /*393e0*/  HMMA.1688.F32.TF32 R44, R84, R52, R44 ;  /* 0x00000034542c723c */ /* 0x000fe4000008102c */
[----:B------:R1:W-:Y:S01]  /*393f0*/  STL [R1+0x150], R40 ;  /* 0x0001502801007387 */ /* 0x0003e20000100800 */
[----:B------:R-:W-:-:S03]  /*39400*/  MOV R225, R43 ;  /* 0x0000002b00e17202 */ /* 0x000fc60000000f00 */
[----:B------:R-:W2:Y:S04]  /*39410*/  LDL.LU.64 R42, [R1+0x4088] ;  /* 0x00408800012a7983 */ /* 0x000ea80000300a00 */
[----:B------:R-:W-:Y:S04]  /*39420*/  STL [R1+0x4000], R252 ;  /* 0x004000fc01007387 */ /* 0x000fe80000100800 */
[----:B------:R-:W-:Y:S10]  /*39430*/  STL [R1+0x3ffc], R225 ;  /* 0x003ffce101007387 */ /* 0x000ff40000100800 */
[----:B------:R-:W-:Y:S01]  /*39440*/  MOV R53, R46 ;  /* 0x0000002e00357202 */ /* 0x000fe20000000f00 */
[----:B------:R-:W-:-:S02]  /*39450*/  IMAD.MOV.U32 R52, RZ, RZ, R47 ;  /* 0x000000ffff347224 */ /* 0x000fc400078e002f */
[----:B------:R-:W4:Y:S01]  /*39460*/  LDL.LU.64 R46, [R1+0x4080] ;  /* 0x00408000012e7983 */ /* 0x000f220000300a00 */
[----:B------:R-:W-:Y:S02]  /*39470*/  IMAD.MOV.U32 R57, RZ, RZ, R44 ;  /* 0x000000ffff397224 */ /* 0x000fe400078e002c */
[----:B------:R-:W-:Y:S02]  /*39480*/  IMAD.MOV.U32 R56, RZ, RZ, R45 ;  /* 0x000000ffff387224 */ /* 0x000fe400078e002d */
[----:B------:R-:W3:Y:S01]  /*39490*/  LDL.LU.64 R44, [R1+0x4078] ;  /* 0x00407800012c7983 */ /* 0x000ee20000300a00 */
[----:B------:R-:W-:Y:S08]  /*394a0*/  HMMA.1688.F32.TF32 R68, R84, R48, R68 ;  /* 0x000000305444723c */ /* 0x000ff00000081044 */
[C---:B------:R-:W-:Y:S11]  /*394b0*/  HMMA.1688.F32.TF32 R84, R64.reuse, R34, R92 ;  /* 0x000000224054723c */ /* 0x040ff6000008105c */
[----:B------:R-:W-:Y:S11]  /*394c0*/  @!UPT UIADD3 URZ, URZ, URZ, URZ ;  /* 0x0000003f3f3ff290 */ /* 0x000ff6000fffe03f */
[----:B------:R-:W-:Y:S02]  /*394d0*/  @!UPT UIADD3 URZ, URZ, URZ, URZ ;  /* 0x0000003f3f3ff290 */ /* 0x000fe4000fffe03f */
[----:B------:R-:W-:Y:S01]  /*394e0*/  IMAD.MOV.U32 R33, RZ, RZ, R84 ;  /* 0x000000ffff217224 */ /* 0x000fe200078e0054 */
[----:B------:R-:W-:Y:S01]  /*394f0*/  MOV R32, R85 ;  /* 0x0000005500207202 */ /* 0x000fe20000000f00 */
[----:B------:R-:W-:Y:S02]  /*39500*/  IMAD.MOV.U32 R29, RZ, RZ, R86 ;  /* 0x000000ffff1d7224 */ /* 0x000fe400078e0056 */
[----:B------:R-:W-:Y:S02]  /*39510*/  IMAD.MOV.U32 R28, RZ, RZ, R87 ;  /* 0x000000ffff1c7224 */ /* 0x000fe400078e0057 */
[----:B------:R-:W-:Y:S01]  /*39520*/  HMMA.1688.F32.TF32 R84, R64, R30, R144 ;  /* 0x0000001e4054723c */ /* 0x000fe20000081090 */
[----:B------:R-:W-:-:S07]  /*39530*/  IMAD.MOV.U32 R224, RZ, RZ, R41 ;  /* 0x000000ffffe07224 */ /* 0x000fce00078e0029 */
[C---:B--2---:R-:W-:Y:S08]  /*39540*/  HMMA.1688.F32.TF32 R72, R64.reuse, R42, R72 ;  /* 0x0000002a4048723c */ /* 0x044ff00000081048 */
[C---:B----4-:R-:W-:Y:S11]  /*39550*/  HMMA.1688.F32.TF32 R80, R64.reuse, R46, R80 ;  /* 0x0000002e4050723c */ /* 0x050ff60000081050 */
[----:B------:R-:W-:Y:S05]  /*39560*/  @!UPT UIADD3 URZ, URZ, URZ, URZ ;  /* 0x0000003f3f3ff290 */ /* 0x000fea000fffe03f */
[----:B------:R-:W-:Y:S01]  /*39570*/  IMAD.MOV.U32 R17, RZ, RZ, R72 ;  /* 0x000000ffff117224 */ /* 0x000fe200078e0048 */
[----:B------:R-:W-:Y:S01]  /*39580*/  MOV R13, R74 ;  /* 0x0000004a000d7202 */ /* 0x000fe20000000f00 */
[----:B------:R-:W-:Y:S02]  /*39590*/  IMAD.MOV.U32 R16, RZ, RZ, R73 ;  /* 0x000000ffff107224 */ /* 0x000fe400078e0049 */
[----:B------:R-:W-:Y:S02]  /*395a0*/  IMAD.MOV.U32 R12, RZ, RZ, R75 ;  /* 0x000000ffff0c7224 */ /* 0x000fe400078e004b */
[----:B---3--:R-:W-:Y:S02]  /*395b0*/  HMMA.1688.F32.TF32 R72, R64, R38, R88 ;  /* 0x000000264048723c */ /* 0x008fe40000081058 */
[----:B------:R-:W-:Y:S01]  /*395c0*/  MOV R9, R80 ;  /* 0x0000005000097202 */ /* 0x000fe20000000f00 */
[----:B------:R-:W-:Y:S01]  /*395d0*/  IMAD.MOV.U32 R8, RZ, RZ, R81 ;  /* 0x000000ffff087224 */ /* 0x000fe200078e0051 */
[----:B------:R-:W2:Y:S01]  /*395e0*/  LDL.LU R80, [R1+0x3a0] ;  /* 0x0003a00001507983 */ /* 0x000ea20000300800 */
[----:B------:R-:W-:Y:S01]  /*395f0*/  IMAD.MOV.U32 R5, RZ, RZ, R82 ;  /* 0x000000ffff057224 */ /* 0x000fe200078e0052 */
[----:B------:R-:W-:-:S02]  /*39600*/  MOV R4, R83 ;  /* 0x0000005300047202 */ /* 0x000fc40000000f00 */
[----:B------:R-:W2:Y:S11]  /*39610*/  LDL.LU R81, [R1+0x3a4] ;  /* 0x0003a40001517983 */ /* 0x000eb60000300800 */
[----:B------:R-:W-:Y:S05]  /*39620*/  @!UPT UIADD3 URZ, URZ, URZ, URZ ;  /* 0x0000003f3f3ff290 */ /* 0x000fea000fffe03f */
[----:B------:R-:W-:Y:S01]  /*39630*/  IMAD.MOV.U32 R25, RZ, RZ, R72 ;  /* 0x000000ffff197224 */ /* 0x000fe200078e0048 */
[----:B------:R-:W2:Y:S01]  /*39640*/  LDL.LU R82, [R1+0x3a8] ;  /* 0x0003a80001527983 */ /* 0x000ea20000300800 */
[----:B------:R-:W-:-:S03]  /*39650*/  MOV R24, R73 ;  /* 0x0000004900187202 */ /* 0x000fc60000000f00 */
[----:B------:R-:W2:Y:S04]  /*39660*/  LDL.LU R83, [R1+0x3ac] ;  /* 0x0003ac0001537983 */ /* 0x000ea80000300800 */
[----:B------:R-:W3:Y:S04]  /*39670*/  LDL.LU R72, [R1+0x2e0] ;  /* 0x0002e00001487983 */ /* 0x000ee80000300800 */
[----:B------:R-:W3:Y:S01]  /*39680*/  LDL.LU R73, [R1+0x2e4] ;  /* 0x0002e40001497983 */ /* 0x000ee20000300800 */
[----:B------:R-:W-:Y:S01]  /*39690*/  MOV R41, R84 ;  /* 0x0000005400297202 */ /* 0x000fe20000000f00 */
[----:B-1----:R-:W-:Y:S01]  /*396a0*/  IMAD.MOV.U32 R40, RZ, RZ, R85 ;  /* 0x000000ffff287224 */ /* 0x002fe200078e0055 */
[----:B------:R-:W-:Y:S01]  /*396b0*/  MOV R36, R87 ;  /* 0x0000005700247202 */ /* 0x000fe20000000f00 */
[----:B------:R-:W-:-:S02]  /*396c0*/  IMAD.MOV.U32 R37, RZ, RZ, R86 ;  /* 0x000000ffff257224 */ /* 0x000fc400078e0056 */
[C---:B------:R-:W-:Y:S01]  /*396d0*/  HMMA.1688.F32.TF32 R84, R64.reuse, R26, R152 ;  /* 0x0000001a4054723c */ /* 0x040fe20000081098 */
[----:B------:R-:W-:Y:S01]  /*396e0*/  IMAD.MOV.U32 R21, RZ, RZ, R74 ;  /* 0x000000ffff157224 */ /* 0x000fe200078e004a */
[----:B------:R-:W-:Y:S01]  /*396f0*/  MOV R74, R45 ;  /* 0x0000002d004a7202 */ /* 0x000fe20000000f00 */
[----:B------:R-:W-:Y:S02]  /*39700*/  IMAD.MOV.U32 R20, RZ, RZ, R75 ;  /* 0x000000ffff147224 */ /* 0x000fe400078e004b */
[----:B------:R-:W-:Y:S11]  /*39710*/  IMAD.MOV.U32 R75, RZ, RZ, R44 ;  /* 0x000000ffff4b7224 */ /* 0x000ff600078e002c */
[----:B------:R-:W-:Y:S08]  /*39720*/  @!UPT UIADD3 URZ, URZ, URZ, URZ ;  /* 0x0000003f3f3ff290 */ /* 0x000ff0000fffe03f */
[----:B------:R-:W-:Y:S01]  /*39730*/  IMAD.MOV.U32 R49, RZ, RZ, R84 ;  /* 0x000000ffff317224 */ /* 0x000fe200078e0054 */
[----:B------:R-:W-:Y:S01]  /*39740*/  MOV R45, R86 ;  /* 0x00000056002d7202 */ /* 0x000fe20000000f00 */
[----:B------:R-:W-:Y:S02]  /*39750*/  IMAD.MOV.U32 R48, RZ, RZ, R85 ;  /* 0x000000ffff307224 */ /* 0x000fe400078e0055 */
[----:B------:R-:W-:Y:S02]  /*39760*/  IMAD.MOV.U32 R44, RZ, RZ, R87 ;  /* 0x000000ffff2c7224 */ /* 0x000fe400078e0057 */
[C---:B------:R-:W-:Y:S08]  /*39770*/  HMMA.1688.F32.TF32 R84, R64.reuse, R22, R160 ;  /* 0x000000164054723c */ /* 0x040ff000000810a0 */
[C---:B------:R-:W-:Y:S08]  /*39780*/  HMMA.1688.F32.TF32 R92, R64.reuse, R18, R168 ;  /* 0x00000012405c723c */ /* 0x040ff000000810a8 */
[C---:B------:R-:W-:Y:S07]  /*39790*/  HMMA.1688.F32.TF32 R88, R64.reuse, R14, R176 ;  /* 0x0000000e4058723c */ /* 0x040fee00000810b0 */
[----:B------:R-:W-:Y:S04]  /*397a0*/  STL.64 [R1+0x320], R84 ;  /* 0x0003205401007387 */ /* 0x000fe80000100a00 */
[----:B------:R1:W-:Y:S02]  /*397b0*/  STL.64 [R1+0x328], R86 ;  /* 0x0003285601007387 */ /* 0x0003e40000100a00 */
[C---:B-1----:R-:W-:Y:S02]  /*397c0*/  HMMA.1688.F32.TF32 R84, R64.reuse, R10, R184 ;  /* 0x0000000a4054723c */ /* 0x042fe400000810b8 */
[----:B------:R-:W-:Y:S04]  /*397d0*/  STL.64 [R1+0x310], R92 ;  /* 0x0003105c01007387 */ /* 0x000fe80000100a00 */
[----:B------:R1:W-:Y:S04]  /*397e0*/  STL.64 [R1+0x318], R94 ;  /* 0x0003185e01007387 */ /* 0x0003e80000100a00 */
[----:B------:R-:W-:Y:S04]  /*397f0*/  STL.64 [R1+0x2f0], R88 ;  /* 0x0002f05801007387 */ /* 0x000fe80000100a00 */
[----:B------:R4:W-:Y:S01]  /*39800*/  STL.64 [R1+0x2f8], R90 ;  /* 0x0002f85a01007387 */ /* 0x0009e20000100a00 */
[C---:B-1----:R-:W-:Y:S08]  /*39810*/  HMMA.1688.F32.TF32 R92, R64.reuse, R6, R192 ;  /* 0x00000006405c723c */ /* 0x042ff000000810c0 */
[----:B------:R-:W-:Y:S01]  /*39820*/  STL.64 [R1+0x280], R84 ;  /* 0x0002805401007387 */ /* 0x000fe20000100a00 */
[----:B----4-:R-:W-:Y:S03]  /*39830*/  HMMA.1688.F32.TF32 R88, R64, R226, R200 ;  /* 0x000000e24058723c */ /* 0x010fe600000810c8 */
[----:B------:R1:W-:Y:S01]  /*39840*/  STL.64 [R1+0x288], R86 ;  /* 0x0002885601007387 */ /* 0x0003e20000100a00 */
[----:B------:R-:W-:Y:S01]  /*39850*/  IMAD.MOV.U32 R252, RZ, RZ, R68 ;  /* 0x000000fffffc7224 */ /* 0x000fe200078e0044 */
[----:B------:R-:W-:Y:S01]  /*39860*/  MOV R225, R69 ;  /* 0x0000004500e17202 */ /* 0x000fe20000000f00 */
[----:B------:R-:W-:Y:S01]  /*39870*/  IMAD.MOV.U32 R60, RZ, RZ, R70 ;  /* 0x000000ffff3c7224 */ /* 0x000fe200078e0046 */
[----:B------:R-:W-:Y:S01]  /*39880*/  LDS R68, [R2+0x6080] ;  /* 0x0060800002447984 */ /* 0x000fe20000000800 */
[----:B------:R-:W-:-:S03]  /*39890*/  IMAD.MOV.U32 R61, RZ, RZ, R71 ;  /* 0x000000ffff3d7224 */ /* 0x000fc600078e0047 */
[----:B------:R-:W-:Y:S01]  /*398a0*/  LDS R70, [R2+0x7080] ;  /* 0x0070800002467984 */ /* 0x000fe20000000800 */
[C---:B-1----:R-:W-:Y:S03]  /*398b0*/  HMMA.1688.F32.TF32 R84, R64.reuse, R62, R204 ;  /* 0x0000003e4054723c */ /* 0x042fe600000810cc */
[----:B------:R-:W-:Y:S04]  /*398c0*/  LDS R69, [R3+0x6080] ;  /* 0x0060800003457984 */ /* 0x000fe80000000800 */
[----:B------:R-:W2:Y:S04]  /*398d0*/  LDS R71, [R3+0x7080] ;  /* 0x0070800003477984 */ /* 0x000ea80000000800 */
[----:B------:R-:W-:Y:S04]  /*398e0*/  STL.64 [R1+0x1e0], R92 ;  /* 0x0001e05c01007387 */ /* 0x000fe80000100a00 */
[----:B------:R1:W-:Y:S04]  /*398f0*/  STL.64 [R1+0x1e8], R94 ;  /* 0x0001e85e01007387 */ /* 0x0003e80000100a00 */
[----:B------:R-:W-:Y:S04]  /*39900*/  STL.64 [R1+0x1b0], R88 ;  /* 0x0001b05801007387 */ /* 0x000fe80000100a00 */
[----:B------:R4:W-:Y:S01]  /*39910*/  STL.64 [R1+0x1b8], R90 ;  /* 0x0001b85a01007387 */ /* 0x0009e20000100a00 */
[C---:B-1----:R-:W-:Y:S03]  /*39920*/  HMMA.1688.F32.TF32 R92, R64.reuse, R58, R208 ;  /* 0x0000003a405c723c */ /* 0x042fe600000810d0 */
[----:B------:R-:W-:Y:S04]  /*39930*/  STL.64 [R1+0x180], R84 ;  /* 0x0001805401007387 */ /* 0x000fe80000100a00 */
[----:B------:R1:W-:Y:S01]  /*39940*/  STL.64 [R1+0x188], R86 ;  /* 0x0001885601007387 */ /* 0x0003e20000100a00 */
[----:B----4-:R-:W-:Y:S01]  /*39950*/  HMMA.1688.F32.TF32 R88, R64, R54, R212 ;  /* 0x000000364058723c */ /* 0x010fe200000810d4 */
[----:B------:R-:W-:-:S02]  /*39960*/  IMAD.MOV.U32 R147, RZ, RZ, R0 ;  /* 0x000000ffff937224 */ /* 0x000fc400078e0000 */
[----:B------:R-:W-:Y:S01]  /*39970*/  IMAD.MOV.U32 R200, RZ, RZ, R101 ;  /* 0x000000ffffc87224 */ /* 0x000fe200078e0065 */
[----:B------:R-:W-:Y:S01]  /*39980*/  MOV R202, R102 ;  /* 0x0000006600ca7202 */ /* 0x000fe20000000f00 */
[----:B------:R-:W-:Y:S01]  /*39990*/  IMAD.MOV.U32 R201, RZ, RZ, R100 ;  /* 0x000000ffffc97224 */ /* 0x000fe200078e0064 */
[----:B------:R-:W-:Y:S01]  /*399a0*/  MOV R184, R107 ;  /* 0x0000006b00b87202 */ /* 0x000fe20000000f00 */
[----:B------:R-:W-:Y:S02]  /*399b0*/  IMAD.MOV.U32 R203, RZ, RZ, R103 ;  /* 0x000000ffffcb7224 */ /* 0x000fe400078e0067 */
[----:B------:R-:W-:Y:S01]  /*399c0*/  IMAD.MOV.U32 R185, RZ, RZ, R106 ;  /* 0x000000ffffb97224 */ /* 0x000fe200078e006a */
[----:B-1----:R-:W-:Y:S01]  /*399d0*/  HMMA.1688.F32.TF32 R84, R64, R50, R216 ;  /* 0x000000324054723c */ /* 0x002fe200000810d8 */
[----:B------:R-:W-:Y:S04]  /*399e0*/  LDS R64, [R2+0x6100] ;  /* 0x0061000002407984 */ /* 0x000fe80000000800 */
[----:B------:R-:W-:Y:S04]  /*399f0*/  STL.64 [R1+0x160], R92 ;  /* 0x0001605c01007387 */ /* 0x000fe80000100a00 */
[----:B------:R-:W-:Y:S04]  /*39a00*/  STL.64 [R1+0x168], R94 ;  /* 0x0001685e01007387 */ /* 0x000fe80000100a00 */
[----:B------:R-:W-:Y:S04]  /*39a10*/  STL.64 [R1+0x140], R88 ;  /* 0x0001405801007387 */ /* 0x000fe80000100a00 */
[----:B------:R-:W-:Y:S04]  /*39a20*/  STL.64 [R1+0x148], R90 ;  /* 0x0001485a01007387 */ /* 0x000fe80000100a00 */
[----:B------:R-:W-:Y:S04]  /*39a30*/  LDS R66, [R2+0x7100] ;  /* 0x0071000002427984 */ /* 0x000fe80000000800 */
[----:B------:R-:W-:Y:S04]  /*39a40*/  STL.64 [R1+0x120], R84 ;  /* 0x0001205401007387 */ /* 0x000fe80000100a00 */
[----:B------:R2:W-:Y:S04]  /*39a50*/  STL.64 [R1+0x128], R86 ;  /* 0x0001285601007387 */ /* 0x0005e80000100a00 */
[----:B------:R-:W-:Y:S04]  /*39a60*/  LDS R65, [R3+0x6100] ;  /* 0x0061000003417984 */ /* 0x000fe80000000800 */
[----:B------:R-:W1:Y:S01]  /*39a70*/  LDS R67, [R3+0x7100] ;  /* 0x0071000003437984 */ /* 0x000e620000000800 */
[----:B------:R-:W-:Y:S01]  /*39a80*/  IMAD.MOV.U32 R186, RZ, RZ, R105 ;  /* 0x000000ffffba7224 */ /* 0x000fe200078e0069 */
[----:B------:R-:W-:Y:S01]  /*39a90*/  MOV R187, R104 ;  /* 0x0000006800bb7202 */ /* 0x000fe20000000f00 */
        /* <DEDUP_REMOVED lines=8> */
[C---:B--2---:R-:W-:Y:S08]  /*39b20*/  HMMA.1688.F32.TF32 R84, R68.reuse, R46, R80 ;  /* 0x0000002e4454723c */ /* 0x044ff00000081050 */
[C---:B---3--:R-:W-:Y:S08]  /*39b30*/  HMMA.1688.F32.TF32 R80, R68.reuse, R42, R72 ;  /* 0x0000002a4450723c */ /* 0x048ff00000081048 */
[C---:B------:R-:W-:Y:S07]  /*39b40*/  HMMA.1688.F32.TF32 R72, R68.reuse, R38, R240 ;  /* 0x000000264448723c */ /* 0x040fee00000810f0 */
[----:B------:R-:W-:Y:S04]  /*39b50*/  STL.64 [R1+0x110], R84 ;  /* 0x0001105401007387 */ /* 0x000fe80000100a00 */
[----:B------:R2:W-:Y:S04]  /*39b60*/  STL.64 [R1+0x118], R86 ;  /* 0x0001185601007387 */ /* 0x0005e80000100a00 */
        /* <DEDUP_REMOVED lines=16> */
[----:B------:R2:W-:Y:S04]  /*39c70*/  STL.64 [R1+0xa0], R84 ;  /* 0x0000a05401007387 */ /* 0x0005e80000100a00 */
[----:B------:R3:W-:Y:S04]  /*39c80*/  STL.64 [R1+0xa8], R86 ;  /* 0x0000a85601007387 */ /* 0x0007e80000100a00 */
[----:B--2---:R-:W2:Y:S04]  /*39c90*/  LDL.LU R84, [R1+0x440] ;  /* 0x0004400001547983 */ /* 0x004ea80000300800 */
[----:B------:R1:W-:Y:S04]  /*39ca0*/  STL.64 [R1+0x90], R80 ;  /* 0x0000905001007387 */ /* 0x0003e80000100a00 */
[----:B------:R1:W-:Y:S04]  /*39cb0*/  STL.64 [R1+0x98], R82 ;  /* 0x0000985201007387 */ /* 0x0003e80000100a00 */
[----:B------:R-:W-:Y:S04]  /*39cc0*/  STL.64 [R1+0x80], R72 ;  /* 0x0000804801007387 */ /* 0x000fe80000100a00 */
[----:B------:R1:W-:Y:S04]  /*39cd0*/  STL.64 [R1+0x88], R74 ;  /* 0x0000884a01007387 */ /* 0x0003e80000100a00 */
[----:B------:R-:W2:Y:S04]  /*39ce0*/  LDL.LU R85, [R1+0x444] ;  /* 0x0004440001557983 */ /* 0x000ea80000300800 */
[----:B---3--:R-:W2:Y:S04]  /*39cf0*/  LDL.LU R86, [R1+0x448] ;  /* 0x0004480001567983 */ /* 0x008ea80000300800 */
[----:B------:R-:W2:Y:S04]  /*39d00*/  LDL.LU R87, [R1+0x44c] ;  /* 0x00044c0001577983 */ /* 0x000ea80000300800 */
[----:B-1----:R-:W3:Y:S04]  /*39d10*/  LDL.LU R80, [R1+0x480] ;  /* 0x0004800001507983 */ /* 0x002ee80000300800 */
        /* <DEDUP_REMOVED lines=14> */
[C---:B------:R-:W-:Y:S03]  /*39e00*/  HMMA.1688.F32.TF32 R148, R68.reuse, R6, R196 ;  /* 0x000000064494723c */ /* 0x040fe600000810c4 */
[----:B------:R-:W4:Y:S05]  /*39e10*/  LDL.LU R146, [R1+0x308] ;  /* 0x0003080001927983 */ /* 0x000f2a0000300800 */
[C---:B------:R-:W-:Y:S07]  /*39e20*/  HMMA.1688.F32.TF32 R96, R68.reuse, R226, R220 ;  /* 0x000000e24460723c */ /* 0x040fee00000810dc */
[----:B------:R-:W-:Y:S04]  /*39e30*/  STL.64 [R1+0x60], R72 ;  /* 0x0000604801007387 */ /* 0x000fe80000100a00 */
[----:B------:R1:W-:Y:S02]  /*39e40*/  STL.64 [R1+0x68], R74 ;  /* 0x0000684a01007387 */ /* 0x0003e40000100a00 */
[C---:B-1----:R-:W-:Y:S02]  /*39e50*/  HMMA.1688.F32.TF32 R72, R68.reuse, R62, R228 ;  /* 0x0000003e4448723c */ /* 0x042fe400000810e4 */
[----:B------:R-:W-:Y:S04]  /*39e60*/  STL.64 [R1+0x30], R148 ;  /* 0x0000309401007387 */ /* 0x000fe80000100a00 */
[----:B------:R-:W-:Y:S02]  /*39e70*/  STL.64 [R1+0x38], R150 ;  /* 0x0000389601007387 */ /* 0x000fe40000100a00 */
[C---:B------:R-:W-:Y:S08]  /*39e80*/  HMMA.1688.F32.TF32 R240, R68.reuse, R58, R232 ;  /* 0x0000003a44f0723c */ /* 0x040ff000000810e8 */
[----:B------:R-:W-:Y:S01]  /*39e90*/  HMMA.1688.F32.TF32 R76, R68, R50, R76 ;  /* 0x00000032444c723c */ /* 0x000fe2000008104c */
[----:B------:R-:W-:Y:S01]  /*39ea0*/  IMAD.MOV.U32 R208, RZ, RZ, R112 ;  /* 0x000000ffffd07224 */ /* 0x000fe200078e0070 */
[----:B------:R-:W-:Y:S01]  /*39eb0*/  MOV R209, R113 ;  /* 0x0000007100d17202 */ /* 0x000fe20000000f00 */
[----:B------:R-:W-:Y:S01]  /*39ec0*/  IMAD.MOV.U32 R210, RZ, RZ, R114 ;  /* 0x000000ffffd27224 */ /* 0x000fe200078e0072 */
[----:B------:R-:W-:Y:S04]  /*39ed0*/  LDS R228, [R2+0x6200] ;  /* 0x0062000002e47984 */ /* 0x000fe80000000800 */
[----:B------:R-:W-:Y:S01]  /*39ee0*/  STL.64 [R1], R72 ;  /* 0x0000004801007387 */ /* 0x000fe20000100a00 */
[----:B------:R-:W-:-:S03]  /*39ef0*/  MOV R0, R75 ;  /* 0x0000004b00007202 */ /* 0x000fc60000000f00 */
[----:B------:R-:W-:Y:S04]  /*39f00*/  STL.64 [R1+0x10], R96 ;  /* 0x0000106001007387 */ /* 0x000fe80000100a00 */
[----:B------:R-:W-:Y:S04]  /*39f10*/  STL.64 [R1+0x18], R98 ;  /* 0x0000186201007387 */ /* 0x000fe80000100a00 */
[----:B------:R1:W-:Y:S01]  /*39f20*/  STL [R1+0x8], R74 ;  /* 0x0000084a01007387 */ /* 0x0003e20000100800 */
[----:B------:R-:W-:Y:S01]  /*39f30*/  IMAD.MOV.U32 R211, RZ, RZ, R115 ;  /* 0x000000ffffd37224 */ /* 0x000fe200078e0073 */
[----:B------:R-:W-:Y:S02]  /*39f40*/  HMMA.1688.F32.TF32 R116, R64, R10, R116 ;  /* 0x0000000a4074723c */ /* 0x000fe40000081074 */
[----:B------:R-:W-:Y:S04]  /*39f50*/  LDS R230, [R2+0x7200] ;  /* 0x0072000002e67984 */ /* 0x000fe80000000800 */
[----:B------:R-:W-:Y:S02]  /*39f60*/  LDS R229, [R3+0x6200] ;  /* 0x0062000003e57984 */ /* 0x000fe40000000800 */
[----:B-1----:R-:W-:Y:S02]  /*39f70*/  HMMA.1688.F32.TF32 R72, R68, R54, R236 ;  /* 0x000000364448723c */ /* 0x002fe400000810ec */
[----:B------:R-:W-:Y:S04]  /*39f80*/  STL.64 [R1+0x3e40], R242 ;  /* 0x003e40f201007387 */ /* 0x000fe80000100a00 */
[----:B------:R1:W-:Y:S02]  /*39f90*/  STL.64 [R1+0x3e38], R240 ;  /* 0x003e38f001007387 */ /* 0x0003e40000100a00 */
[C---:B------:R-:W-:Y:S02]  /*39fa0*/  HMMA.1688.F32.TF32 R120, R64.reuse, R6, R120 ;  /* 0x000000064078723c */ /* 0x040fe40000081078 */
[----:B------:R-:W1:Y:S11]  /*39fb0*/  LDS R231, [R3+0x7200] ;  /* 0x0072000003e77984 */ /* 0x000e760000000800 */
[----:B------:R-:W-:Y:S02]  /*39fc0*/  @!UPT UIADD3 URZ, URZ, URZ, URZ ;  /* 0x0000003f3f3ff290 */ /* 0x000fe4000fffe03f */
[----:B------:R-:W-:Y:S04]  /*39fd0*/  STL.64 [R1+0x3e50], R74 ;  /* 0x003e504a01007387 */ /* 0x000fe80000100a00 */
[----:B------:R1:W-:Y:S04]  /*39fe0*/  STL.64 [R1+0x3e48], R72 ;  /* 0x003e484801007387 */ /* 0x0003e80000100a00 */
[----:B------:R-:W-:Y:S04]  /*39ff0*/  STL.64 [R1+0x3e60], R78 ;  /* 0x003e604e01007387 */ /* 0x000fe80000100a00 */
[----:B------:R-:W-:Y:S01]  /*3a000*/  STL.64 [R1+0x3e58], R76 ;  /* 0x003e584c01007387 */ /* 0x000fe20000100a00 */
[C---:B--2---:R-:W-:Y:S08]  /*3a010*/  HMMA.1688.F32.TF32 R84, R64.reuse, R42, R84 ;  /* 0x0000002a4054723c */ /* 0x044ff00000081054 */
[C---:B---3--:R-:W-:Y:S08]  /*3a020*/  HMMA.1688.F32.TF32 R80, R64.reuse, R46, R80 ;  /* 0x0000002e4050723c */ /* 0x048ff00000081050 */
[C---:B----4-:R-:W-:Y:S08]  /*3a030*/  HMMA.1688.F32.TF32 R88, R64.reuse, R38, R88 ;  /* 0x000000264058723c */ /* 0x050ff00000081058 */
[----:B------:R-:W-:Y:S07]  /*3a040*/  HMMA.1688.F32.TF32 R92, R64, R34, R92 ;  /* 0x00000022405c723c */ /* 0x000fee000008105c */
[----:B------:R-:W-:Y:S04]  /*3a050*/  STL.64 [R1+0x3e70], R82 ;  /* 0x003e705201007387 */ /* 0x000fe80000100a00 */
[----:B------:R-:W-:Y:S04]  /*3a060*/  STL.64 [R1+0x3e68], R80 ;  /* 0x003e685001007387 */ /* 0x000fe80000100a00 */
[----:B------:R-:W-:Y:S04]  /*3a070*/  STL.64 [R1+0x3e80], R86 ;  /* 0x003e805601007387 */ /* 0x000fe80000100a00 */
[----:B------:R-:W-:Y:S04]  /*3a080*/  STL.64 [R1+0x3e78], R84 ;  /* 0x003e785401007387 */ /* 0x000fe80000100a00 */
[----:B------:R-:W-:Y:S04]  /*3a090*/  STL.64 [R1+0x3e90], R90 ;  /* 0x003e905a01007387 */ /* 0x000fe80000100a00 */
[----:B------:R2:W-:Y:S04]  /*3a0a0*/  STL.64 [R1+0x3e88], R88 ;  /* 0x003e885801007387 */ /* 0x0005e80000100a00 */
[----:B------:R-:W-:Y:S04]  /*3a0b0*/  STL.64 [R1+0x3ea0], R94 ;  /* 0x003ea05e01007387 */ /* 0x000fe80000100a00 */
[----:B------:R3:W-:Y:S04]  /*3a0c0*/  STL.64 [R1+0x3e98], R92 ;  /* 0x003e985c01007387 */ /* 0x0007e80000100a00 */
[----:B------:R-:W4:Y:S04]  /*3a0d0*/  LDL.LU R101, [R1+0x4070] ;  /* 0x0040700001657983 */ /* 0x000f280000300800 */
        /* <DEDUP_REMOVED lines=16> */
[----:B--2---:R-:W-:Y:S01]  /*3a1e0*/  IMAD.MOV.U32 R178, RZ, RZ, R100 ;  /* 0x000000ffffb27224 */ /* 0x004fe200078e0064 */
[----:B---3--:R-:W-:Y:S01]  /*3a1f0*/  MOV R177, R102 ;  /* 0x0000006600b17202 */ /* 0x008fe20000000f00 */
[----:B------:R-:W-:Y:S02]  /*3a200*/  IMAD.MOV.U32 R176, RZ, RZ, R103 ;  /* 0x000000ffffb07224 */ /* 0x000fe400078e0067 */
[----:B------:R-:W2:Y:S04]  /*3a210*/  LDL.LU R103, [R1+0x4030] ;  /* 0x0040300001677983 */ /* 0x000ea80000300800 */
[----:B------:R-:W3:Y:S04]  /*3a220*/  LDL.LU R102, [R1+0x402c] ;  /* 0x00402c0001667983 */ /* 0x000ee80000300800 */
[----:B------:R-:W4:Y:S04]  /*3a230*/  LDL.LU R100, [R1+0x4028] ;  /* 0x0040280001647983 */ /* 0x000f280000300800 */
[----:B------:R-:W4:Y:S01]  /*3a240*/  LDL.LU R101, [R1+0x4024] ;  /* 0x0040240001657983 */ /* 0x000f220000300800 */
[----:B------:R-:W-:Y:S01]  /*3a250*/  MOV R215, R107 ;  /* 0x0000006b00d77202 */ /* 0x000fe20000000f00 */
[----:B------:R-:W-:-:S02]  /*3a260*/  IMAD.MOV.U32 R214, RZ, RZ, R106 ;  /* 0x000000ffffd67224 */ /* 0x000fc400078e006a */
[----:B------:R-:W-:Y:S01]  /*3a270*/  IMAD.MOV.U32 R213, RZ, RZ, R105 ;  /* 0x000000ffffd57224 */ /* 0x000fe200078e0069 */
[----:B------:R-:W-:Y:S02]  /*3a280*/  MOV R212, R104 ;  /* 0x0000006800d47202 */ /* 0x000fe40000000f00 */
[----:B------:R-:W4:Y:S04]  /*3a290*/  LDL.LU R104, [R1+0x4020] ;  /* 0x0040200001687983 */ /* 0x000f280000300800 */
[----:B------:R-:W4:Y:S04]  /*3a2a0*/  LDL.LU R105, [R1+0x401c] ;  /* 0x00401c0001697983 */ /* 0x000f280000300800 */
[----:B------:R-:W4:Y:S04]  /*3a2b0*/  LDL.LU R106, [R1+0x4018] ;  /* 0x00401800016a7983 */ /* 0x000f280000300800 */
[----:B------:R-:W4:Y:S01]  /*3a2c0*/  LDL.LU R107, [R1+0x4014] ;  /* 0x00401400016b7983 */ /* 0x000f220000300800 */
[----:B------:R-:W-:Y:S01]  /*3a2d0*/  HMMA.1688.F32.TF32 R96, R64, R30, R144 ;  /* 0x0000001e4060723c */ /* 0x000fe20000081090 */
[----:B--2---:R-:W-:Y:S01]  /*3a2e0*/  IMAD.MOV.U32 R171, RZ, RZ, R103 ;  /* 0x000000ffffab7224 */ /* 0x004fe200078e0067 */
[----:B---3--:R-:W-:Y:S01]  /*3a2f0*/  MOV R170, R102 ;  /* 0x0000006600aa7202 */ /* 0x008fe20000000f00 */
[----:B----4-:R-:W-:-:S02]  /*3a300*/  IMAD.MOV.U32 R168, RZ, RZ, R100 ;  /* 0x000000ffffa87224 */ /* 0x010fc400078e0064 */
[----:B------:R-:W2:Y:S01]  /*3a310*/  LDL.LU R100, [R1+0x4010] ;  /* 0x0040100001647983 */ /* 0x000ea20000300800 */
[----:B------:R-:W-:-:S03]  /*3a320*/  IMAD.MOV.U32 R169, RZ, RZ, R101 ;  /* 0x000000ffffa97224 */ /* 0x000fc600078e0065 */
        /* <DEDUP_REMOVED lines=27> */
[C---:B------:R-:W-:Y:S08]  /*3a4e0*/  HMMA.1688.F32.TF32 R104, R64.reuse, R22, R104 ;  /* 0x000000164068723c */ /* 0x040ff00000081068 */
[C---:B------:R-:W-:Y:S08]  /*3a4f0*/  HMMA.1688.F32.TF32 R108, R64.reuse, R18, R108 ;  /* 0x00000012406c723c */ /* 0x040ff0000008106c */
[C---:B------:R-:W-:Y:S08]  /*3a500*/  HMMA.1688.F32.TF32 R112, R64.reuse, R14, R112 ;  /* 0x0000000e4070723c */ /* 0x040ff00000081070 */
[C---:B------:R-:W-:Y:S01]  /*3a510*/  HMMA.1688.F32.TF32 R124, R64.reuse, R226, R124 ;  /* 0x000000e2407c723c */ /* 0x040fe2000008107c */
[----:B------:R-:W-:Y:S07]  /*3a520*/  STL.64 [R1+0x3eb0], R98 ;  /* 0x003eb06201007387 */ /* 0x000fee0000100a00 */
[C---:B------:R-:W-:Y:S01]  /*3a530*/  HMMA.1688.F32.TF32 R128, R64.reuse, R62, R128 ;  /* 0x0000003e4080723c */ /* 0x040fe20000081080 */
[----:B------:R-:W-:Y:S07]  /*3a540*/  STL.64 [R1+0x3ea8], R96 ;  /* 0x003ea86001007387 */ /* 0x000fee0000100a00 */
[C---:B------:R-:W-:Y:S08]  /*3a550*/  HMMA.1688.F32.TF32 R132, R64.reuse, R58, R132 ;  /* 0x0000003a4084723c */ /* 0x040ff00000081084 */
[C---:B------:R-:W-:Y:S08]  /*3a560*/  HMMA.1688.F32.TF32 R136, R64.reuse, R54, R136 ;  /* 0x000000364088723c */ /* 0x040ff00000081088 */
[----:B------:R-:W-:Y:S08]  /*3a570*/  HMMA.1688.F32.TF32 R140, R64, R50, R140 ;  /* 0x00000032408c723c */ /* 0x000ff0000008108c */
[C---:B------:R-:W-:Y:S08]  /*3a580*/  HMMA.1688.F32.TF32 R168, R204.reuse, R22, R168 ;  /* 0x00000016cca8723c */ /* 0x040ff000000810a8 */
[C---:B------:R-:W-:Y:S08]  /*3a590*/  HMMA.1688.F32.TF32 R196, R204.reuse, R58, R208 ;  /* 0x0000003accc4723c */ /* 0x040ff000000810d0 */
[----:B------:R-:W-:Y:S08]  /*3a5a0*/  HMMA.1688.F32.TF32 R172, R204, R18, R212 ;  /* 0x00000012ccac723c */ /* 0x000ff000000810d4 */
[----:B--2---:R-:W-:Y:S11]  /*3a5b0*/  HMMA.1688.F32.TF32 R100, R64, R26, R100 ;  /* 0x0000001a4064723c */ /* 0x004ff60000081064 */
[----:B------:R-:W-:Y:S11]  /*3a5c0*/  @!UPT UIADD3 URZ, URZ, URZ, URZ ;  /* 0x0000003f3f3ff290 */ /* 0x000ff6000fffe03f */
[----:B------:R-:W-:Y:S01]  /*3a5d0*/  @!UPT UIADD3 URZ, URZ, URZ, URZ ;  /* 0x0000003f3f3ff290 */ /* 0x000fe2000fffe03f */
[----:B------:R-:W-:Y:S04]  /*3a5e0*/  STL.64 [R1+0x3ec0], R102 ;  /* 0x003ec06601007387 */ /* 0x000fe80000100a00 */
[----:B------:R-:W-:Y:S04]  /*3a5f0*/  STL.64 [R1+0x3eb8], R100 ;  /* 0x003eb86401007387 */ /* 0x000fe80000100a00 */
[----:B------:R-:W-:Y:S04]  /*3a600*/  STL.64 [R1+0x3ed0], R106 ;  /* 0x003ed06a01007387 */ /* 0x000fe80000100a00 */
[----:B------:R-:W-:Y:S01]  /*3a610*/  STL.64 [R1+0x3ec8], R104 ;  /* 0x003ec86801007387 */ /* 0x000fe20000100a00 */
[C---:B----4-:R-:W-:Y:S03]  /*3a620*/  HMMA.1688.F32.TF32 R160, R204.reuse, R30, R160 ;  /* 0x0000001ecca0723c */ /* 0x050fe600000810a0 */
[----:B------:R-:W-:Y:S04]  /*3a630*/  STL.64 [R1+0x3ee0], R110 ;  /* 0x003ee06e01007387 */ /* 0x000fe80000100a00 */
[----:B------:R-:W-:Y:S01]  /*3a640*/  STL.64 [R1+0x3ed8], R108 ;  /* 0x003ed86c01007387 */ /* 0x000fe20000100a00 */
[C---:B---3--:R-:W-:Y:S03]  /*3a650*/  HMMA.1688.F32.TF32 R164, R204.reuse, R26, R216 ;  /* 0x0000001acca4723c */ /* 0x048fe600000810d8 */
[----:B------:R-:W-:Y:S05]  /*3a660*/  STL.64 [R1+0x3ef0], R114 ;  /* 0x003ef07201007387 */ /* 0x000fea0000100a00 */
[C---:B------:R-:W-:Y:S01]  /*3a670*/  HMMA.1688.F32.TF32 R156, R204.reuse, R34, R156 ;  /* 0x00000022cc9c723c */ /* 0x040fe2000008109c */
[----:B------:R-:W-:Y:S04]  /*3a680*/  STL.64 [R1+0x3ee8], R112 ;  /* 0x003ee87001007387 */ /* 0x000fe80000100a00 */
[----:B------:R-:W-:Y:S03]  /*3a690*/  STL.64 [R1+0x3f00], R118 ;  /* 0x003f007601007387 */ /* 0x000fe60000100a00 */
[C---:B------:R-:W-:Y:S01]  /*3a6a0*/  HMMA.1688.F32.TF32 R152, R204.reuse, R38, R152 ;  /* 0x00000026cc98723c */ /* 0x040fe20000081098 */
[----:B------:R-:W-:Y:S04]  /*3a6b0*/  STL.64 [R1+0x3ef8], R116 ;  /* 0x003ef87401007387 */ /* 0x000fe80000100a00 */
[----:B------:R-:W-:Y:S03]  /*3a6c0*/  STL.64 [R1+0x3f10], R122 ;  /* 0x003f107a01007387 */ /* 0x000fe60000100a00 */
[C---:B------:R-:W-:Y:S01]  /*3a6d0*/  HMMA.1688.F32.TF32 R148, R204.reuse, R42, R148 ;  /* 0x0000002acc94723c */ /* 0x040fe20000081094 */
[----:B------:R-:W-:Y:S07]  /*3a6e0*/  STL.64 [R1+0x3f08], R120 ;  /* 0x003f087801007387 */ /* 0x000fee0000100a00 */
[C---:B------:R-:W-:Y:S01]  /*3a6f0*/  HMMA.1688.F32.TF32 R144, R204.reuse, R46, R144 ;  /* 0x0000002ecc90723c */ /* 0x040fe20000081090 */
        /* <DEDUP_REMOVED lines=24> */
[----:B------:R-:W2:Y:S04]  /*3a880*/  LDL.LU R232, [R1+0x40] ;  /* 0x0000400001e87983 */ /* 0x000ea80000300800 */
[----:B------:R-:W2:Y:S04]  /*3a890*/  LDL.LU R233, [R1+0x44] ;  /* 0x0000440001e97983 */ /* 0x000ea80000300800 */
[----:B------:R-:W2:Y:S04]  /*3a8a0*/  LDL.LU R234, [R1+0x48] ;  /* 0x0000480001ea7983 */ /* 0x000ea80000300800 */
        /* <DEDUP_REMOVED lines=33> */
[C---:B------:R-:W-:Y:S08]  /*3aac0*/  HMMA.1688.F32.TF32 R188, R204.reuse, R226, R244 ;  /* 0x000000e2ccbc723c */ /* 0x040ff000000810f4 */
[C---:B------:R-:W-:Y:S01]  /*3aad0*/  HMMA.1688.F32.TF32 R192, R204.reuse, R62, R248 ;  /* 0x0000003eccc0723c */ /* 0x040fe200000810f8 */
[----:B------:R-:W-:Y:S04]  /*3aae0*/  STL [R1+0x3e14], R200 ;  /* 0x003e14c801007387 */ /* 0x000fe80000100800 */
[----:B------:R-:W-:Y:S04]  /*3aaf0*/  STL [R1+0x3e10], R201 ;  /* 0x003e10c901007387 */ /* 0x000fe80000100800 */
[----:B------:R-:W-:Y:S04]  /*3ab00*/  STL [R1+0x3e0c], R202 ;  /* 0x003e0cca01007387 */ /* 0x000fe80000100800 */
[----:B------:R-:W-:Y:S04]  /*3ab10*/  STL [R1+0x3e08], R203 ;  /* 0x003e08cb01007387 */ /* 0x000fe80000100800 */
[----:B------:R-:W4:Y:S04]  /*3ab20*/  LDL.LU R236, [R1+0x450] ;  /* 0x0004500001ec7983 */ /* 0x000f280000300800 */
[----:B------:R-:W4:Y:S04]  /*3ab30*/  LDL.LU R237, [R1+0x454] ;  /* 0x0004540001ed7983 */ /* 0x000f280000300800 */
[----:B------:R-:W4:Y:S04]  /*3ab40*/  LDL.LU R238, [R1+0x458] ;  /* 0x0004580001ee7983 */ /* 0x000f280000300800 */
[----:B------:R-:W4:Y:S01]  /*3ab50*/  LDL.LU R239, [R1+0x45c] ;  /* 0x00045c0001ef7983 */ /* 0x000f220000300800 */
[----:B--2---:R-:W-:Y:S03]  /*3ab60*/  HMMA.1688.F32.TF32 R204, R204, R50, R232 ;  /* 0x00000032cccc723c */ /* 0x004fe600000810e8 */
[----:B------:R-:W-:Y:S04]  /*3ab70*/  LDS R232, [R2+0x6280] ;  /* 0x0062800002e87984 */ /* 0x000fe80000000800 */
[----:B------:R-:W-:Y:S04]  /*3ab80*/  LDS R234, [R2+0x7280] ;  /* 0x0072800002ea7984 */ /* 0x000fe80000000800 */
[----:B------:R-:W-:Y:S04]  /*3ab90*/  LDS R233, [R3+0x6280] ;  /* 0x0062800003e97984 */ /* 0x000fe80000000800 */
[----:B------:R-:W1:Y:S08]  /*3aba0*/  LDS R235, [R3+0x7280] ;  /* 0x0072800003eb7984 */ /* 0x000e700000000800 */
[----:B------:R-:W-:Y:S04]  /*3abb0*/  STL [R1+0x3e24], R204 ;  /* 0x003e24cc01007387 */ /* 0x000fe80000100800 */
[----:B------:R-:W-:Y:S01]  /*3abc0*/  STL [R1+0x3e20], R205 ;  /* 0x003e20cd01007387 */ /* 0x000fe20000100800 */
[C---:B---3--:R-:W-:Y:S03]  /*3abd0*/  HMMA.1688.F32.TF32 R208, R228.reuse, R46, R208 ;  /* 0x0000002ee4d0723c */ /* 0x048fe600000810d0 */
[----:B------:R-:W-:Y:S04]  /*3abe0*/  STL [R1+0x3e1c], R206 ;  /* 0x003e1cce01007387 */ /* 0x000fe80000100800 */
[----:B------:R-:W-:Y:S01]  /*3abf0*/  STL [R1+0x3e18], R207 ;  /* 0x003e18cf01007387 */ /* 0x000fe20000100800 */
[C---:B----4-:R-:W-:Y:S11]  /*3ac00*/  HMMA.1688.F32.TF32 R212, R228.reuse, R42, R212 ;  /* 0x0000002ae4d4723c */ /* 0x050ff600000810d4 */
[----:B------:R-:W-:Y:S04]  /*3ac10*/  @!UPT UIADD3 URZ, URZ, URZ, URZ ;  /* 0x0000003f3f3ff290 */ /* 0x000fe8000fffe03f */
[----:B------:R-:W-:Y:S04]  /*3ac20*/  STL [R1+0x3e04], R208 ;  /* 0x003e04d001007387 */ /* 0x000fe80000100800 */
[----:B------:R-:W-:Y:S04]  /*3ac30*/  STL [R1+0x3e00], R209 ;  /* 0x003e00d101007387 */ /* 0x000fe80000100800 */
[----:B------:R-:W-:Y:S04]  /*3ac40*/  STL [R1+0x3dfc], R210 ;  /* 0x003dfcd201007387 */ /* 0x000fe80000100800 */
[----:B------:R-:W-:Y:S01]  /*3ac50*/  STL [R1+0x3df8], R211 ;  /* 0x003df8d301007387 */ /* 0x000fe20000100800 */
[C---:B------:R-:W-:Y:S03]  /*3ac60*/  HMMA.1688.F32.TF32 R244, R228.reuse, R22, R240 ;  /* 0x00000016e4f4723c */ /* 0x040fe600000810f0 */
[----:B------:R-:W-:Y:S04]  /*3ac70*/  STL [R1+0x3e34], R212 ;  /* 0x003e34d401007387 */ /* 0x000fe80000100800 */
[----:B------:R-:W-:Y:S04]  /*3ac80*/  STL [R1+0x3e30], R213 ;  /* 0x003e30d501007387 */ /* 0x000fe80000100800 */
[----:B------:R-:W-:Y:S04]  /*3ac90*/  STL [R1+0x3e2c], R214 ;  /* 0x003e2cd601007387 */ /* 0x000fe80000100800 */
        /* <DEDUP_REMOVED lines=9> */
[----:B------:R4:W-:Y:S04]  /*3ad30*/  STL [R1+0x3df4], R244 ;  /* 0x003df4f401007387 */ /* 0x0009e80000100800 */
[----:B------:R1:W-:Y:S04]  /*3ad40*/  STL [R1+0x3df0], R245 ;  /* 0x003df0f501007387 */ /* 0x0003e80000100800 */
[----:B------:R-:W-:Y:S04]  /*3ad50*/  STL [R1+0x3dec], R246 ;  /* 0x003decf601007387 */ /* 0x000fe80000100800 */
[----:B------:R1:W-:Y:S04]  /*3ad60*/  STL [R1+0x3de8], R247 ;  /* 0x003de8f701007387 */ /* 0x0003e80000100800 */
        /* <DEDUP_REMOVED lines=8> */
[C---:B------:R-:W-:Y:S03]  /*3adf0*/  HMMA.1688.F32.TF32 R64, R228.reuse, R26, R72 ;  /* 0x0000001ae440723c */ /* 0x040fe60000081048 */
        /* <DEDUP_REMOVED lines=9> */
[----:B------:R-:W4:Y:S04]  /*3ae90*/  LDL.LU R236, [R1+0x240] ;  /* 0x0002400001ec7983 */ /* 0x000f280000300800 */
[----:B------:R-:W4:Y:S04]  /*3aea0*/  LDL.LU R237, [R1+0x244] ;  /* 0x0002440001ed7983 */ /* 0x000f280000300800 */
[----:B------:R-:W4:Y:S04]  /*3aeb0*/  LDL.LU R238, [R1+0x248] ;  /* 0x0002480001ee7983 */ /* 0x000f280000300800 */
[----:B------:R-:W4:Y:S08]  /*3aec0*/  LDL.LU R239, [R1+0x24c] ;  /* 0x00024c0001ef7983 */ /* 0x000f300000300800 */
[----:B------:R1:W-:Y:S04]  /*3aed0*/  STL [R1+0x3de4], R248 ;  /* 0x003de4f801007387 */ /* 0x0003e80000100800 */
[----:B------:R-:W-:Y:S04]  /*3aee0*/  STL [R1+0x3de0], R249 ;  /* 0x003de0f901007387 */ /* 0x000fe80000100800 */
[----:B------:R1:W-:Y:S04]  /*3aef0*/  STL [R1+0x3ddc], R250 ;  /* 0x003ddcfa01007387 */ /* 0x0003e80000100800 */
[----:B------:R1:W-:Y:S01]  /*3af00*/  STL [R1+0x3dd8], R251 ;  /* 0x003dd8fb01007387 */ /* 0x0003e20000100800 */
[C---:B--2---:R-:W-:Y:S03]  /*3af10*/  HMMA.1688.F32.TF32 R92, R228.reuse, R14, R240 ;  /* 0x0000000ee45c723c */ /* 0x044fe600000810f0 */
[----:B------:R-:W2:Y:S11]  /*3af20*/  LDL.LU R240, [R1+0x1d0] ;  /* 0x0001d00001f07983 */ /* 0x000eb60000300800 */
[----:B------:R-:W-:Y:S09]  /*3af30*/  @!UPT UIADD3 URZ, URZ, URZ, URZ ;  /* 0x0000003f3f3ff290 */ /* 0x000ff2000fffe03f */
[----:B------:R1:W-:Y:S04]  /*3af40*/  STL.64 [R1+0x20], R92 ;  /* 0x0000205c01007387 */ /* 0x0003e80000100a00 */
[----:B------:R1:W-:Y:S04]  /*3af50*/  STL.64 [R1+0x28], R94 ;  /* 0x0000285e01007387 */ /* 0x0003e80000100a00 */
[----:B------:R-:W2:Y:S04]  /*3af60*/  LDL.LU R241, [R1+0x1d4] ;  /* 0x0001d40001f17983 */ /* 0x000ea80000300800 */
[----:B------:R-:W2:Y:S04]  /*3af70*/  LDL.LU R242, [R1+0x1d8] ;  /* 0x0001d80001f27983 */ /* 0x000ea80000300800 */
[----:B------:R-:W2:Y:S01]  /*3af80*/  LDL.LU R243, [R1+0x1dc] ;  /* 0x0001dc0001f37983 */ /* 0x000ea20000300800 */
[C---:B---3--:R-:W-:Y:S11]  /*3af90*/  HMMA.1688.F32.TF32 R72, R228.reuse, R58, R72 ;  /* 0x0000003ae448723c */ /* 0x048ff60000081048 */
[----:B------:R-:W-:Y:S11]  /*3afa0*/  @!UPT UIADD3 URZ, URZ, URZ, URZ ;  /* 0x0000003f3f3ff290 */ /* 0x000ff6000fffe03f */
[----:B------:R-:W-:Y:S02]  /*3afb0*/  @!UPT UIADD3 URZ, URZ, URZ, URZ ;  /* 0x0000003f3f3ff290 */ /* 0x000fe4000fffe03f */
[----:B----4-:R-:W-:Y:S01]  /*3afc0*/  MOV R244, R72 ;  /* 0x0000004800f47202 */ /* 0x010fe20000000f00 */
[----:B-1----:R-:W-:Y:S01]  /*3afd0*/  IMAD.MOV.U32 R245, RZ, RZ, R73 ;  /* 0x000000fffff57224 */ /* 0x002fe200078e0049 */
[----:B------:R-:W-:Y:S01]  /*3afe0*/  MOV R247, R75 ;  /* 0x0000004b00f77202 */ /* 0x000fe20000000f00 */
[----:B------:R-:W-:Y:S02]  /*3aff0*/  IMAD.MOV.U32 R246, RZ, RZ, R74 ;  /* 0x000000fffff67224 */ /* 0x000fe400078e004a */
[C---:B------:R-:W-:Y:S08]  /*3b000*/  HMMA.1688.F32.TF32 R72, R228.reuse, R54, R236 ;  /* 0x00000036e448723c */ /* 0x040ff000000810ec */
[C---:B------:R-:W-:Y:S08]  /*3b010*/  HMMA.1688.F32.TF32 R76, R228.reuse, R62, R76 ;  /* 0x0000003ee44c723c */ /* 0x040ff0000008104c */
[----:B------:R-:W-:Y:S08]  /*3b020*/  HMMA.1688.F32.TF32 R84, R228, R6, R84 ;  /* 0x00000006e454723c */ /* 0x000ff00000081054 */
[----:B------:R-:W-:Y:S01]  /*3b030*/  IMAD.MOV.U32 R248, RZ, RZ, R72 ;  /* 0x000000fffff87224 */ /* 0x000fe200078e0048 */
[----:B------:R-:W-:Y:S01]  /*3b040*/  MOV R250, R74 ;  /* 0x0000004a00fa7202 */ /* 0x000fe20000000f00 */
[----:B------:R-:W-:-:S02]  /*3b050*/  IMAD.MOV.U32 R249, RZ, RZ, R73 ;  /* 0x000000fffff97224 */ /* 0x000fc400078e0049 */
[----:B------:R-:W-:-:S04]  /*3b060*/  IMAD.MOV.U32 R251, RZ, RZ, R75 ;  /* 0x000000fffffb7224 */ /* 0x000fc800078e004b */
[----:B------:R-:W-:Y:S01]  /*3b070*/  IMAD.MOV.U32 R208, RZ, RZ, R76 ;  /* 0x000000ffffd07224 */ /* 0x000fe200078e004c */
[----:B------:R-:W-:Y:S01]  /*3b080*/  MOV R209, R77 ;  /* 0x0000004d00d17202 */ /* 0x000fe20000000f00 */
[----:B------:R-:W-:Y:S02]  /*3b090*/  IMAD.MOV.U32 R210, RZ, RZ, R78 ;  /* 0x000000ffffd27224 */ /* 0x000fe400078e004e */
[----:B------:R-:W-:-:S04]  /*3b0a0*/  IMAD.MOV.U32 R211, RZ, RZ, R79 ;  /* 0x000000ffffd37224 */ /* 0x000fc800078e004f */
[----:B------:R-:W-:Y:S01]  /*3b0b0*/  MOV R204, R84 ;  /* 0x0000005400cc7202 */ /* 0x000fe20000000f00 */
[----:B------:R-:W-:Y:S01]  /*3b0c0*/  IMAD.MOV.U32 R205, RZ, RZ, R85 ;  /* 0x000000ffffcd7224 */ /* 0x000fe200078e0055 */
[----:B------:R-:W-:Y:S01]  /*3b0d0*/  MOV R207, R87 ;  /* 0x0000005700cf7202 */ /* 0x000fe20000000f00 */
[----:B------:R-:W-:Y:S01]  /*3b0e0*/  IMAD.MOV.U32 R206, RZ, RZ, R86 ;  /* 0x000000ffffce7224 */ /* 0x000fe200078e0056 */
[C---:B------:R-:W-:Y:S08]  /*3b0f0*/  HMMA.1688.F32.TF32 R88, R228.reuse, R10, R88 ;  /* 0x0000000ae458723c */ /* 0x040ff00000081058 */
[----:B------:R-:W-:Y:S11]  /*3b100*/  HMMA.1688.F32.TF32 R80, R228, R226, R80 ;  /* 0x000000e2e450723c */ /* 0x000ff60000081050 */
[----:B------:R-:W-:Y:S05]  /*3b110*/  @!UPT UIADD3 URZ, URZ, URZ, URZ ;  /* 0x0000003f3f3ff290 */ /* 0x000fea000fffe03f */
[----:B------:R-:W-:Y:S01]  /*3b120*/  IMAD.MOV.U32 R200, RZ, RZ, R88 ;  /* 0x000000ffffc87224 */ /* 0x000fe200078e0058 */
[----:B------:R-:W-:Y:S01]  /*3b130*/  MOV R201, R89 ;  /* 0x0000005900c97202 */ /* 0x000fe20000000f00 */
[----:B------:R-:W-:Y:S02]  /*3b140*/  IMAD.MOV.U32 R202, RZ, RZ, R90 ;  /* 0x000000ffffca7224 */ /* 0x000fe400078e005a */
[----:B------:R-:W-:-:S04]  /*3b150*/  IMAD.MOV.U32 R203, RZ, RZ, R91 ;  /* 0x000000ffffcb7224 */ /* 0x000fc800078e005b */
[----:B------:R-:W-:Y:S01]  /*3b160*/  IMAD.MOV.U32 R212, RZ, RZ, R80 ;  /* 0x000000ffffd47224 */ /* 0x000fe200078e0050 */
[----:B------:R-:W-:Y:S01]  /*3b170*/  MOV R214, R82 ;  /* 0x0000005200d67202 */ /* 0x000fe20000000f00 */
[----:B------:R-:W-:Y:S02]  /*3b180*/  IMAD.MOV.U32 R213, RZ, RZ, R81 ;  /* 0x000000ffffd57224 */ /* 0x000fe400078e0051 */
[----:B------:R-:W-:Y:S01]  /*3b190*/  IMAD.MOV.U32 R215, RZ, RZ, R83 ;  /* 0x000000ffffd77224 */ /* 0x000fe200078e0053 */
[C---:B--2---:R-:W-:Y:S01]  /*3b1a0*/  HMMA.1688.F32.TF32 R72, R228.reuse, R50, R240 ;  /* 0x00000032e448723c */ /* 0x044fe200000810f0 */
[----:B------:R-:W2:Y:S11]  /*3b1b0*/  LDL.LU R240, [R1+0x780] ;  /* 0x0007800001f07983 */ /* 0x000eb60000300800 */
[----:B------:R-:W-:Y:S11]  /*3b1c0*/  @!UPT UIADD3 URZ, URZ, URZ, URZ ;  /* 0x0000003f3f3ff290 */ /* 0x000ff6000fffe03f */
[----:B------:R1:W-:Y:S04]  /*3b1d0*/  STL.64 [R1+0x420], R72 ;  /* 0x0004204801007387 */ /* 0x0003e80000100a00 */
        /* <DEDUP_REMOVED lines=76> */
[----:B-1----:R-:W4:Y:S04]  /*3b6a0*/  LDL.LU R72, [R1+0x7f0] ;  /* 0x0007f00001487983 */ /* 0x002f280000300800 */
[----:B------:R-:W4:Y:S04]  /*3b6b0*/  LDL.LU R73, [R1+0x7f4] ;  /* 0x0007f40001497983 */ /* 0x000f280000300800 */
[----:B---3--:R-:W3:Y:S04]  /*3b6c0*/  LDL.LU R74, [R1+0x7f8] ;  /* 0x0007f800014a7983 */ /* 0x008ee80000300800 */
[----:B------:R-:W3:Y:S01]  /*3b6d0*/  LDL.LU R75, [R1+0x7fc] ;  /* 0x0007fc00014b7983 */ /* 0x000ee20000300800 */
[C---:B------:R-:W-:Y:S08]  /*3b6e0*/  HMMA.1688.F32.TF32 R216, R228.reuse, R38, R216 ;  /* 0x00000026e4d8723c */ /* 0x040ff000000810d8 */
[C---:B------:R-:W-:Y:S08]  /*3b6f0*/  HMMA.1688.F32.TF32 R220, R228.reuse, R34, R220 ;  /* 0x00000022e4dc723c */ /* 0x040ff000000810dc */
[----:B------:R-:W-:Y:S01]  /*3b700*/  HMMA.1688.F32.TF32 R68, R228, R30, R68 ;  /* 0x0000001ee444723c */ /* 0x000fe20000081044 */
[----:B------:R-:W-:Y:S04]  /*3b710*/  LDS R228, [R2+0x6300] ;  /* 0x0063000002e47984 */ /* 0x000fe80000000800 */
[----:B------:R-:W-:Y:S04]  /*3b720*/  LDS R230, [R2+0x7300] ;  /* 0x0073000002e67984 */ /* 0x000fe80000000800 */
[----:B------:R-:W-:Y:S04]  /*3b730*/  LDS R229, [R3+0x6300] ;  /* 0x0063000003e57984 */ /* 0x000fe80000000800 */
[----:B------:R-:W1:Y:S01]  /*3b740*/  LDS R231, [R3+0x7300] ;  /* 0x0073000003e77984 */ /* 0x000e620000000800 */
[C---:B--2---:R-:W-:Y:S08]  /*3b750*/  HMMA.1688.F32.TF32 R92, R232.reuse, R58, R92 ;  /* 0x0000003ae85c723c */ /* 0x044ff0000008105c */
[C---:B----4-:R-:W-:Y:S08]  /*3b760*/  HMMA.1688.F32.TF32 R96, R232.reuse, R62, R96 ;  /* 0x0000003ee860723c */ /* 0x050ff00000081060 */
[C---:B------:R-:W-:Y:S08]  /*3b770*/  HMMA.1688.F32.TF32 R100, R232.reuse, R226, R100 ;  /* 0x000000e2e864723c */ /* 0x040ff00000081064 */
[C---:B------:R-:W-:Y:S08]  /*3b780*/  HMMA.1688.F32.TF32 R108, R232.reuse, R10, R108 ;  /* 0x0000000ae86c723c */ /* 0x040ff0000008106c */
[C---:B------:R-:W-:Y:S08]  /*3b790*/  HMMA.1688.F32.TF32 R112, R232.reuse, R14, R112 ;  /* 0x0000000ee870723c */ /* 0x040ff00000081070 */
[C---:B------:R-:W-:Y:S08]  /*3b7a0*/  HMMA.1688.F32.TF32 R116, R232.reuse, R18, R116 ;  /* 0x00000012e874723c */ /* 0x040ff00000081074 */
[C---:B------:R-:W-:Y:S08]  /*3b7b0*/  HMMA.1688.F32.TF32 R124, R232.reuse, R26, R124 ;  /* 0x0000001ae87c723c */ /* 0x040ff0000008107c */
[C---:B------:R-:W-:Y:S08]  /*3b7c0*/  HMMA.1688.F32.TF32 R128, R232.reuse, R30, R128 ;  /* 0x0000001ee880723c */ /* 0x040ff00000081080 */
[C---:B------:R-:W-:Y:S08]  /*3b7d0*/  HMMA.1688.F32.TF32 R132, R232.reuse, R34, R132 ;  /* 0x00000022e884723c */ /* 0x040ff00000081084 */
[C---:B------:R-:W-:Y:S01]  /*3b7e0*/  HMMA.1688.F32.TF32 R144, R232.reuse, R46, R236 ;  /* 0x0000002ee890723c */ /* 0x040fe200000810ec */
[----:B------:R-:W-:Y:S04]  /*3b7f0*/  LDS R236, [R2+0x6380] ;  /* 0x0063800002ec7984 */ /* 0x000fe80000000800 */
[----:B------:R-:W-:Y:S04]  /*3b800*/  LDS R238, [R2+0x7380] ;  /* 0x0073800002ee7984 */ /* 0x000fe80000000800 */
[----:B------:R-:W-:Y:S04]  /*3b810*/  LDS R237, [R3+0x6380] ;  /* 0x0063800003ed7984 */ /* 0x000fe80000000800 */
[----:B------:R-:W2:Y:S01]  /*3b820*/  LDS R239, [R3+0x7380] ;  /* 0x0073800003ef7984 */ /* 0x000ea20000000800 */
[C---:B------:R-:W-:Y:S08]  /*3b830*/  HMMA.1688.F32.TF32 R140, R232.reuse, R42, R140 ;  /* 0x0000002ae88c723c */ /* 0x040ff0000008108c */
[C---:B------:R-:W-:Y:S01]  /*3b840*/  HMMA.1688.F32.TF32 R136, R232.reuse, R38, R136 ;  /* 0x00000026e888723c */ /* 0x040fe20000081088 */
[----:B------:R-:W-:Y:S07]  /*3b850*/  STL.64 [R1+0x440], R144 ;  /* 0x0004409001007387 */ /* 0x000fee0000100a00 */
[C---:B------:R-:W-:Y:S01]  /*3b860*/  HMMA.1688.F32.TF32 R120, R232.reuse, R22, R120 ;  /* 0x00000016e878723c */ /* 0x040fe20000081078 */
[----:B------:R-:W-:Y:S06]  /*3b870*/  STL.64 [R1+0x448], R146 ;  /* 0x0004489201007387 */ /* 0x000fec0000100a00 */
[----:B------:R-:W-:Y:S04]  /*3b880*/  STL.64 [R1+0x4d0], R140 ;  /* 0x0004d08c01007387 */ /* 0x000fe80000100a00 */
[----:B------:R-:W-:Y:S01]  /*3b890*/  STL.64 [R1+0x4d8], R142 ;  /* 0x0004d88e01007387 */ /* 0x000fe20000100a00 */
[C---:B------:R-:W-:Y:S03]  /*3b8a0*/  HMMA.1688.F32.TF32 R104, R232.reuse, R6, R104 ;  /* 0x00000006e868723c */ /* 0x040fe60000081068 */
[----:B------:R-:W-:Y:S04]  /*3b8b0*/  STL.64 [R1+0x4e0], R136 ;  /* 0x0004e08801007387 */ /* 0x000fe80000100a00 */
[----:B------:R-:W-:Y:S04]  /*3b8c0*/  STL.64 [R1+0x4e8], R138 ;  /* 0x0004e88a01007387 */ /* 0x000fe80000100a00 */
[----:B------:R-:W-:Y:S04]  /*3b8d0*/  STL.64 [R1+0x500], R132 ;  /* 0x0005008401007387 */ /* 0x000fe80000100a00 */
[----:B------:R-:W-:Y:S01]  /*3b8e0*/  STL.64 [R1+0x508], R134 ;  /* 0x0005088601007387 */ /* 0x000fe20000100a00 */
[C---:B------:R-:W-:Y:S03]  /*3b8f0*/  HMMA.1688.F32.TF32 R88, R232.reuse, R54, R88 ;  /* 0x00000036e858723c */ /* 0x040fe60000081058 */
[----:B------:R-:W-:Y:S05]  /*3b900*/  STL.64 [R1+0x530], R128 ;  /* 0x0005308001007387 */ /* 0x000fea0000100a00 */
[----:B------:R-:W-:Y:S01]  /*3b910*/  HMMA.1688.F32.TF32 R232, R232, R50, R84 ;  /* 0x00000032e8e8723c */ /* 0x000fe20000081054 */
[----:B------:R-:W-:Y:S04]  /*3b920*/  STL.64 [R1+0x538], R130 ;  /* 0x0005388201007387 */ /* 0x000fe80000100a00 */
[----:B------:R-:W-:Y:S03]  /*3b930*/  STL.64 [R1+0x560], R124 ;  /* 0x0005607c01007387 */ /* 0x000fe60000100a00 */
[C---:B-1----:R-:W-:Y:S01]  /*3b940*/  HMMA.1688.F32.TF32 R84, R228.reuse, R46, R80 ;  /* 0x0000002ee454723c */ /* 0x042fe20000081050 */
[----:B------:R-:W-:Y:S04]  /*3b950*/  STL.64 [R1+0x568], R126 ;  /* 0x0005687e01007387 */ /* 0x000fe80000100a00 */
[----:B------:R-:W-:Y:S03]  /*3b960*/  STL.64 [R1+0x590], R120 ;  /* 0x0005907801007387 */ /* 0x000fe60000100a00 */
[C---:B------:R-:W-:Y:S01]  /*3b970*/  HMMA.1688.F32.TF32 R80, R228.reuse, R42, R76 ;  /* 0x0000002ae450723c */ /* 0x040fe2000008104c */
[----:B------:R-:W-:Y:S04]  /*3b980*/  STL.64 [R1+0x598], R122 ;  /* 0x0005987a01007387 */ /* 0x000fe80000100a00 */
[----:B------:R-:W-:Y:S03]  /*3b990*/  STL.64 [R1+0x5b0], R116 ;  /* 0x0005b07401007387 */ /* 0x000fe60000100a00 */
[C---:B---3--:R-:W-:Y:S01]  /*3b9a0*/  HMMA.1688.F32.TF32 R76, R228.reuse, R38, R72 ;  /* 0x00000026e44c723c */ /* 0x048fe20000081048 */
        /* <DEDUP_REMOVED lines=13> */
[----:B------:R-:W-:Y:S04]  /*3ba80*/  STL [R1+0x3dd4], R232 ;  /* 0x003dd4e801007387 */ /* 0x000fe80000100800 */
[----:B------:R-:W-:Y:S04]  /*3ba90*/  STL.64 [R1+0x650], R88 ;  /* 0x0006505801007387 */ /* 0x000fe80000100a00 */
[----:B------:R-:W-:Y:S04]  /*3baa0*/  STL.64 [R1+0x658], R90 ;  /* 0x0006585a01007387 */ /* 0x000fe80000100a00 */
[----:B------:R-:W-:Y:S04]  /*3bab0*/  STL [R1+0x3dd0], R233 ;  /* 0x003dd0e901007387 */ /* 0x000fe80000100800 */
[----:B------:R-:W-:Y:S04]  /*3bac0*/  STL [R1+0x3dcc], R234 ;  /* 0x003dccea01007387 */ /* 0x000fe80000100800 */
[----:B------:R-:W-:Y:S04]  /*3bad0*/  STL [R1+0x3dc8], R235 ;  /* 0x003dc8eb01007387 */ /* 0x000fe80000100800 */
[----:B------:R-:W-:Y:S01]  /*3bae0*/  STL.64 [R1+0x6a0], R84 ;  /* 0x0006a05401007387 */ /* 0x000fe20000100a00 */
[----:B------:R-:W-:Y:S03]  /*3baf0*/  HMMA.1688.F32.TF32 R72, R228, R34, R240 ;  /* 0x00000022e448723c */ /* 0x000fe600000810f0 */
[----:B------:R-:W-:Y:S04]  /*3bb00*/  STL.64 [R1+0x6a8], R86 ;  /* 0x0006a85601007387 */ /* 0x000fe80000100a00 */
[----:B------:R-:W-:Y:S01]  /*3bb10*/  STL.64 [R1+0x6c0], R80 ;  /* 0x0006c05001007387 */ /* 0x000fe20000100a00 */
[----:B------:R-:W-:-:S03]  /*3bb20*/  IMAD.MOV.U32 R240, RZ, RZ, R252 ;  /* 0x000000fffff07224 */ /* 0x000fc600078e00fc */
[----:B------:R-:W-:Y:S04]  /*3bb30*/  STL.64 [R1+0x6c8], R82 ;  /* 0x0006c85201007387 */ /* 0x000fe80000100a00 */
[----:B------:R1:W-:Y:S04]  /*3bb40*/  STL.64 [R1+0x6f0], R76 ;  /* 0x0006f04c01007387 */ /* 0x0003e80000100a00 */
[----:B------:R3:W-:Y:S04]  /*3bb50*/  STL.64 [R1+0x6f8], R78 ;  /* 0x0006f84e01007387 */ /* 0x0007e80000100a00 */
[----:B------:R-:W3:Y:S01]  /*3bb60*/  LDL.LU R252, [R1+0x4000] ;  /* 0x0040000001fc7983 */ /* 0x000ee20000300800 */
[----:B------:R-:W-:Y:S01]  /*3bb70*/  MOV R241, R225 ;  /* 0x000000e100f17202 */ /* 0x000fe20000000f00 */
[----:B------:R-:W-:-:S02]  /*3bb80*/  IMAD.MOV.U32 R242, RZ, RZ, R60 ;  /* 0x000000fffff27224 */ /* 0x000fc400078e003c */
[----:B------:R-:W-:Y:S01]  /*3bb90*/  STL.64 [R1+0x710], R72 ;  /* 0x0007104801007387 */ /* 0x000fe20000100a00 */
[----:B------:R-:W-:-:S03]  /*3bba0*/  IMAD.MOV.U32 R243, RZ, RZ, R61 ;  /* 0x000000fffff37224 */ /* 0x000fc600078e003d */
[----:B------:R-:W-:Y:S01]  /*3bbb0*/  STL.64 [R1+0x718], R74 ;  /* 0x0007184a01007387 */ /* 0x000fe20000100a00 */
[----:B-1----:R-:W-:-:S03]  /*3bbc0*/  MOV R77, R224 ;  /* 0x000000e0004d7202 */ /* 0x002fc60000000f00 */
[----:B------:R-:W4:Y:S04]  /*3bbd0*/  LDL.LU R225, [R1+0x3ffc] ;  /* 0x003ffc0001e17983 */ /* 0x000f280000300800 */
[----:B------:R-:W2:Y:S04]  /*3bbe0*/  LDL.LU R60, [R1+0x3ff8] ;  /* 0x003ff800013c7983 */ /* 0x000ea80000300800 */
[----:B------:R-:W2:Y:S04]  /*3bbf0*/  LDL.LU R61, [R1+0x3ff4] ;  /* 0x003ff400013d7983 */ /* 0x000ea80000300800 */
[----:B------:R-:W2:Y:S04]  /*3bc00*/  LDL.LU R76, [R1+0x150] ;  /* 0x00015000014c7983 */ /* 0x000ea80000300800 */
[----:B------:R-:W2:Y:S01]  /*3bc10*/  LDL.LU R224, [R1+0x3ff0] ;  /* 0x003ff00001e07983 */ /* 0x000ea20000300800 */
[----:B---3--:R-:W-:-:S03]  /*3bc20*/  IMAD.MOV.U32 R78, RZ, RZ, R252 ;  /* 0x000000ffff4e7224 */ /* 0x008fc600078e00fc */
[----:B------:R-:W3:Y:S01]  /*3bc30*/  LDL.LU R252, [R1+0x3fec] ;  /* 0x003fec0001fc7983 */ /* 0x000ee20000300800 */
[----:B----4-:R-:W-:-:S03]  /*3bc40*/  IMAD.MOV.U32 R79, RZ, RZ, R225 ;  /* 0x000000ffff4f7224 */ /* 0x010fc600078e00e1 */
[----:B------:R-:W4:Y:S04]  /*3bc50*/  LDL.LU R225, [R1+0x3fe8] ;  /* 0x003fe80001e17983 */ /* 0x000f280000300800 */
        /* <DEDUP_REMOVED lines=80> */
[----:B---3--:R-:W-:-:S03]  /*3c160*/  IMAD.MOV.U32 R135, RZ, RZ, R252 ;  /* 0x000000ffff877224 */ /* 0x008fc600078e00fc */
        /* <DEDUP_REMOVED lines=21> */
[C---:B------:R-:W-:Y:S07]  /*3c2c0*/  HMMA.1688.F32.TF32 R164, R228.reuse, R22, R164 ;  /* 0x00000016e4a4723c */ /* 0x040fee00000810a4 */
[----:B------:R1:W-:Y:S04]  /*3c2d0*/  STL.64 [R1+0x730], R232 ;  /* 0x000730e801007387 */ /* 0x0003e80000100a00 */
[----:B------:R2:W-:Y:S04]  /*3c2e0*/  STL [R1+0x738], R234 ;  /* 0x000738ea01007387 */ /* 0x0005e80000100800 */
[----:B------:R4:W-:Y:S01]  /*3c2f0*/  STL [R1+0x89c], R171 ;  /* 0x00089cab01007387 */ /* 0x0009e20000100800 */
[----:B-1----:R-:W-:Y:S01]  /*3c300*/  IMAD.MOV.U32 R232, RZ, RZ, R235 ;  /* 0x000000ffffe87224 */ /* 0x002fe200078e00eb */
[C---:B------:R-:W-:Y:S01]  /*3c310*/  HMMA.1688.F32.TF32 R148, R228.reuse, R6, R148 ;  /* 0x00000006e494723c */ /* 0x040fe20000081094 */
[----:B------:R-:W-:Y:S01]  /*3c320*/  IMAD.MOV.U32 R235, RZ, RZ, R170 ;  /* 0x000000ffffeb7224 */ /* 0x000fe200078e00aa */
[----:B--2---:R-:W-:Y:S01]  /*3c330*/  MOV R234, R169 ;  /* 0x000000a900ea7202 */ /* 0x004fe20000000f00 */
[----:B------:R-:W-:Y:S01]  /*3c340*/  IMAD.MOV.U32 R233, RZ, RZ, R168 ;  /* 0x000000ffffe97224 */ /* 0x000fe200078e00a8 */
[----:B----4-:R-:W2:Y:S04]  /*3c350*/  LDL.LU.64 R170, [R1+0x3fd8] ;  /* 0x003fd80001aa7983 */ /* 0x010ea80000300a00 */
[----:B------:R-:W2:Y:S04]  /*3c360*/  LDL.LU.64 R168, [R1+0x3fd0] ;  /* 0x003fd00001a87983 */ /* 0x000ea80000300a00 */
[----:B------:R-:W-:Y:S04]  /*3c370*/  STL.64 [R1+0x880], R164 ;  /* 0x000880a401007387 */ /* 0x000fe80000100a00 */
[----:B------:R1:W-:Y:S01]  /*3c380*/  STL.64 [R1+0x888], R166 ;  /* 0x000888a601007387 */ /* 0x0003e20000100a00 */
[C---:B------:R-:W-:Y:S03]  /*3c390*/  HMMA.1688.F32.TF32 R132, R228.reuse, R54, R132 ;  /* 0x00000036e484723c */ /* 0x040fe60000081084 */
[----:B-1----:R-:W4:Y:S04]  /*3c3a0*/  LDL.LU.64 R166, [R1+0x3fc8] ;  /* 0x003fc80001a67983 */ /* 0x002f280000300a00 */
[----:B------:R-:W4:Y:S04]  /*3c3b0*/  LDL.LU.64 R164, [R1+0x3fc0] ;  /* 0x003fc00001a47983 */ /* 0x000f280000300a00 */
[----:B------:R-:W-:Y:S04]  /*3c3c0*/  STL.64 [R1+0x870], R160 ;  /* 0x000870a001007387 */ /* 0x000fe80000100a00 */
[----:B------:R1:W-:Y:S01]  /*3c3d0*/  STL.64 [R1+0x878], R162 ;  /* 0x000878a201007387 */ /* 0x0003e20000100a00 */
[----:B------:R-:W-:Y:S03]  /*3c3e0*/  HMMA.1688.F32.TF32 R228, R228, R50, R128 ;  /* 0x00000032e4e4723c */ /* 0x000fe60000081080 */
[----:B-1----:R-:W2:Y:S04]  /*3c3f0*/  LDL.LU.64 R162, [R1+0x3fb8] ;  /* 0x003fb80001a27983 */ /* 0x002ea80000300a00 */
[----:B------:R-:W2:Y:S04]  /*3c400*/  LDL.LU.64 R160, [R1+0x3fb0] ;  /* 0x003fb00001a07983 */ /* 0x000ea80000300a00 */
[----:B------:R-:W-:Y:S04]  /*3c410*/  STL.64 [R1+0x860], R156 ;  /* 0x0008609c01007387 */ /* 0x000fe80000100a00 */
[----:B------:R1:W-:Y:S04]  /*3c420*/  STL.64 [R1+0x868], R158 ;  /* 0x0008689e01007387 */ /* 0x0003e80000100a00 */
        /* <DEDUP_REMOVED lines=26> */
[----:B------:R-:W2:Y:S04]  /*3c5d0*/  LDL.LU.64 R130, [R1+0x3f38] ;  /* 0x003f380001827983 */ /* 0x000ea80000300a00 */
[----:B------:R-:W2:Y:S04]  /*3c5e0*/  LDL.LU.64 R128, [R1+0x3f30] ;  /* 0x003f300001807983 */ /* 0x000ea80000300a00 */
[----:B------:R1:W-:Y:S04]  /*3c5f0*/  STL.64 [R1+0x780], R228 ;  /* 0x000780e401007387 */ /* 0x0003e80000100a00 */
[----:B------:R3:W-:Y:S04]  /*3c600*/  STL.64 [R1+0x788], R230 ;  /* 0x000788e601007387 */ /* 0x0007e80000100a00 */
[----:B-1----:R-:W2:Y:S04]  /*3c610*/  LDL.LU R228, [R1+0x680] ;  /* 0x0006800001e47983 */ /* 0x002ea80000300800 */
[----:B------:R-:W2:Y:S04]  /*3c620*/  LDL.LU R229, [R1+0x684] ;  /* 0x0006840001e57983 */ /* 0x000ea80000300800 */
[----:B---3--:R-:W2:Y:S01]  /*3c630*/  LDL.LU R230, [R1+0x688] ;  /* 0x0006880001e67983 */ /* 0x008ea20000300800 */
[----:B------:R-:W-:-:S03]  /*3c640*/  IMAD.MOV.U32 R231, RZ, RZ, R252 ;  /* 0x000000ffffe77224 */ /* 0x000fc600078e00fc */
[----:B------:R-:W3:Y:S01]  /*3c650*/  LDL.LU R252, [R1+0x3f28] ;  /* 0x003f280001fc7983 */ /* 0x000ee20000300800 */
[C---:B------:R-:W-:Y:S08]  /*3c660*/  HMMA.1688.F32.TF32 R124, R236.reuse, R46, R124 ;  /* 0x0000002eec7c723c */ /* 0x040ff0000008107c */
[C---:B------:R-:W-:Y:S08]  /*3c670*/  HMMA.1688.F32.TF32 R120, R236.reuse, R42, R120 ;  /* 0x0000002aec78723c */ /* 0x040ff00000081078 */
[C---:B------:R-:W-:Y:S08]  /*3c680*/  HMMA.1688.F32.TF32 R116, R236.reuse, R38, R116 ;  /* 0x00000026ec74723c */ /* 0x040ff00000081074 */
[C---:B------:R-:W-:Y:S01]  /*3c690*/  HMMA.1688.F32.TF32 R112, R236.reuse, R34, R112 ;  /* 0x00000022ec70723c */ /* 0x040fe20000081070 */
[----:B------:R-:W-:Y:S07]  /*3c6a0*/  STL.64 [R1+0x770], R124 ;  /* 0x0007707c01007387 */ /* 0x000fee0000100a00 */
[C---:B------:R-:W-:Y:S01]  /*3c6b0*/  HMMA.1688.F32.TF32 R108, R236.reuse, R30, R108 ;  /* 0x0000001eec6c723c */ /* 0x040fe2000008106c */
[----:B------:R1:W-:Y:S07]  /*3c6c0*/  STL.64 [R1+0x778], R126 ;  /* 0x0007787e01007387 */ /* 0x0003ee0000100a00 */
[C---:B------:R-:W-:Y:S01]  /*3c6d0*/  HMMA.1688.F32.TF32 R104, R236.reuse, R26, R104 ;  /* 0x0000001aec68723c */ /* 0x040fe20000081068 */
[----:B-1----:R-:W4:Y:S07]  /*3c6e0*/  LDL.LU.64 R126, [R1+0x3f20] ;  /* 0x003f2000017e7983 */ /* 0x002f2e0000300a00 */
[C---:B------:R-:W-:Y:S01]  /*3c6f0*/  HMMA.1688.F32.TF32 R100, R236.reuse, R22, R100 ;  /* 0x00000016ec64723c */ /* 0x040fe20000081064 */
[----:B------:R-:W4:Y:S04]  /*3c700*/  LDL.LU.64 R124, [R1+0x3f18] ;  /* 0x003f1800017c7983 */ /* 0x000f280000300a00 */
[----:B------:R-:W-:Y:S03]  /*3c710*/  STL.64 [R1+0x760], R120 ;  /* 0x0007607801007387 */ /* 0x000fe60000100a00 */
[C---:B------:R-:W-:Y:S01]  /*3c720*/  HMMA.1688.F32.TF32 R96, R236.reuse, R18, R96 ;  /* 0x00000012ec60723c */ /* 0x040fe20000081060 */
[----:B------:R1:W-:Y:S01]  /*3c730*/  STL.64 [R1+0x768], R122 ;  /* 0x0007687a01007387 */ /* 0x0003e20000100a00 */
[----:B------:R-:W-:Y:S01]  /*3c740*/  MOV R86, R225 ;  /* 0x000000e100567202 */ /* 0x000fe20000000f00 */
[----:B------:R-:W-:Y:S01]  /*3c750*/  IMAD.MOV.U32 R87, RZ, RZ, R224 ;  /* 0x000000ffff577224 */ /* 0x000fe200078e00e0 */
[----:B------:R-:W-:Y:S01]  /*3c760*/  MOV R82, R61 ;  /* 0x0000003d00527202 */ /* 0x000fe20000000f00 */
[----:B------:R-:W-:Y:S01]  /*3c770*/  IMAD.MOV.U32 R83, RZ, RZ, R60 ;  /* 0x000000ffff537224 */ /* 0x000fe200078e003c */
[----:B------:R-:W-:Y:S01]  /*3c780*/  MOV R72, R57 ;  /* 0x0000003900487202 */ /* 0x000fe20000000f00 */
[----:B------:R-:W-:Y:S01]  /*3c790*/  IMAD.MOV.U32 R73, RZ, RZ, R56 ;  /* 0x000000ffff497224 */ /* 0x000fe200078e0038 */
[C---:B------:R-:W-:Y:S01]  /*3c7a0*/  HMMA.1688.F32.TF32 R92, R236.reuse, R10, R92 ;  /* 0x0000000aec5c723c */ /* 0x040fe2000008105c */
[----:B------:R-:W-:Y:S01]  /*3c7b0*/  IMAD.MOV.U32 R74, RZ, RZ, R53 ;  /* 0x000000ffff4a7224 */ /* 0x000fe200078e0035 */
[----:B------:R-:W-:Y:S01]  /*3c7c0*/  MOV R75, R52 ;  /* 0x00000034004b7202 */ /* 0x000fe20000000f00 */
[----:B------:R-:W-:Y:S04]  /*3c7d0*/  LDS R224, [R2+0x8080] ;  /* 0x0080800002e07984 */ /* 0x000fe80000000800 */
[----:B-1----:R-:W4:Y:S04]  /*3c7e0*/  LDL.LU.64 R122, [R1+0x3f10] ;  /* 0x003f1000017a7983 */ /* 0x002f280000300a00 */
[----:B------:R-:W4:Y:S04]  /*3c7f0*/  LDL.LU.64 R120, [R1+0x3f08] ;  /* 0x003f080001787983 */ /* 0x000f280000300a00 */
[----:B------:R-:W-:Y:S04]  /*3c800*/  STL.64 [R1+0x7f0], R116 ;  /* 0x0007f07401007387 */ /* 0x000fe80000100a00 */
[----:B------:R1:W-:Y:S01]  /*3c810*/  STL.64 [R1+0x7f8], R118 ;  /* 0x0007f87601007387 */ /* 0x0003e20000100a00 */
[C---:B------:R-:W-:Y:S03]  /*3c820*/  HMMA.1688.F32.TF32 R88, R236.reuse, R6, R88 ;  /* 0x00000006ec58723c */ /* 0x040fe60000081058 */
[----:B------:R-:W-:Y:S04]  /*3c830*/  LDS R225, [R3+0x8080] ;  /* 0x0080800003e17984 */ /* 0x000fe80000000800 */
[----:B-1----:R-:W4:Y:S04]  /*3c840*/  LDL.LU.64 R118, [R1+0x3f00] ;  /* 0x003f000001767983 */ /* 0x002f280000300a00 */
[----:B------:R-:W4:Y:S01]  /*3c850*/  LDL.LU.64 R116, [R1+0x3ef8] ;  /* 0x003ef80001747983 */ /* 0x000f220000300a00 */
[C---:B------:R-:W-:Y:S03]  /*3c860*/  HMMA.1688.F32.TF32 R84, R236.reuse, R226, R84 ;  /* 0x000000e2ec54723c */ /* 0x040fe60000081054 */
[----:B------:R-:W-:Y:S04]  /*3c870*/  STL.64 [R1+0x7e0], R112 ;  /* 0x0007e07001007387 */ /* 0x000fe80000100a00 */
[----:B------:R1:W-:Y:S01]  /*3c880*/  STL.64 [R1+0x7e8], R114 ;  /* 0x0007e87201007387 */ /* 0x0003e20000100a00 */
[C---:B------:R-:W-:Y:S03]  /*3c890*/  HMMA.1688.F32.TF32 R80, R236.reuse, R62, R80 ;  /* 0x0000003eec50723c */ /* 0x040fe60000081050 */
[----:B------:R-:W-:Y:S04]  /*3c8a0*/  LDS R226, [R2+0x9080] ;  /* 0x0090800002e27984 */ /* 0x000fe80000000800 */
[----:B------:R-:W-:Y:S04]  /*3c8b0*/  LDS R227, [R3+0x9080] ;  /* 0x0090800003e37984 */ /* 0x000fe80000000800 */
[----:B-1----:R-:W4:Y:S04]  /*3c8c0*/  LDL.LU.64 R114, [R1+0x3ef0] ;  /* 0x003ef00001727983 */ /* 0x002f280000300a00 */
[----:B------:R-:W4:Y:S01]  /*3c8d0*/  LDL.LU.64 R112, [R1+0x3ee8] ;  /* 0x003ee80001707983 */ /* 0x000f220000300a00 */
[C---:B------:R-:W-:Y:S03]  /*3c8e0*/  HMMA.1688.F32.TF32 R60, R236.reuse, R58, R76 ;  /* 0x0000003aec3c723c */ /* 0x040fe6000008104c */
[----:B------:R-:W-:Y:S04]  /*3c8f0*/  STL.64 [R1+0x7d0], R108 ;  /* 0x0007d06c01007387 */ /* 0x000fe80000100a00 */
[----:B------:R1:W-:Y:S01]  /*3c900*/  STL.64 [R1+0x7d8], R110 ;  /* 0x0007d86e01007387 */ /* 0x0003e20000100a00 */
[C---:B------:R-:W-:Y:S03]  /*3c910*/  HMMA.1688.F32.TF32 R56, R236.reuse, R54, R72 ;  /* 0x00000036ec38723c */ /* 0x040fe60000081048 */
[----:B-1----:R-:W4:Y:S04]  /*3c920*/  LDL.LU.64 R110, [R1+0x3ee0] ;  /* 0x003ee000016e7983 */ /* 0x002f280000300a00 */
[----:B------:R-:W4:Y:S01]  /*3c930*/  LDL.LU.64 R108, [R1+0x3ed8] ;  /* 0x003ed800016c7983 */ /* 0x000f220000300a00 */
[----:B------:R-:W-:Y:S03]  /*3c940*/  HMMA.1688.F32.TF32 R52, R236, R50, R240 ;  /* 0x00000032ec34723c */ /* 0x000fe600000810f0 */
        /* <DEDUP_REMOVED lines=10> */
[----:B-1----:R-:W4:Y:S04]  /*3c9f0*/  LDL.LU.64 R98, [R1+0x3eb0] ;  /* 0x003eb00001627983 */ /* 0x002f280000300a00 */
[----:B------:R-:W4:Y:S01]  /*3ca00*/  LDL.LU.64 R96, [R1+0x3ea8] ;  /* 0x003ea80001607983 */ /* 0x000f220000300a00 */
[----:B------:R-:W-:Y:S01]  /*3ca10*/  MOV R72, R49 ;  /* 0x0000003100487202 */ /* 0x000fe20000000f00 */
[----:B------:R-:W-:Y:S01]  /*3ca20*/  IMAD.MOV.U32 R73, RZ, RZ, R48 ;  /* 0x000000ffff497224 */ /* 0x000fe200078e0030 */
[----:B------:R-:W-:Y:S01]  /*3ca30*/  MOV R75, R44 ;  /* 0x0000002c004b7202 */ /* 0x000fe20000000f00 */
[----:B------:R-:W-:-:S02]  /*3ca40*/  IMAD.MOV.U32 R74, RZ, RZ, R45 ;  /* 0x000000ffff4a7224 */ /* 0x000fc400078e002d */
[----:B------:R-:W-:Y:S02]  /*3ca50*/  IMAD.MOV.U32 R76, RZ, RZ, R17 ;  /* 0x000000ffff4c7224 */ /* 0x000fe400078e0011 */
[----:B------:R-:W-:Y:S01]  /*3ca60*/  IMAD.MOV.U32 R77, RZ, RZ, R16 ;  /* 0x000000ffff4d7224 */ /* 0x000fe200078e0010 */
[----:B------:R-:W-:Y:S01]  /*3ca70*/  MOV R78, R13 ;  /* 0x0000000d004e7202 */ /* 0x000fe20000000f00 */
[----:B------:R-:W-:Y:S01]  /*3ca80*/  IMAD.MOV.U32 R79, RZ, RZ, R12 ;  /* 0x000000ffff4f7224 */ /* 0x000fe200078e000c */
[----:B------:R-:W-:Y:S01]  /*3ca90*/  MOV R241, R8 ;  /* 0x0000000800f17202 */ /* 0x000fe20000000f00 */
[----:B------:R-:W-:Y:S01]  /*3caa0*/  IMAD.MOV.U32 R240, RZ, RZ, R9 ;  /* 0x000000fffff07224 */ /* 0x000fe200078e0009 */
[----:B--2---:R-:W-:Y:S01]  /*3cab0*/  HMMA.1688.F32.TF32 R228, R236, R14, R228 ;  /* 0x0000000eece4723c */ /* 0x004fe200000810e4 */
[----:B---3--:R-:W-:Y:S04]  /*3cac0*/  LDSM.16.M88.4 R48, [R252+0x43080] ;  /* 0x04308000fc30783b */ /* 0x008fe80000000200 */
[----:B------:R-:W-:Y:S04]  /*3cad0*/  LDSM.16.M88.4 R44, [R252+0x44080] ;  /* 0x04408000fc2c783b */ /* 0x000fe80000000200 */
[----:B------:R-:W-:Y:S04]  /*3cae0*/  LDSM.16.M88.4 R16, [R252+0x4b080] ;  /* 0x04b08000fc10783b */ /* 0x000fe80000000200 */
[----:B------:R-:W-:Y:S01]  /*3caf0*/  LDSM.16.M88.4 R12, [R252+0x4c080] ;  /* 0x04c08000fc0c783b */ /* 0x000fe20000000200 */
[----:B------:R-:W-:-:S03]  /*3cb00*/  IMAD.MOV.U32 R242, RZ, RZ, R5 ;  /* 0x000000fffff27224 */ /* 0x000fc600078e0005 */
[----:B------:R-:W-:Y:S06]  /*3cb10*/  LDSM.16.M88.4 R8, [R252+0x4d080] ;  /* 0x04d08000fc08783b */ /* 0x000fec0000000200 */
        /* <DEDUP_REMOVED lines=9> */
[----:B------:R2:W-:Y:S04]  /*3cbb0*/  STL.64 [R1+0x708], R82 ;  /* 0x0007085201007387 */ /* 0x0005e80000100a00 */
[----:B------:R-:W-:Y:S04]  /*3cbc0*/  STL.64 [R1+0x6e0], R60 ;  /* 0x0006e03c01007387 */ /* 0x000fe80000100a00 */
[----:B------:R-:W-:Y:S04]  /*3cbd0*/  STL.64 [R1+0x6e8], R62 ;  /* 0x0006e83e01007387 */ /* 0x000fe80000100a00 */
[----:B------:R-:W-:Y:S04]  /*3cbe0*/  STL.64 [R1+0x6d0], R56 ;  /* 0x0006d03801007387 */ /* 0x000fe80000100a00 */
[----:B------:R-:W3:Y:S04]  /*3cbf0*/  LDSM.16.M88.4 R60, [R252+0x40080] ;  /* 0x04008000fc3c783b */ /* 0x000ee80000000200 */
[----:B------:R-:W-:Y:S04]  /*3cc00*/  STL.64 [R1+0x6d8], R58 ;  /* 0x0006d83a01007387 */ /* 0x000fe80000100a00 */
[----:B------:R-:W-:Y:S04]  /*3cc10*/  STL.64 [R1+0x690], R52 ;  /* 0x0006903401007387 */ /* 0x000fe80000100a00 */
[----:B------:R-:W3:Y:S04]  /*3cc20*/  LDSM.16.M88.4 R56, [R252+0x41080] ;  /* 0x04108000fc38783b */ /* 0x000ee80000000200 */
[----:B------:R-:W-:Y:S04]  /*3cc30*/  STL.64 [R1+0x698], R54 ;  /* 0x0006983601007387 */ /* 0x000fe80000100a00 */
[----:B------:R-:W3:Y:S01]  /*3cc40*/  LDSM.16.M88.4 R52, [R252+0x42080] ;  /* 0x04208000fc34783b */ /* 0x000ee20000000200 */
[----:B-1----:R-:W-:-:S02]  /*3cc50*/  IMAD.MOV.U32 R80, RZ, RZ, R41 ;  /* 0x000000ffff507224 */ /* 0x002fc400078e0029 */
[----:B------:R-:W-:Y:S01]  /*3cc60*/  IMAD.MOV.U32 R81, RZ, RZ, R40 ;  /* 0x000000ffff517224 */ /* 0x000fe200078e0028 */
[----:B--2---:R-:W-:Y:S01]  /*3cc70*/  MOV R82, R37 ;  /* 0x0000002500527202 */ /* 0x004fe20000000f00 */
[----:B------:R-:W-:Y:S01]  /*3cc80*/  LDSM.16.M88.4 R40, [R252+0x45080] ;  /* 0x04508000fc28783b */ /* 0x000fe20000000200 */
[----:B------:R-:W-:Y:S01]  /*3cc90*/  IMAD.MOV.U32 R83, RZ, RZ, R36 ;  /* 0x000000ffff537224 */ /* 0x000fe200078e0024 */
[----:B------:R-:W-:Y:S02]  /*3cca0*/  MOV R85, R32 ;  /* 0x0000002000557202 */ /* 0x000fe40000000f00 */
[----:B------:R-:W-:Y:S01]  /*3ccb0*/  LDS R228, [R2+0x8000] ;  /* 0x0080000002e47984 */ /* 0x000fe20000000800 */
[----:B------:R-:W-:-:S03]  /*3ccc0*/  IMAD.MOV.U32 R84, RZ, RZ, R33 ;  /* 0x000000ffff547224 */ /* 0x000fc600078e0021 */
[----:B------:R-:W-:Y:S04]  /*3ccd0*/  LDS R230, [R2+0x9000] ;  /* 0x0090000002e67984 */ /* 0x000fe80000000800 */
[----:B------:R-:W-:Y:S04]  /*3cce0*/  LDS R229, [R3+0x8000] ;  /* 0x0080000003e57984 */ /* 0x000fe80000000800 */
[----:B------:R-:W1:Y:S01]  /*3ccf0*/  LDS R231, [R3+0x9000] ;  /* 0x0090000003e77984 */ /* 0x000e620000000800 */
[----:B------:R-:W-:-:S03]  /*3cd00*/  IMAD.MOV.U32 R86, RZ, RZ, R29 ;  /* 0x000000ffff567224 */ /* 0x000fc600078e001d */
[----:B------:R-:W2:Y:S01]  /*3cd10*/  LDSM.16.M88.4 R36, [R252+0x46080] ;  /* 0x04608000fc24783b */ /* 0x000ea20000000200 */
[----:B------:R-:W-:-:S03]  /*3cd20*/  IMAD.MOV.U32 R87, RZ, RZ, R28 ;  /* 0x000000ffff577224 */ /* 0x000fc600078e001c */
[----:B------:R-:W1:Y:S01]  /*3cd30*/  LDSM.16.M88.4 R32, [R252+0x47080] ;  /* 0x04708000fc20783b */ /* 0x000e620000000200 */
[----:B------:R-:W-:Y:S01]  /*3cd40*/  MOV R88, R25 ;  /* 0x0000001900587202 */ /* 0x000fe20000000f00 */
[----:B------:R-:W-:Y:S02]  /*3cd50*/  IMAD.MOV.U32 R89, RZ, RZ, R24 ;  /* 0x000000ffff597224 */ /* 0x000fe400078e0018 */
[----:B------:R-:W1:Y:S01]  /*3cd60*/  LDSM.16.M88.4 R28, [R252+0x48080] ;  /* 0x04808000fc1c783b */ /* 0x000e620000000200 */
[----:B------:R-:W-:Y:S01]  /*3cd70*/  IMAD.MOV.U32 R90, RZ, RZ, R21 ;  /* 0x000000ffff5a7224 */ /* 0x000fe200078e0015 */
[----:B------:R-:W-:Y:S02]  /*3cd80*/  MOV R91, R20 ;  /* 0x00000014005b7202 */ /* 0x000fe40000000f00 */
[----:B------:R-:W1:Y:S04]  /*3cd90*/  LDSM.16.M88.4 R24, [R252+0x49080] ;  /* 0x04908000fc18783b */ /* 0x000e680000000200 */
[----:B------:R-:W1:Y:S01]  /*3cda0*/  LDSM.16.M88.4 R20, [R252+0x4a080] ;  /* 0x04a08000fc14783b */ /* 0x000e620000000200 */
[----:B------:R-:W-:-:S03]  /*3cdb0*/  IMAD.MOV.U32 R243, RZ, RZ, R4 ;  /* 0x000000fffff37224 */ /* 0x000fc600078e0004 */
[----:B------:R-:W2:Y:S04]  /*3cdc0*/  LDSM.16.M88.4 R236, [R252+0x4e080] ;  /* 0x04e08000fcec783b */ /* 0x000ea80000000200 */
[----:B------:R-:W2:Y:S04]  /*3cdd0*/  LDSM.16.M88.4 R4, [R252+0x4f080] ;  /* 0x04f08000fc04783b */ /* 0x000ea80000000200 */
[----:B---3--:R-:W-:Y:S04]  /*3cde0*/  STL [R1+0x3db4], R62 ;  /* 0x003db43e01007387 */ /* 0x008fe80000100800 */
[----:B------:R-:W-:Y:S04]  /*3cdf0*/  STL [R1+0x3db0], R63 ;  /* 0x003db03f01007387 */ /* 0x000fe80000100800 */
[----:B------:R-:W-:Y:S04]  /*3ce00*/  STL [R1+0x3dbc], R58 ;  /* 0x003dbc3a01007387 */ /* 0x000fe80000100800 */
[----:B------:R-:W-:Y:S04]  /*3ce10*/  STL [R1+0x3db8], R59 ;  /* 0x003db83b01007387 */ /* 0x000fe80000100800 */
[----:B------:R3:W-:Y:S04]  /*3ce20*/  STL [R1+0x3dc4], R54 ;  /* 0x003dc43601007387 */ /* 0x0007e80000100800 */
[----:B------:R2:W-:Y:S04]  /*3ce30*/  STL [R1+0x3dc0], R55 ;  /* 0x003dc03701007387 */ /* 0x0005e80000100800 */
[----:B------:R-:W-:Y:S04]  /*3ce40*/  STL [R1+0x3c88], R50 ;  /* 0x003c883201007387 */ /* 0x000fe80000100800 */
[----:B------:R-:W-:Y:S01]  /*3ce50*/  STL [R1+0x3c84], R51 ;  /* 0x003c843301007387 */ /* 0x000fe20000100800 */
[C---:B-1----:R-:W-:Y:S03]  /*3ce60*/  HMMA.1688.F32.TF32 R92, R228.reuse, R60, R240 ;  /* 0x0000003ce45c723c */ /* 0x042fe600000810f0 */
[----:B------:R-:W-:Y:S04]  /*3ce70*/  STL [R1+0x3c80], R46 ;  /* 0x003c802e01007387 */ /* 0x000fe80000100800 */
[----:B------:R-:W-:Y:S04]  /*3ce80*/  STL [R1+0x3c7c], R47 ;  /* 0x003c7c2f01007387 */ /* 0x000fe80000100800 */
[----:B------:R-:W-:Y:S04]  /*3ce90*/  STL [R1+0x3c74], R42 ;  /* 0x003c742a01007387 */ /* 0x000fe80000100800 */
[----:B------:R-:W-:Y:S04]  /*3cea0*/  STL [R1+0x3c70], R43 ;  /* 0x003c702b01007387 */ /* 0x000fe80000100800 */
[----:B--2---:R-:W-:Y:S04]  /*3ceb0*/  STL [R1+0x3c8c], R38 ;  /* 0x003c8c2601007387 */ /* 0x004fe80000100800 */
        /* <DEDUP_REMOVED lines=20> */
[----:B------:R-:W2:Y:S04]  /*3d000*/  LDL.LU R240, [R1+0x320] ;  /* 0x0003200001f07983 */ /* 0x000ea80000300800 */
[----:B------:R-:W-:Y:S04]  /*3d010*/  STL.64 [R1+0x6b0], R92 ;  /* 0x0006b05c01007387 */ /* 0x000fe80000100a00 */
[----:B------:R-:W-:Y:S04]  /*3d020*/  STL.64 [R1+0x6b8], R94 ;  /* 0x0006b85e01007387 */ /* 0x000fe80000100a00 */
[----:B------:R-:W2:Y:S04]  /*3d030*/  LDL.LU R241, [R1+0x324] ;  /* 0x0003240001f17983 */ /* 0x000ea80000300800 */
[----:B------:R-:W2:Y:S04]  /*3d040*/  LDL.LU R242, [R1+0x328] ;  /* 0x0003280001f27983 */ /* 0x000ea80000300800 */
[----:B------:R-:W2:Y:S01]  /*3d050*/  LDL.LU R243, [R1+0x32c] ;  /* 0x00032c0001f37983 */ /* 0x000ea20000300800 */
[C---:B------:R-:W-:Y:S08]  /*3d060*/  HMMA.1688.F32.TF32 R76, R228.reuse, R56, R76 ;  /* 0x00000038e44c723c */ /* 0x040ff0000008104c */
[C---:B------:R-:W-:Y:S08]  /*3d070*/  HMMA.1688.F32.TF32 R84, R228.reuse, R48, R84 ;  /* 0x00000030e454723c */ /* 0x040ff00000081054 */
[C---:B------:R-:W-:Y:S08]  /*3d080*/  HMMA.1688.F32.TF32 R80, R228.reuse, R44, R80 ;  /* 0x0000002ce450723c */ /* 0x040ff00000081050 */
[----:B------:R-:W-:Y:S01]  /*3d090*/  HMMA.1688.F32.TF32 R72, R228, R40, R72 ;  /* 0x00000028e448723c */ /* 0x000fe20000081048 */
[----:B------:R1:W-:Y:S01]  /*3d0a0*/  STL.64 [R1+0x680], R76 ;  /* 0x0006804c01007387 */ /* 0x0003e20000100a00 */
[----:B---3--:R-:W-:Y:S01]  /*3d0b0*/  MOV R54, R78 ;  /* 0x0000004e00367202 */ /* 0x008fe20000000f00 */
[----:B------:R-:W-:-:S02]  /*3d0c0*/  IMAD.MOV.U32 R55, RZ, RZ, R79 ;  /* 0x000000ffff377224 */ /* 0x000fc400078e004f */
[----:B-1----:R-:W3:Y:S04]  /*3d0d0*/  LDL.LU R76, [R1+0x310] ;  /* 0x00031000014c7983 */ /* 0x002ee80000300800 */
[----:B------:R-:W3:Y:S04]  /*3d0e0*/  LDL.LU R77, [R1+0x314] ;  /* 0x00031400014d7983 */ /* 0x000ee80000300800 */
[----:B------:R-:W3:Y:S04]  /*3d0f0*/  LDL.LU R78, [R1+0x318] ;  /* 0x00031800014e7983 */ /* 0x000ee80000300800 */
[----:B------:R-:W3:Y:S04]  /*3d100*/  LDL.LU R79, [R1+0x31c] ;  /* 0x00031c00014f7983 */ /* 0x000ee80000300800 */
[----:B------:R-:W-:Y:S04]  /*3d110*/  STL.64 [R1+0x630], R84 ;  /* 0x0006305401007387 */ /* 0x000fe80000100a00 */
[----:B------:R-:W-:Y:S04]  /*3d120*/  STL.64 [R1+0x638], R86 ;  /* 0x0006385601007387 */ /* 0x000fe80000100a00 */
[----:B------:R1:W-:Y:S04]  /*3d130*/  STL.64 [R1+0x5e0], R80 ;  /* 0x0005e05001007387 */ /* 0x0003e80000100a00 */
[----:B------:R4:W-:Y:S01]  /*3d140*/  STL.64 [R1+0x5e8], R82 ;  /* 0x0005e85201007387 */ /* 0x0009e20000100a00 */
[----:B------:R-:W-:Y:S01]  /*3d150*/  MOV R238, R72 ;  /* 0x0000004800ee7202 */ /* 0x000fe20000000f00 */
[----:B------:R-:W-:-:S02]  /*3d160*/  IMAD.MOV.U32 R239, RZ, RZ, R73 ;  /* 0x000000ffffef7224 */ /* 0x000fc400078e0049 */
[----:B-1----:R-:W3:Y:S04]  /*3d170*/  LDL.LU R80, [R1+0x2f0] ;  /* 0x0002f00001507983 */ /* 0x002ee80000300800 */
[----:B------:R-:W3:Y:S04]  /*3d180*/  LDL.LU R81, [R1+0x2f4] ;  /* 0x0002f40001517983 */ /* 0x000ee80000300800 */
[----:B----4-:R-:W4:Y:S04]  /*3d190*/  LDL.LU R82, [R1+0x2f8] ;  /* 0x0002f80001527983 */ /* 0x010f280000300800 */
[----:B------:R-:W4:Y:S01]  /*3d1a0*/  LDL.LU R83, [R1+0x2fc] ;  /* 0x0002fc0001537983 */ /* 0x000f220000300800 */
[----:B------:R-:W-:Y:S01]  /*3d1b0*/  IMAD.MOV.U32 R10, RZ, RZ, R74 ;  /* 0x000000ffff0a7224 */ /* 0x000fe200078e004a */
[----:B------:R-:W-:-:S02]  /*3d1c0*/  MOV R11, R75 ;  /* 0x0000004b000b7202 */ /* 0x000fc40000000f00 */
[----:B------:R-:W4:Y:S04]  /*3d1d0*/  LDL.LU R72, [R1+0x280] ;  /* 0x0002800001487983 */ /* 0x000f280000300800 */
[----:B------:R-:W4:Y:S04]  /*3d1e0*/  LDL.LU R73, [R1+0x284] ;  /* 0x0002840001497983 */ /* 0x000f280000300800 */
[----:B------:R-:W4:Y:S04]  /*3d1f0*/  LDL.LU R74, [R1+0x288] ;  /* 0x00028800014a7983 */ /* 0x000f280000300800 */
[----:B------:R-:W4:Y:S04]  /*3d200*/  LDL.LU R75, [R1+0x28c] ;  /* 0x00028c00014b7983 */ /* 0x000f280000300800 */
[----:B------:R1:W-:Y:S04]  /*3d210*/  STL [R1+0x3ce4], R11 ;  /* 0x003ce40b01007387 */ /* 0x0003e80000100800 */
[----:B------:R1:W-:Y:S04]  /*3d220*/  STL [R1+0x3ce0], R10 ;  /* 0x003ce00a01007387 */ /* 0x0003e80000100800 */
[----:B------:R1:W-:Y:S04]  /*3d230*/  STL [R1+0x3cdc], R239 ;  /* 0x003cdcef01007387 */ /* 0x0003e80000100800 */
[----:B------:R1:W-:Y:S01]  /*3d240*/  STL [R1+0x3cd8], R238 ;  /* 0x003cd8ee01007387 */ /* 0x0003e20000100800 */
[C---:B--2---:R-:W-:Y:S11]  /*3d250*/  HMMA.1688.F32.TF32 R84, R228.reuse, R36, R240 ;  /* 0x00000024e454723c */ /* 0x044ff600000810f0 */
[----:B------:R-:W-:Y:S11]  /*3d260*/  @!UPT UIADD3 URZ, URZ, URZ, URZ ;  /* 0x0000003f3f3ff290 */ /* 0x000ff6000fffe03f */
[----:B------:R-:W-:Y:S01]  /*3d270*/  @!UPT UIADD3 URZ, URZ, URZ, URZ ;  /* 0x0000003f3f3ff290 */ /* 0x000fe2000fffe03f */
[----:B------:R-:W-:Y:S04]  /*3d280*/  STL.64 [R1+0x5c0], R84 ;  /* 0x0005c05401007387 */ /* 0x000fe80000100a00 */
[----:B------:R-:W2:Y:S04]  /*3d290*/  LDL.LU R240, [R1+0x1e0] ;  /* 0x0001e00001f07983 */ /* 0x000ea80000300800 */
[----:B------:R-:W2:Y:S04]  /*3d2a0*/  LDL.LU R241, [R1+0x1e4] ;  /* 0x0001e40001f17983 */ /* 0x000ea80000300800 */
[----:B------:R-:W2:Y:S04]  /*3d2b0*/  LDL.LU R242, [R1+0x1e8] ;  /* 0x0001e80001f27983 */ /* 0x000ea80000300800 */
[----:B------:R-:W2:Y:S01]  /*3d2c0*/  LDL.LU R243, [R1+0x1ec] ;  /* 0x0001ec0001f37983 */ /* 0x000ea20000300800 */
[----:B---3--:R-:W-:Y:S01]  /*3d2d0*/  HMMA.1688.F32.TF32 R76, R228, R32, R76 ;  /* 0x00000020e44c723c */ /* 0x008fe2000008104c */
[----:B------:R-:W-:-:S02]  /*3d2e0*/  IMAD.MOV.U32 R7, RZ, RZ, R87 ;  /* 0x000000ffff077224 */ /* 0x000fc400078e0057 */
[----:B------:R-:W-:-:S03]  /*3d2f0*/  IMAD.MOV.U32 R6, RZ, RZ, R86 ;  /* 0x000000ffff067224 */ /* 0x000fc600078e0056 */
[----:B------:R-:W-:Y:S04]  /*3d300*/  STL [R1+0x3cec], R7 ;  /* 0x003cec0701007387 */ /* 0x000fe80000100800 */
[----:B------:R3:W-:Y:S01]  /*3d310*/  STL [R1+0x3ce8], R6 ;  /* 0x003ce80601007387 */ /* 0x0007e20000100800 */
[C---:B----4-:R-:W-:Y:S11]  /*3d320*/  HMMA.1688.F32.TF32 R80, R228.reuse, R28, R80 ;  /* 0x0000001ce450723c */ /* 0x050ff60000081050 */
[----:B------:R-:W-:Y:S02]  /*3d330*/  @!UPT UIADD3 URZ, URZ, URZ, URZ ;  /* 0x0000003f3f3ff290 */ /* 0x000fe4000fffe03f */
[----:B-1----:R-:W-:Y:S01]  /*3d340*/  MOV R11, R76 ;  /* 0x0000004c000b7202 */ /* 0x002fe20000000f00 */
[----:B------:R-:W-:Y:S01]  /*3d350*/  IMAD.MOV.U32 R10, RZ, RZ, R77 ;  /* 0x000000ffff0a7224 */ /* 0x000fe200078e004d */
[----:B------:R-:W4:Y:S01]  /*3d360*/  LDL.LU R76, [R1+0x1b0] ;  /* 0x0001b000014c7983 */ /* 0x000f220000300800 */
[----:B------:R-:W-:Y:S01]  /*3d370*/  HMMA.1688.F32.TF32 R72, R228, R24, R72 ;  /* 0x00000018e448723c */ /* 0x000fe20000081048 */
[----:B------:R-:W-:Y:S01]  /*3d380*/  IMAD.MOV.U32 R239, RZ, RZ, R78 ;  /* 0x000000ffffef7224 */ /* 0x000fe200078e004e */
[----:B------:R-:W-:Y:S01]  /*3d390*/  MOV R238, R79 ;  /* 0x0000004f00ee7202 */ /* 0x000fe20000000f00 */
[----:B------:R-:W4:Y:S04]  /*3d3a0*/  LDL.LU R77, [R1+0x1b4] ;  /* 0x0001b400014d7983 */ /* 0x000f280000300800 */
[----:B------:R-:W4:Y:S01]  /*3d3b0*/  LDL.LU R78, [R1+0x1b8] ;  /* 0x0001b800014e7983 */ /* 0x000f220000300800 */
[----:B---3--:R-:W-:-:S03]  /*3d3c0*/  IMAD.MOV.U32 R6, RZ, RZ, R83 ;  /* 0x000000ffff067224 */ /* 0x008fc600078e0053 */
[----:B------:R-:W4:Y:S01]  /*3d3d0*/  LDL.LU R79, [R1+0x1bc] ;  /* 0x0001bc00014f7983 */ /* 0x000f220000300800 */
[----:B------:R-:W-:-:S03]  /*3d3e0*/  IMAD.MOV.U32 R7, RZ, RZ, R82 ;  /* 0x000000ffff077224 */ /* 0x000fc600078e0052 */
[----:B------:R-:W-:Y:S04]  /*3d3f0*/  STL [R1+0x3cfc], R238 ;  /* 0x003cfcee01007387 */ /* 0x000fe80000100800 */
[----:B------:R-:W-:Y:S04]  /*3d400*/  STL [R1+0x3cf8], R239 ;  /* 0x003cf8ef01007387 */ /* 0x000fe80000100800 */
[----:B------:R-:W-:Y:S01]  /*3d410*/  STL [R1+0x3cf4], R11 ;  /* 0x003cf40b01007387 */ /* 0x000fe20000100800 */
[----:B------:R-:W-:-:S03]  /*3d420*/  MOV R14, R72 ;  /* 0x00000048000e7202 */ /* 0x000fc60000000f00 */
[----:B------:R-:W-:Y:S01]  /*3d430*/  STL [R1+0x3cf0], R10 ;  /* 0x003cf00a01007387 */ /* 0x000fe20000100800 */
[----:B------:R-:W-:-:S03]  /*3d440*/  IMAD.MOV.U32 R15, RZ, RZ, R73 ;  /* 0x000000ffff0f7224 */ /* 0x000fc600078e0049 */
[----:B------:R2:W-:Y:S01]  /*3d450*/  STL.64 [R1+0x580], R80 ;  /* 0x0005805001007387 */ /* 0x0005e20000100a00 */
[----:B------:R-:W-:-:S03]  /*3d460*/  IMAD.MOV.U32 R18, RZ, RZ, R74 ;  /* 0x000000ffff127224 */ /* 0x000fc600078e004a */
[----:B------:R-:W-:Y:S01]  /*3d470*/  STL [R1+0x3d04], R6 ;  /* 0x003d040601007387 */ /* 0x000fe20000100800 */
[----:B------:R-:W-:-:S03]  /*3d480*/  MOV R19, R75 ;  /* 0x0000004b00137202 */ /* 0x000fc60000000f00 */
[----:B------:R-:W-:Y:S04]  /*3d490*/  STL [R1+0x3d00], R7 ;  /* 0x003d000701007387 */ /* 0x000fe80000100800 */
[----:B------:R-:W3:Y:S04]  /*3d4a0*/  LDL.LU R72, [R1+0x180] ;  /* 0x0001800001487983 */ /* 0x000ee80000300800 */
[----:B------:R-:W3:Y:S04]  /*3d4b0*/  LDL.LU R73, [R1+0x184] ;  /* 0x0001840001497983 */ /* 0x000ee80000300800 */
[----:B------:R-:W3:Y:S04]  /*3d4c0*/  LDL.LU R74, [R1+0x188] ;  /* 0x00018800014a7983 */ /* 0x000ee80000300800 */
[----:B------:R-:W3:Y:S04]  /*3d4d0*/  LDL.LU R75, [R1+0x18c] ;  /* 0x00018c00014b7983 */ /* 0x000ee80000300800 */
[----:B------:R-:W-:Y:S04]  /*3d4e0*/  STL [R1+0x3d14], R19 ;  /* 0x003d141301007387 */ /* 0x000fe80000100800 */
[----:B------:R-:W-:Y:S04]  /*3d4f0*/  STL [R1+0x3d10], R18 ;  /* 0x003d101201007387 */ /* 0x000fe80000100800 */
[----:B------:R1:W-:Y:S04]  /*3d500*/  STL [R1+0x3d0c], R15 ;  /* 0x003d0c0f01007387 */ /* 0x0003e80000100800 */
[----:B------:R1:W-:Y:S01]  /*3d510*/  STL [R1+0x3d08], R14 ;  /* 0x003d080e01007387 */ /* 0x0003e20000100800 */
[----:B--2---:R-:W-:Y:S03]  /*3d520*/  HMMA.1688.F32.TF32 R80, R228, R20, R240 ;  /* 0x00000014e450723c */ /* 0x004fe600000810f0 */
[----:B------:R-:W2:Y:S04]  /*3d530*/  LDL.LU R240, [R1+0x160] ;  /* 0x0001600001f07983 */ /* 0x000ea80000300800 */
[----:B------:R-:W2:Y:S04]  /*3d540*/  LDL.LU R241, [R1+0x164] ;  /* 0x0001640001f17983 */ /* 0x000ea80000300800 */
[----:B------:R-:W2:Y:S04]  /*3d550*/  LDL.LU R242, [R1+0x168] ;  /* 0x0001680001f27983 */ /* 0x000ea80000300800 */
[----:B------:R-:W2:Y:S09]  /*3d560*/  LDL.LU R243, [R1+0x16c] ;  /* 0x00016c0001f37983 */ /* 0x000eb20000300800 */
[----:B------:R-:W-:Y:S01]  /*3d570*/  IMAD.MOV.U32 R10, RZ, RZ, R83 ;  /* 0x000000ffff0a7224 */ /* 0x000fe200078e0053 */
[----:B------:R-:W-:Y:S01]  /*3d580*/  MOV R11, R82 ;  /* 0x00000052000b7202 */ /* 0x000fe20000000f00 */
[----:B------:R-:W-:-:S02]  /*3d590*/  IMAD.MOV.U32 R239, RZ, RZ, R81 ;  /* 0x000000ffffef7224 */ /* 0x000fc400078e0051 */
[----:B------:R-:W-:Y:S01]  /*3d5a0*/  IMAD.MOV.U32 R238, RZ, RZ, R80 ;  /* 0x000000ffffee7224 */ /* 0x000fe200078e0050 */
[----:B------:R-:W-:Y:S04]  /*3d5b0*/  STL [R1+0x3d24], R10 ;  /* 0x003d240a01007387 */ /* 0x000fe80000100800 */
[----:B------:R-:W-:Y:S04]  /*3d5c0*/  STL [R1+0x3d20], R11 ;  /* 0x003d200b01007387 */ /* 0x000fe80000100800 */
[----:B------:R1:W-:Y:S04]  /*3d5d0*/  STL [R1+0x3d1c], R239 ;  /* 0x003d1cef01007387 */ /* 0x0003e80000100800 */
[----:B------:R1:W-:Y:S01]  /*3d5e0*/  STL [R1+0x3d18], R238 ;  /* 0x003d18ee01007387 */ /* 0x0003e20000100800 */
[C---:B----4-:R-:W-:Y:S11]  /*3d5f0*/  HMMA.1688.F32.TF32 R76, R228.reuse, R16, R76 ;  /* 0x00000010e44c723c */ /* 0x050ff6000008104c */
[----:B------:R-:W-:Y:S11]  /*3d600*/  @!UPT UIADD3 URZ, URZ, URZ, URZ ;  /* 0x0000003f3f3ff290 */ /* 0x000ff6000fffe03f */
[----:B------:R-:W-:Y:S02]  /*3d610*/  @!UPT UIADD3 URZ, URZ, URZ, URZ ;  /* 0x0000003f3f3ff290 */ /* 0x000fe4000fffe03f */
[----:B-1----:R-:W-:Y:S01]  /*3d620*/  IMAD.MOV.U32 R15, RZ, RZ, R76 ;  /* 0x000000ffff0f7224 */ /* 0x002fe200078e004c */
[----:B------:R-:W-:Y:S01]  /*3d630*/  MOV R14, R77 ;  /* 0x0000004d000e7202 */ /* 0x000fe20000000f00 */
[----:B------:R-:W4:Y:S01]  /*3d640*/  LDL.LU R76, [R1+0x140] ;  /* 0x00014000014c7983 */ /* 0x000f220000300800 */
[----:B------:R-:W-:Y:S02]  /*3d650*/  IMAD.MOV.U32 R6, RZ, RZ, R78 ;  /* 0x000000ffff067224 */ /* 0x000fe400078e004e */
[----:B------:R-:W-:Y:S01]  /*3d660*/  IMAD.MOV.U32 R7, RZ, RZ, R79 ;  /* 0x000000ffff077224 */ /* 0x000fe200078e004f */
[----:B------:R-:W4:Y:S04]  /*3d670*/  LDL.LU R77, [R1+0x144] ;  /* 0x00014400014d7983 */ /* 0x000f280000300800 */
[----:B------:R-:W4:Y:S04]  /*3d680*/  LDL.LU R78, [R1+0x148] ;  /* 0x00014800014e7983 */ /* 0x000f280000300800 */
[----:B------:R-:W4:Y:S01]  /*3d690*/  LDL.LU R79, [R1+0x14c] ;  /* 0x00014c00014f7983 */ /* 0x000f220000300800 */
[----:B---3--:R-:W-:Y:S03]  /*3d6a0*/  HMMA.1688.F32.TF32 R72, R228, R12, R72 ;  /* 0x0000000ce448723c */ /* 0x008fe60000081048 */
[----:B------:R-:W-:Y:S04]  /*3d6b0*/  STL [R1+0x3d34], R7 ;  /* 0x003d340701007387 */ /* 0x000fe80000100800 */
[----:B------:R-:W-:Y:S04]  /*3d6c0*/  STL [R1+0x3d30], R6 ;  /* 0x003d300601007387 */ /* 0x000fe80000100800 */
[----:B------:R-:W-:Y:S04]  /*3d6d0*/  STL [R1+0x3d2c], R14 ;  /* 0x003d2c0e01007387 */ /* 0x000fe80000100800 */
[----:B------:R1:W-:Y:S09]  /*3d6e0*/  STL [R1+0x3d28], R15 ;  /* 0x003d280f01007387 */ /* 0x0003f20000100800 */
[----:B------:R-:W-:Y:S01]  /*3d6f0*/  MOV R239, R72 ;  /* 0x0000004800ef7202 */ /* 0x000fe20000000f00 */
[----:B------:R-:W-:Y:S01]  /*3d700*/  IMAD.MOV.U32 R238, RZ, RZ, R73 ;  /* 0x000000ffffee7224 */ /* 0x000fe200078e0049 */
[----:B------:R-:W3:Y:S01]  /*3d710*/  LDL.LU R72, [R1+0x120] ;  /* 0x0001200001487983 */ /* 0x000ee20000300800 */
[----:B------:R-:W-:Y:S01]  /*3d720*/  IMAD.MOV.U32 R19, RZ, RZ, R74 ;  /* 0x000000ffff137224 */ /* 0x000fe200078e004a */
[----:B------:R-:W-:-:S02]  /*3d730*/  MOV R18, R75 ;  /* 0x0000004b00127202 */ /* 0x000fc40000000f00 */
        /* <DEDUP_REMOVED lines=19> */
[----:B------:R1:W-:Y:S04]  /*3d870*/  STL [R1+0x3d48], R22 ;  /* 0x003d481601007387 */ /* 0x0003e80000100800 */
[----:B------:R-:W2:Y:S04]  /*3d880*/  LDL.LU R80, [R1+0x100] ;  /* 0x0001000001507983 */ /* 0x000ea80000300800 */
[----:B------:R-:W2:Y:S04]  /*3d890*/  LDL.LU R81, [R1+0x104] ;  /* 0x0001040001517983 */ /* 0x000ea80000300800 */
[----:B------:R-:W2:Y:S04]  /*3d8a0*/  LDL.LU R82, [R1+0x108] ;  /* 0x0001080001527983 */ /* 0x000ea80000300800 */
[----:B------:R-:W2:Y:S01]  /*3d8b0*/  LDL.LU R83, [R1+0x10c] ;  /* 0x00010c0001537983 */ /* 0x000ea20000300800 */
[C---:B----4-:R-:W-:Y:S11]  /*3d8c0*/  HMMA.1688.F32.TF32 R76, R228.reuse, R236, R76 ;  /* 0x000000ece44c723c */ /* 0x050ff6000008104c */
[----:B------:R-:W-:Y:S11]  /*3d8d0*/  @!UPT UIADD3 URZ, URZ, URZ, URZ ;  /* 0x0000003f3f3ff290 */ /* 0x000ff6000fffe03f */
[----:B------:R-:W-:Y:S02]  /*3d8e0*/  @!UPT UIADD3 URZ, URZ, URZ, URZ ;  /* 0x0000003f3f3ff290 */ /* 0x000fe4000fffe03f */
[----:B------:R-:W-:Y:S01]  /*3d8f0*/  IMAD.MOV.U32 R11, RZ, RZ, R79 ;  /* 0x000000ffff0b7224 */ /* 0x000fe200078e004f */
[----:B-1----:R-:W-:Y:S01]  /*3d900*/  MOV R15, R77 ;  /* 0x0000004d000f7202 */ /* 0x002fe20000000f00 */
[----:B------:R-:W-:Y:S02]  /*3d910*/  IMAD.MOV.U32 R10, RZ, RZ, R78 ;  /* 0x000000ffff0a7224 */ /* 0x000fe400078e004e */
[----:B------:R-:W-:Y:S01]  /*3d920*/  IMAD.MOV.U32 R14, RZ, RZ, R76 ;  /* 0x000000ffff0e7224 */ /* 0x000fe200078e004c */
[----:B---3--:R-:W-:Y:S01]  /*3d930*/  HMMA.1688.F32.TF32 R72, R228, R4, R72 ;  /* 0x00000004e448723c */ /* 0x008fe20000081048 */
[----:B------:R-:W-:Y:S04]  /*3d940*/  STL [R1+0x3d64], R11 ;  /* 0x003d640b01007387 */ /* 0x000fe80000100800 */
[----:B------:R-:W-:Y:S04]  /*3d950*/  STL [R1+0x3d60], R10 ;  /* 0x003d600a01007387 */ /* 0x000fe80000100800 */
[----:B------:R1:W-:Y:S04]  /*3d960*/  STL [R1+0x3d5c], R15 ;  /* 0x003d5c0f01007387 */ /* 0x0003e80000100800 */
[----:B------:R3:W-:Y:S04]  /*3d970*/  STL [R1+0x3d58], R14 ;  /* 0x003d580e01007387 */ /* 0x0007e80000100800 */
        /* <DEDUP_REMOVED lines=20> */
[----:B------:R-:W2:Y:S01]  /*3dac0*/  LDL.LU R243, [R1+0xcc] ;  /* 0x0000cc0001f37983 */ /* 0x000ea20000300800 */
[----:B------:R-:W-:Y:S08]  /*3dad0*/  HMMA.1688.F32.TF32 R88, R228, R52, R88 ;  /* 0x00000034e458723c */ /* 0x000ff00000081058 */
[----:B------:R-:W-:Y:S01]  /*3dae0*/  IMAD.MOV.U32 R35, RZ, RZ, R87 ;  /* 0x000000ffff237224 */ /* 0x000fe200078e0057 */
[----:B------:R-:W-:Y:S01]  /*3daf0*/  HMMA.1688.F32.TF32 R80, R224, R56, R80 ;  /* 0x00000038e050723c */ /* 0x000fe20000081050 */
[----:B------:R-:W-:Y:S01]  /*3db00*/  MOV R34, R86 ;  /* 0x0000005600227202 */ /* 0x000fe20000000f00 */
[----:B------:R-:W-:-:S02]  /*3db10*/  IMAD.MOV.U32 R31, RZ, RZ, R85 ;  /* 0x000000ffff1f7224 */ /* 0x000fc400078e0055 */
[----:B------:R-:W-:Y:S01]  /*3db20*/  IMAD.MOV.U32 R30, RZ, RZ, R84 ;  /* 0x000000ffff1e7224 */ /* 0x000fe200078e0054 */
[----:B------:R-:W-:Y:S04]  /*3db30*/  STL [R1+0x3d84], R35 ;  /* 0x003d842301007387 */ /* 0x000fe80000100800 */
[----:B------:R-:W-:Y:S04]  /*3db40*/  STL [R1+0x3d80], R34 ;  /* 0x003d802201007387 */ /* 0x000fe80000100800 */
[----:B------:R-:W-:Y:S04]  /*3db50*/  STL [R1+0x3d7c], R31 ;  /* 0x003d7c1f01007387 */ /* 0x000fe80000100800 */
[----:B------:R1:W-:Y:S07]  /*3db60*/  STL [R1+0x3d78], R30 ;  /* 0x003d781e01007387 */ /* 0x0003ee0000100800 */
        /* <DEDUP_REMOVED lines=8> */
[----:B------:R-:W-:Y:S01]  /*3dbf0*/  IMAD.MOV.U32 R58, RZ, RZ, R88 ;  /* 0x000000ffff3a7224 */ /* 0x000fe200078e0058 */
[----:B------:R-:W-:Y:S01]  /*3dc00*/  MOV R59, R89 ;  /* 0x00000059003b7202 */ /* 0x000fe20000000f00 */
[----:B------:R-:W-:-:S02]  /*3dc10*/  IMAD.MOV.U32 R62, RZ, RZ, R90 ;  /* 0x000000ffff3e7224 */ /* 0x000fc400078e005a */
[----:B------:R-:W-:Y:S01]  /*3dc20*/  IMAD.MOV.U32 R63, RZ, RZ, R91 ;  /* 0x000000ffff3f7224 */ /* 0x000fe200078e005b */
[C---:B----4-:R-:W-:Y:S08]  /*3dc30*/  HMMA.1688.F32.TF32 R76, R224.reuse, R52, R76 ;  /* 0x00000034e04c723c */ /* 0x050ff0000008104c */
[----:B---3--:R-:W-:Y:S11]  /*3dc40*/  HMMA.1688.F32.TF32 R72, R224, R48, R72 ;  /* 0x00000030e048723c */ /* 0x008ff60000081048 */
[----:B------:R-:W-:Y:S05]  /*3dc50*/  @!UPT UIADD3 URZ, URZ, URZ, URZ ;  /* 0x0000003f3f3ff290 */ /* 0x000fea000fffe03f */
[----:B------:R-:W-:Y:S01]  /*3dc60*/  MOV R19, R79 ;  /* 0x0000004f00137202 */ /* 0x000fe20000000f00 */
[----:B------:R-:W-:Y:S01]  /*3dc70*/  IMAD.MOV.U32 R18, RZ, RZ, R78 ;  /* 0x000000ffff127224 */ /* 0x000fe200078e004e */
[----:B------:R-:W-:Y:S01]  /*3dc80*/  MOV R23, R76 ;  /* 0x0000004c00177202 */ /* 0x000fe20000000f00 */
[----:B------:R-:W-:Y:S02]  /*3dc90*/  IMAD.MOV.U32 R22, RZ, RZ, R77 ;  /* 0x000000ffff167224 */ /* 0x000fe400078e004d */
[----:B------:R-:W-:Y:S04]  /*3dca0*/  STL [R1+0x3da4], R19 ;  /* 0x003da41301007387 */ /* 0x000fe80000100800 */
[----:B------:R-:W-:Y:S04]  /*3dcb0*/  STL [R1+0x3da0], R18 ;  /* 0x003da01201007387 */ /* 0x000fe80000100800 */
[----:B------:R3:W-:Y:S01]  /*3dcc0*/  STL [R1+0x3d9c], R22 ;  /* 0x003d9c1601007387 */ /* 0x0007e20000100800 */
[----:B-1----:R-:W-:Y:S01]  /*3dcd0*/  IMAD.MOV.U32 R15, RZ, RZ, R72 ;  /* 0x000000ffff0f7224 */ /* 0x002fe200078e0048 */
[----:B------:R-:W-:Y:S01]  /*3dce0*/  MOV R27, R74 ;  /* 0x0000004a001b7202 */ /* 0x000fe20000000f00 */
[----:B------:R-:W-:-:S02]  /*3dcf0*/  IMAD.MOV.U32 R14, RZ, RZ, R73 ;  /* 0x000000ffff0e7224 */ /* 0x000fc400078e0049 */
[----:B------:R-:W-:Y:S01]  /*3dd00*/  IMAD.MOV.U32 R26, RZ, RZ, R75 ;  /* 0x000000ffff1a7224 */ /* 0x000fe200078e004b */
[----:B------:R1:W-:Y:S04]  /*3dd10*/  STL [R1+0x3d98], R23 ;  /* 0x003d981701007387 */ /* 0x0003e80000100800 */
        /* <DEDUP_REMOVED lines=22> */
[C---:B--2---:R-:W-:Y:S11]  /*3de80*/  HMMA.1688.F32.TF32 R72, R224.reuse, R44, R240 ;  /* 0x0000002ce048723c */ /* 0x044ff600000810f0 */
[----:B------:R-:W-:Y:S11]  /*3de90*/  @!UPT UIADD3 URZ, URZ, URZ, URZ ;  /* 0x0000003f3f3ff290 */ /* 0x000ff6000fffe03f */
[----:B------:R-:W-:Y:S02]  /*3dea0*/  @!UPT UIADD3 URZ, URZ, URZ, URZ ;  /* 0x0000003f3f3ff290 */ /* 0x000fe4000fffe03f */
[----:B------:R-:W-:Y:S01]  /*3deb0*/  IMAD.MOV.U32 R239, RZ, RZ, R72 ;  /* 0x000000ffffef7224 */ /* 0x000fe200078e0048 */
[----:B------:R-:W-:Y:S01]  /*3dec0*/  MOV R238, R73 ;  /* 0x0000004900ee7202 */ /* 0x000fe20000000f00 */
[----:B------:R-:W2:Y:S01]  /*3ded0*/  LDL.LU R72, [R1+0x30] ;  /* 0x0000300001487983 */ /* 0x000ea20000300800 */
[----:B------:R-:W-:Y:S02]  /*3dee0*/  IMAD.MOV.U32 R11, RZ, RZ, R74 ;  /* 0x000000ffff0b7224 */ /* 0x000fe400078e004a */
[----:B------:R-:W-:Y:S01]  /*3def0*/  IMAD.MOV.U32 R10, RZ, RZ, R75 ;  /* 0x000000ffff0a7224 */ /* 0x000fe200078e004b */
[----:B------:R-:W2:Y:S04]  /*3df00*/  LDL.LU R73, [R1+0x34] ;  /* 0x0000340001497983 */ /* 0x000ea80000300800 */
[----:B------:R-:W2:Y:S04]  /*3df10*/  LDL.LU R74, [R1+0x38] ;  /* 0x00003800014a7983 */ /* 0x000ea80000300800 */
[----:B------:R-:W2:Y:S04]  /*3df20*/  LDL.LU R75, [R1+0x3c] ;  /* 0x00003c00014b7983 */ /* 0x000ea80000300800 */
[----:B------:R-:W2:Y:S04]  /*3df30*/  LDL.LU R228, [R1+0x10] ;  /* 0x0000100001e47983 */ /* 0x000ea80000300800 */
[----:B------:R-:W2:Y:S04]  /*3df40*/  LDL.LU R229, [R1+0x14] ;  /* 0x0000140001e57983 */ /* 0x000ea80000300800 */
[----:B------:R-:W2:Y:S04]  /*3df50*/  LDL.LU R230, [R1+0x18] ;  /* 0x0000180001e67983 */ /* 0x000ea80000300800 */
[----:B------:R-:W2:Y:S04]  /*3df60*/  LDL.LU R231, [R1+0x1c] ;  /* 0x00001c0001e77983 */ /* 0x000ea80000300800 */
[----:B------:R-:W2:Y:S04]  /*3df70*/  LDL.LU R240, [R1] ;  /* 0x0000000001f07983 */ /* 0x000ea80000300800 */
[----:B------:R-:W2:Y:S04]  /*3df80*/  LDL.LU R241, [R1+0x4] ;  /* 0x0000040001f17983 */ /* 0x000ea80000300800 */
[----:B------:R-:W2:Y:S01]  /*3df90*/  LDL.LU R242, [R1+0x8] ;  /* 0x0000080001f27983 */ /* 0x000ea20000300800 */
[----:B------:R-:W-:Y:S01]  /*3dfa0*/  MOV R243, R0 ;  /* 0x0000000000f37202 */ /* 0x000fe20000000f00 */
[C---:B----4-:R-:W-:Y:S08]  /*3dfb0*/  HMMA.1688.F32.TF32 R88, R224.reuse, R36, R88 ;  /* 0x00000024e058723c */ /* 0x050ff00000081058 */
[C---:B---3--:R-:W-:Y:S08]  /*3dfc0*/  HMMA.1688.F32.TF32 R92, R224.reuse, R40, R92 ;  /* 0x00000028e05c723c */ /* 0x048ff0000008105c */
[C---:B------:R-:W-:Y:S08]  /*3dfd0*/  HMMA.1688.F32.TF32 R84, R224.reuse, R32, R84 ;  /* 0x00000020e054723c */ /* 0x040ff00000081054 */
[C---:B------:R-:W-:Y:S08]  /*3dfe0*/  HMMA.1688.F32.TF32 R80, R224.reuse, R28, R80 ;  /* 0x0000001ce050723c */ /* 0x040ff00000081050 */
[----:B------:R-:W-:Y:S01]  /*3dff0*/  HMMA.1688.F32.TF32 R76, R224, R24, R76 ;  /* 0x00000018e04c723c */ /* 0x000fe2000008104c */
[----:B------:R-:W-:Y:S01]  /*3e000*/  MOV R42, R94 ;  /* 0x0000005e002a7202 */ /* 0x000fe20000000f00 */
[----:B------:R-:W-:-:S02]  /*3e010*/  IMAD.MOV.U32 R43, RZ, RZ, R95 ;  /* 0x000000ffff2b7224 */ /* 0x000fc400078e005f */
[----:B------:R-:W-:Y:S01]  /*3e020*/  IMAD.MOV.U32 R47, RZ, RZ, R92 ;  /* 0x000000ffff2f7224 */ /* 0x000fe200078e005c */
[----:B------:R-:W3:Y:S01]  /*3e030*/  LDL.LU.64 R94, [R1+0x3ea0] ;  /* 0x003ea000015e7983 */ /* 0x000ee20000300a00 */
[----:B------:R-:W-:Y:S01]  /*3e040*/  IMAD.MOV.U32 R39, RZ, RZ, R93 ;  /* 0x000000ffff277224 */ /* 0x000fe200078e005d */
[----:B------:R-:W-:Y:S01]  /*3e050*/  MOV R30, R89 ;  /* 0x00000059001e7202 */ /* 0x000fe20000000f00 */
[----:B------:R-:W-:Y:S01]  /*3e060*/  IMAD.MOV.U32 R6, RZ, RZ, R90 ;  /* 0x000000ffff067224 */ /* 0x000fe200078e005a */
[----:B------:R-:W3:Y:S01]  /*3e070*/  LDL.LU.64 R92, [R1+0x3e98] ;  /* 0x003e9800015c7983 */ /* 0x000ee20000300a00 */
[----:B------:R-:W-:Y:S01]  /*3e080*/  IMAD.MOV.U32 R7, RZ, RZ, R91 ;  /* 0x000000ffff077224 */ /* 0x000fe200078e005b */
[----:B------:R-:W-:Y:S01]  /*3e090*/  MOV R34, R87 ;  /* 0x0000005700227202 */ /* 0x000fe20000000f00 */
[----:B------:R-:W-:Y:S01]  /*3e0a0*/  IMAD.MOV.U32 R31, RZ, RZ, R88 ;  /* 0x000000ffff1f7224 */ /* 0x000fe200078e0058 */
[----:B------:R-:W4:Y:S01]  /*3e0b0*/  LDL.LU.64 R90, [R1+0x3e90] ;  /* 0x003e9000015a7983 */ /* 0x000f220000300a00 */
[----:B------:R-:W-:Y:S01]  /*3e0c0*/  IMAD.MOV.U32 R35, RZ, RZ, R86 ;  /* 0x000000ffff237224 */ /* 0x000fe200078e0056 */
[----:B------:R-:W-:Y:S01]  /*3e0d0*/  MOV R50, R84 ;  /* 0x0000005400327202 */ /* 0x000fe20000000f00 */
[----:B------:R-:W-:Y:S01]  /*3e0e0*/  IMAD.MOV.U32 R38, RZ, RZ, R85 ;  /* 0x000000ffff267224 */ /* 0x000fe200078e0055 */
[----:B------:R-:W4:Y:S01]  /*3e0f0*/  LDL.LU.64 R88, [R1+0x3e88] ;  /* 0x003e880001587983 */ /* 0x000f220000300a00 */
[----:B------:R-:W-:Y:S01]  /*3e100*/  MOV R46, R82 ;  /* 0x00000052002e7202 */ /* 0x000fe20000000f00 */
[----:B------:R-:W-:-:S02]  /*3e110*/  IMAD.MOV.U32 R51, RZ, RZ, R83 ;  /* 0x000000ffff337224 */ /* 0x000fc400078e0053 */
[----:B------:R-:W3:Y:S01]  /*3e120*/  LDL.LU.64 R86, [R1+0x3e80] ;  /* 0x003e800001567983 */ /* 0x000ee20000300a00 */
[----:B------:R-:W-:Y:S02]  /*3e130*/  IMAD.MOV.U32 R22, RZ, RZ, R80 ;  /* 0x000000ffff167224 */ /* 0x000fe400078e0050 */
[----:B-1----:R-:W-:Y:S01]  /*3e140*/  IMAD.MOV.U32 R23, RZ, RZ, R81 ;  /* 0x000000ffff177224 */ /* 0x002fe200078e0051 */
[----:B------:R-:W3:Y:S01]  /*3e150*/  LDL.LU.64 R84, [R1+0x3e78] ;  /* 0x003e780001547983 */ /* 0x000ee20000300a00 */
[----:B------:R-:W-:Y:S01]  /*3e160*/  IMAD.MOV.U32 R19, RZ, RZ, R78 ;  /* 0x000000ffff137224 */ /* 0x000fe200078e004e */
[----:B------:R-:W-:Y:S01]  /*3e170*/  MOV R15, R77 ;  /* 0x0000004d000f7202 */ /* 0x000fe20000000f00 */
[----:B------:R-:W-:Y:S01]  /*3e180*/  IMAD.MOV.U32 R18, RZ, RZ, R79 ;  /* 0x000000ffff127224 */ /* 0x000fe200078e004f */
[----:B------:R-:W3:Y:S01]  /*3e190*/  LDL.LU.64 R82, [R1+0x3e70] ;  /* 0x003e700001527983 */ /* 0x000ee20000300a00 */
[----:B------:R-:W-:-:S03]  /*3e1a0*/  IMAD.MOV.U32 R14, RZ, RZ, R76 ;  /* 0x000000ffff0e7224 */ /* 0x000fc600078e004c */
[----:B------:R-:W3:Y:S04]  /*3e1b0*/  LDL.LU.64 R80, [R1+0x3e68] ;  /* 0x003e680001507983 */ /* 0x000ee80000300a00 */
[----:B------:R-:W3:Y:S04]  /*3e1c0*/  LDL.LU.64 R78, [R1+0x3e60] ;  /* 0x003e6000014e7983 */ /* 0x000ee80000300a00 */
[----:B------:R-:W3:Y:S01]  /*3e1d0*/  LDL.LU.64 R76, [R1+0x3e58] ;  /* 0x003e5800014c7983 */ /* 0x000ee20000300a00 */
[C---:B--2---:R-:W-:Y:S08]  /*3e1e0*/  HMMA.1688.F32.TF32 R72, R224.reuse, R20, R72 ;  /* 0x00000014e048723c */ /* 0x044ff00000081048 */
[C---:B------:R-:W-:Y:S08]  /*3e1f0*/  HMMA.1688.F32.TF32 R228, R224.reuse, R16, R228 ;  /* 0x00000010e0e4723c */ /* 0x040ff000000810e4 */
[C---:B------:R-:W-:Y:S07]  /*3e200*/  HMMA.1688.F32.TF32 R240, R224.reuse, R12, R240 ;  /* 0x0000000ce0f0723c */ /* 0x040fee00000810f0 */
[----:B------:R-:W-:Y:S04]  /*3e210*/  STL.64 [R1+0x390], R72 ;  /* 0x0003904801007387 */ /* 0x000fe80000100a00 */
[----:B------:R1:W-:Y:S04]  /*3e220*/  STL.64 [R1+0x398], R74 ;  /* 0x0003984a01007387 */ /* 0x0003e80000100a00 */
[----:B-1----:R-:W2:Y:S04]  /*3e230*/  LDL.LU.64 R74, [R1+0x3e50] ;  /* 0x003e5000014a7983 */ /* 0x002ea80000300a00 */
[----:B------:R-:W2:Y:S04]  /*3e240*/  LDL.LU.64 R72, [R1+0x3e48] ;  /* 0x003e480001487983 */ /* 0x000ea80000300a00 */
[----:B------:R-:W-:Y:S04]  /*3e250*/  STL.64 [R1+0x380], R228 ;  /* 0x000380e401007387 */ /* 0x000fe80000100a00 */
[----:B------:R-:W-:Y:S04]  /*3e260*/  STL.64 [R1+0x388], R230 ;  /* 0x000388e601007387 */ /* 0x000fe80000100a00 */
[----:B------:R-:W-:Y:S04]  /*3e270*/  STL.64 [R1+0x370], R240 ;  /* 0x000370f001007387 */ /* 0x000fe80000100a00 */
[----:B------:R1:W-:Y:S04]  /*3e280*/  STL.64 [R1+0x378], R242 ;  /* 0x000378f201007387 */ /* 0x0003e80000100a00 */
[----:B------:R-:W-:Y:S04]  /*3e290*/  LDS R228, [R2+0x8100] ;  /* 0x0081000002e47984 */ /* 0x000fe80000000800 */
[----:B------:R-:W-:Y:S04]  /*3e2a0*/  LDS R230, [R2+0x9100] ;  /* 0x0091000002e67984 */ /* 0x000fe80000000800 */
[----:B-1----:R-:W2:Y:S04]  /*3e2b0*/  LDL.LU.64 R242, [R1+0x3e40] ;  /* 0x003e400001f27983 */ /* 0x002ea80000300a00 */
[----:B------:R-:W2:Y:S04]  /*3e2c0*/  LDL.LU.64 R240, [R1+0x3e38] ;  /* 0x003e380001f07983 */ /* 0x000ea80000300a00 */
[----:B------:R-:W-:Y:S04]  /*3e2d0*/  LDS R229, [R3+0x8100] ;  /* 0x0081000003e57984 */ /* 0x000fe80000000800 */
[----:B------:R-:W1:Y:S01]  /*3e2e0*/  LDS R231, [R3+0x9100] ;  /* 0x0091000003e77984 */ /* 0x000e620000000800 */
[----:B---3--:R-:W-:Y:S08]  /*3e2f0*/  HMMA.1688.F32.TF32 R76, R224, R4, R76 ;  /* 0x00000004e04c723c */ /* 0x008ff0000008104c */
[----:B-1----:R-:W-:Y:S08]  /*3e300*/  HMMA.1688.F32.TF32 R80, R228, R60, R80 ;  /* 0x0000003ce450723c */ /* 0x002ff00000081050 */
[C---:B--2---:R-:W-:Y:S11]  /*3e310*/  HMMA.1688.F32.TF32 R240, R224.reuse, R8, R240 ;  /* 0x00000008e0f0723c */ /* 0x044ff600000810f0 */
[----:B------:R-:W-:Y:S11]  /*3e320*/  @!UPT UIADD3 URZ, URZ, URZ, URZ ;  /* 0x0000003f3f3ff290 */ /* 0x000ff6000fffe03f */
[----:B------:R-:W-:Y:S01]  /*3e330*/  @!UPT UIADD3 URZ, URZ, URZ, URZ ;  /* 0x0000003f3f3ff290 */ /* 0x000fe2000fffe03f */
[----:B------:R-:W-:Y:S04]  /*3e340*/  STL.64 [R1+0x360], R240 ;  /* 0x000360f001007387 */ /* 0x000fe80000100a00 */
[----:B------:R1:W-:Y:S02]  /*3e350*/  STL.64 [R1+0x368], R242 ;  /* 0x000368f201007387 */ /* 0x0003e40000100a00 */
[----:B-1----:R-:W-:Y:S02]  /*3e360*/  HMMA.1688.F32.TF32 R240, R224, R236, R72 ;  /* 0x000000ece0f0723c */ /* 0x002fe40000081048 */
[----:B------:R-:W-:Y:S04]  /*3e370*/  LDS R72, [R2+0x8180] ;  /* 0x0081800002487984 */ /* 0x000fe80000000800 */
[----:B------:R-:W-:Y:S04]  /*3e380*/  LDS R74, [R2+0x9180] ;  /* 0x00918000024a7984 */ /* 0x000fe80000000800 */
[----:B------:R-:W-:Y:S04]  /*3e390*/  LDS R73, [R3+0x8180] ;  /* 0x0081800003497984 */ /* 0x000fe80000000800 */
[----:B------:R-:W1:Y:S09]  /*3e3a0*/  LDS R75, [R3+0x9180] ;  /* 0x00918000034b7984 */ /* 0x000e720000000800 */
[----:B------:R-:W-:Y:S04]  /*3e3b0*/  STL.64 [R1+0x350], R240 ;  /* 0x000350f001007387 */ /* 0x000fe80000100a00 */
[----:B------:R-:W-:Y:S04]  /*3e3c0*/  STL.64 [R1+0x358], R242 ;  /* 0x000358f201007387 */ /* 0x000fe80000100a00 */
[----:B------:R-:W-:Y:S04]  /*3e3d0*/  STL.64 [R1+0x340], R76 ;  /* 0x0003404c01007387 */ /* 0x000fe80000100a00 */
[----:B------:R2:W-:Y:S02]  /*3e3e0*/  STL.64 [R1+0x348], R78 ;  /* 0x0003484e01007387 */ /* 0x0005e40000100a00 */
[C---:B--2---:R-:W-:Y:S02]  /*3e3f0*/  HMMA.1688.F32.TF32 R76, R228.reuse, R56, R84 ;  /* 0x00000038e44c723c */ /* 0x044fe40000081054 */
[----:B------:R-:W-:Y:S04]  /*3e400*/  STL.64 [R1+0x330], R80 ;  /* 0x0003305001007387 */ /* 0x000fe80000100a00 */
[----:B------:R2:W-:Y:S02]  /*3e410*/  STL.64 [R1+0x338], R82 ;  /* 0x0003385201007387 */ /* 0x0005e40000100a00 */
[C---:B----4-:R-:W-:Y:S08]  /*3e420*/  HMMA.1688.F32.TF32 R84, R228.reuse, R52, R88 ;  /* 0x00000034e454723c */ /* 0x050ff00000081058 */
[C---:B--2---:R-:W-:Y:S07]  /*3e430*/  HMMA.1688.F32.TF32 R80, R228.reuse, R48, R92 ;  /* 0x00000030e450723c */ /* 0x044fee000008105c */
[----:B------:R-:W-:Y:S04]  /*3e440*/  STL.64 [R1+0x320], R76 ;  /* 0x0003204c01007387 */ /* 0x000fe80000100a00 */
[----:B------:R2:W-:Y:S02]  /*3e450*/  STL.64 [R1+0x328], R78 ;  /* 0x0003284e01007387 */ /* 0x0005e40000100a00 */
[C---:B--2---:R-:W-:Y:S02]  /*3e460*/  HMMA.1688.F32.TF32 R76, R228.reuse, R44, R96 ;  /* 0x0000002ce44c723c */ /* 0x044fe40000081060 */
[----:B------:R-:W-:Y:S04]  /*3e470*/  STL.64 [R1+0x310], R84 ;  /* 0x0003105401007387 */ /* 0x000fe80000100a00 */
[----:B------:R2:W-:Y:S04]  /*3e480*/  STL.64 [R1+0x318], R86 ;  /* 0x0003185601007387 */ /* 0x0005e80000100a00 */
[----:B------:R-:W-:Y:S04]  /*3e490*/  STL.64 [R1+0x300], R80 ;  /* 0x0003005001007387 */ /* 0x000fe80000100a00 */
[----:B------:R3:W-:Y:S01]  /*3e4a0*/  STL.64 [R1+0x308], R82 ;  /* 0x0003085201007387 */ /* 0x0007e20000100a00 */
[C---:B--2---:R-:W-:Y:S08]  /*3e4b0*/  HMMA.1688.F32.TF32 R84, R228.reuse, R40, R100 ;  /* 0x00000028e454723c */ /* 0x044ff00000081064 */
[----:B------:R-:W-:Y:S01]  /*3e4c0*/  STL.64 [R1+0x2f0], R76 ;  /* 0x0002f04c01007387 */ /* 0x000fe20000100a00 */
[C---:B---3--:R-:W-:Y:S03]  /*3e4d0*/  HMMA.1688.F32.TF32 R80, R228.reuse, R36, R104 ;  /* 0x00000024e450723c */ /* 0x048fe60000081068 */
[----:B------:R2:W-:Y:S05]  /*3e4e0*/  STL.64 [R1+0x2f8], R78 ;  /* 0x0002f84e01007387 */ /* 0x0005ea0000100a00 */
[C---:B--2---:R-:W-:Y:S06]  /*3e4f0*/  HMMA.1688.F32.TF32 R76, R228.reuse, R32, R108 ;  /* 0x00000020e44c723c */ /* 0x044fec000008106c */
[----:B------:R-:W-:Y:S04]  /*3e500*/  STL.64 [R1+0x2e0], R84 ;  /* 0x0002e05401007387 */ /* 0x000fe80000100a00 */
[----:B------:R2:W-:Y:S05]  /*3e510*/  STL.64 [R1+0x2e8], R86 ;  /* 0x0002e85601007387 */ /* 0x0005ea0000100a00 */
[----:B------:R-:W-:Y:S04]  /*3e520*/  STL.64 [R1+0x2d0], R80 ;  /* 0x0002d05001007387 */ /* 0x000fe80000100a00 */
[----:B------:R3:W-:Y:S01]  /*3e530*/  STL.64 [R1+0x2d8], R82 ;  /* 0x0002d85201007387 */ /* 0x0007e20000100a00 */
[C---:B--2---:R-:W-:Y:S03]  /*3e540*/  HMMA.1688.F32.TF32 R84, R228.reuse, R28, R112 ;  /* 0x0000001ce454723c */ /* 0x044fe60000081070 */
[----:B------:R-:W-:Y:S05]  /*3e550*/  STL.64 [R1+0x2c0], R76 ;  /* 0x0002c04c01007387 */ /* 0x000fea0000100a00 */
[C---:B---3--:R-:W-:Y:S01]  /*3e560*/  HMMA.1688.F32.TF32 R80, R228.reuse, R24, R116 ;  /* 0x00000018e450723c */ /* 0x048fe20000081074 */
[----:B------:R2:W-:Y:S07]  /*3e570*/  STL.64 [R1+0x2c8], R78 ;  /* 0x0002c84e01007387 */ /* 0x0005ee0000100a00 */
[C---:B--2---:R-:W-:Y:S07]  /*3e580*/  HMMA.1688.F32.TF32 R76, R228.reuse, R20, R120 ;  /* 0x00000014e44c723c */ /* 0x044fee0000081078 */
[----:B------:R-:W-:Y:S04]  /*3e590*/  STL.64 [R1+0x2b0], R84 ;  /* 0x0002b05401007387 */ /* 0x000fe80000100a00 */
[----:B------:R2:W-:Y:S04]  /*3e5a0*/  STL.64 [R1+0x2b8], R86 ;  /* 0x0002b85601007387 */ /* 0x0005e80000100a00 */
[----:B------:R-:W-:Y:S04]  /*3e5b0*/  STL.64 [R1+0x2a0], R80 ;  /* 0x0002a05001007387 */ /* 0x000fe80000100a00 */
[----:B------:R3:W-:Y:S01]  /*3e5c0*/  STL.64 [R1+0x2a8], R82 ;  /* 0x0002a85201007387 */ /* 0x0007e20000100a00 */
[----:B--2---:R-:W-:Y:S08]  /*3e5d0*/  HMMA.1688.F32.TF32 R84, R228, R16, R124 ;  /* 0x00000010e454723c */ /* 0x004ff0000008107c */
[-C--:B-1----:R-:W-:Y:S01]  /*3e5e0*/  HMMA.1688.F32.TF32 R88, R72, R12.reuse, R192 ;  /* 0x0000000c4858723c */ /* 0x082fe200000810c0 */
[----:B------:R-:W-:Y:S04]  /*3e5f0*/  STL.64 [R1+0x290], R76 ;  /* 0x0002904c01007387 */ /* 0x000fe80000100a00 */
[----:B------:R1:W-:Y:S03]  /*3e600*/  STL.64 [R1+0x298], R78 ;  /* 0x0002984e01007387 */ /* 0x0003e60000100a00 */
[----:B---3--:R-:W-:Y:S01]  /*3e610*/  HMMA.1688.F32.TF32 R80, R228, R12, R128 ;  /* 0x0000000ce450723c */ /* 0x008fe20000081080 */
[----:B------:R-:W-:Y:S01]  /*3e620*/  MOV R96, R200 ;  /* 0x000000c800607202 */ /* 0x000fe20000000f00 */
[----:B------:R-:W-:Y:S01]  /*3e630*/  IMAD.MOV.U32 R97, RZ, RZ, R201 ;  /* 0x000000ffff617224 */ /* 0x000fe200078e00c9 */
[----:B------:R-:W-:Y:S01]  /*3e640*/  MOV R99, R203 ;  /* 0x000000cb00637202 */ /* 0x000fe20000000f00 */
[----:B------:R-:W-:-:S02]  /*3e650*/  IMAD.MOV.U32 R98, RZ, RZ, R202 ;  /* 0x000000ffff627224 */ /* 0x000fc400078e00ca */
[----:B------:R-:W-:Y:S01]  /*3e660*/  IMAD.MOV.U32 R224, RZ, RZ, R208 ;  /* 0x000000ffffe07224 */ /* 0x000fe200078e00d0 */
[----:B------:R-:W-:Y:S01]  /*3e670*/  MOV R226, R210 ;  /* 0x000000d200e27202 */ /* 0x000fe20000000f00 */
[----:B------:R-:W-:Y:S01]  /*3e680*/  IMAD.MOV.U32 R225, RZ, RZ, R209 ;  /* 0x000000ffffe17224 */ /* 0x000fe200078e00d1 */
[----:B-1----:R-:W-:Y:S01]  /*3e690*/  HMMA.1688.F32.TF32 R76, R228, R8, R132 ;  /* 0x00000008e44c723c */ /* 0x002fe20000081084 */
[----:B------:R-:W-:Y:S04]  /*3e6a0*/  STL.64 [R1+0x280], R84 ;  /* 0x0002805401007387 */ /* 0x000fe80000100a00 */
[----:B------:R1:W-:Y:S01]  /*3e6b0*/  STL.64 [R1+0x288], R86 ;  /* 0x0002885601007387 */ /* 0x0003e20000100a00 */
[----:B------:R-:W-:Y:S01]  /*3e6c0*/  IMAD.MOV.U32 R227, RZ, RZ, R211 ;  /* 0x000000ffffe37224 */ /* 0x000fe200078e00d3 */
[----:B------:R-:W-:-:S02]  /*3e6d0*/  MOV R107, R232 ;  /* 0x000000e8006b7202 */ /* 0x000fc40000000f00 */
[----:B------:R-:W-:Y:S04]  /*3e6e0*/  LDS R124, [R2+0x8300] ;  /* 0x00830000027c7984 */ /* 0x000fe80000000800 */
[----:B------:R-:W-:Y:S04]  /*3e6f0*/  LDS R126, [R2+0x9300] ;  /* 0x00930000027e7984 */ /* 0x000fe80000000800 */
[----:B------:R-:W-:Y:S01]  /*3e700*/  STL.64 [R1+0x270], R80 ;  /* 0x0002705001007387 */ /* 0x000fe20000100a00 */
[C---:B-1----:R-:W-:Y:S03]  /*3e710*/  HMMA.1688.F32.TF32 R84, R228.reuse, R236, R136 ;  /* 0x000000ece454723c */ /* 0x042fe60000081088 */
[----:B------:R1:W-:Y:S04]  /*3e720*/  STL.64 [R1+0x278], R82 ;  /* 0x0002785201007387 */ /* 0x0003e80000100a00 */
[----:B------:R-:W-:Y:S04]  /*3e730*/  STL.64 [R1+0x260], R76 ;  /* 0x0002604c01007387 */ /* 0x000fe80000100a00 */
[----:B------:R2:W-:Y:S01]  /*3e740*/  STL.64 [R1+0x268], R78 ;  /* 0x0002684e01007387 */ /* 0x0005e20000100a00 */
[----:B-1----:R-:W-:Y:S03]  /*3e750*/  HMMA.1688.F32.TF32 R80, R228, R4, R140 ;  /* 0x00000004e450723c */ /* 0x002fe6000008108c */
[----:B------:R-:W-:Y:S04]  /*3e760*/  LDS R140, [R2+0x8280] ;  /* 0x00828000028c7984 */ /* 0x000fe80000000800 */
[----:B------:R-:W-:Y:S01]  /*3e770*/  LDS R142, [R2+0x9280] ;  /* 0x00928000028e7984 */ /* 0x000fe20000000800 */
[C---:B--2---:R-:W-:Y:S03]  /*3e780*/  HMMA.1688.F32.TF32 R76, R72.reuse, R60, R144 ;  /* 0x0000003c484c723c */ /* 0x044fe60000081090 */
[----:B------:R-:W-:Y:S04]  /*3e790*/  STL.64 [R1+0x250], R84 ;  /* 0x0002505401007387 */ /* 0x000fe80000100a00 */
[----:B------:R1:W-:Y:S04]  /*3e7a0*/  STL.64 [R1+0x258], R86 ;  /* 0x0002585601007387 */ /* 0x0003e80000100a00 */
[----:B------:R-:W-:Y:S04]  /*3e7b0*/  LDS R141, [R3+0x8280] ;  /* 0x00828000038d7984 */ /* 0x000fe80000000800 */
[----:B------:R-:W-:Y:S01]  /*3e7c0*/  LDS R143, [R3+0x9280] ;  /* 0x00928000038f7984 */ /* 0x000fe20000000800 */
[C---:B-1----:R-:W-:Y:S03]  /*3e7d0*/  HMMA.1688.F32.TF32 R84, R72.reuse, R56, R148 ;  /* 0x000000384854723c */ /* 0x042fe60000081094 */
[----:B------:R-:W-:Y:S04]  /*3e7e0*/  LDS R125, [R3+0x8300] ;  /* 0x00830000037d7984 */ /* 0x000fe80000000800 */
[----:B------:R-:W-:Y:S04]  /*3e7f0*/  LDS R127, [R3+0x9300] ;  /* 0x00930000037f7984 */ /* 0x000fe80000000800 */
[----:B------:R-:W-:Y:S04]  /*3e800*/  STL.64 [R1+0x230], R76 ;  /* 0x0002304c01007387 */ /* 0x000fe80000100a00 */
[----:B------:R-:W-:Y:S04]  /*3e810*/  STL.64 [R1+0x240], R80 ;  /* 0x0002405001007387 */ /* 0x000fe80000100a00 */
[----:B------:R1:W-:Y:S02]  /*3e820*/  STL.64 [R1+0x248], R82 ;  /* 0x0002485201007387 */ /* 0x0003e40000100a00 */
[----:B-1----:R-:W-:Y:S02]  /*3e830*/  HMMA.1688.F32.TF32 R80, R72, R52, R152 ;  /* 0x000000344850723c */ /* 0x002fe40000081098 */
[----:B------:R1:W-:Y:S01]  /*3e840*/  STL [R1+0x238], R78 ;  /* 0x0002384e01007387 */ /* 0x0003e20000100800 */
[----:B------:R-:W-:-:S03]  /*3e850*/  MOV R0, R79 ;  /* 0x0000004f00007202 */ /* 0x000fc60000000f00 */
[----:B------:R-:W-:Y:S04]  /*3e860*/  STL.64 [R1+0x220], R84 ;  /* 0x0002205401007387 */ /* 0x000fe80000100a00 */
[----:B------:R2:W-:Y:S01]  /*3e870*/  STL.64 [R1+0x228], R86 ;  /* 0x0002285601007387 */ /* 0x0005e20000100a00 */
[C---:B-1----:R-:W-:Y:S08]  /*3e880*/  HMMA.1688.F32.TF32 R76, R72.reuse, R48, R156 ;  /* 0x00000030484c723c */ /* 0x042ff0000008109c */
[C---:B--2---:R-:W-:Y:S04]  /*3e890*/  HMMA.1688.F32.TF32 R84, R72.reuse, R44, R160 ;  /* 0x0000002c4854723c */ /* 0x044fe800000810a0 */
[----:B------:R-:W-:Y:S04]  /*3e8a0*/  STL.64 [R1+0x210], R80 ;  /* 0x0002105001007387 */ /* 0x000fe80000100a00 */
[----:B------:R1:W-:Y:S02]  /*3e8b0*/  STL.64 [R1+0x218], R82 ;  /* 0x0002185201007387 */ /* 0x0003e40000100a00 */
[C---:B-1----:R-:W-:Y:S05]  /*3e8c0*/  HMMA.1688.F32.TF32 R80, R72.reuse, R40, R164 ;  /* 0x000000284850723c */ /* 0x042fea00000810a4 */
[----:B------:R-:W-:Y:S04]  /*3e8d0*/  STL.64 [R1+0x200], R76 ;  /* 0x0002004c01007387 */ /* 0x000fe80000100a00 */
[----:B------:R1:W-:Y:S04]  /*3e8e0*/  STL.64 [R1+0x208], R78 ;  /* 0x0002084e01007387 */ /* 0x0003e80000100a00 */
[----:B------:R-:W-:Y:S04]  /*3e8f0*/  STL.64 [R1+0x1f0], R84 ;  /* 0x0001f05401007387 */ /* 0x000fe80000100a00 */
[----:B------:R2:W-:Y:S01]  /*3e900*/  STL.64 [R1+0x1f8], R86 ;  /* 0x0001f85601007387 */ /* 0x0005e20000100a00 */
[C---:B-1----:R-:W-:Y:S05]  /*3e910*/  HMMA.1688.F32.TF32 R76, R72.reuse, R36, R168 ;  /* 0x00000024484c723c */ /* 0x042fea00000810a8 */
[----:B------:R-:W-:Y:S03]  /*3e920*/  STL.64 [R1+0x1e0], R80 ;  /* 0x0001e05001007387 */ /* 0x000fe60000100a00 */
[C---:B--2---:R-:W-:Y:S01]  /*3e930*/  HMMA.1688.F32.TF32 R84, R72.reuse, R32, R172 ;  /* 0x000000204854723c */ /* 0x044fe200000810ac */
[----:B------:R1:W-:Y:S07]  /*3e940*/  STL.64 [R1+0x1e8], R82 ;  /* 0x0001e85201007387 */ /* 0x0003ee0000100a00 */
[C---:B-1----:R-:W-:Y:S07]  /*3e950*/  HMMA.1688.F32.TF32 R80, R72.reuse, R28, R176 ;  /* 0x0000001c4850723c */ /* 0x042fee00000810b0 */
[----:B------:R-:W-:Y:S04]  /*3e960*/  STL.64 [R1+0x1d0], R76 ;  /* 0x0001d04c01007387 */ /* 0x000fe80000100a00 */
[----:B------:R1:W-:Y:S04]  /*3e970*/  STL.64 [R1+0x1d8], R78 ;  /* 0x0001d84e01007387 */ /* 0x0003e80000100a00 */
[----:B------:R-:W-:Y:S04]  /*3e980*/  STL.64 [R1+0x1c0], R84 ;  /* 0x0001c05401007387 */ /* 0x000fe80000100a00 */
[----:B------:R2:W-:Y:S01]  /*3e990*/  STL.64 [R1+0x1c8], R86 ;  /* 0x0001c85601007387 */ /* 0x0005e20000100a00 */
[C---:B-1----:R-:W-:Y:S03]  /*3e9a0*/  HMMA.1688.F32.TF32 R76, R72.reuse, R24, R180 ;  /* 0x00000018484c723c */ /* 0x042fe600000810b4 */
[----:B------:R-:W-:Y:S05]  /*3e9b0*/  STL.64 [R1+0x1b0], R80 ;  /* 0x0001b05001007387 */ /* 0x000fea0000100a00 */
[C---:B--2---:R-:W-:Y:S01]  /*3e9c0*/  HMMA.1688.F32.TF32 R84, R72.reuse, R20, R184 ;  /* 0x000000144854723c */ /* 0x044fe200000810b8 */
[----:B------:R1:W-:Y:S07]  /*3e9d0*/  STL.64 [R1+0x1b8], R82 ;  /* 0x0001b85201007387 */ /* 0x0003ee0000100a00 */
[C---:B-1----:R-:W-:Y:S07]  /*3e9e0*/  HMMA.1688.F32.TF32 R80, R72.reuse, R16, R188 ;  /* 0x000000104850723c */ /* 0x042fee00000810bc */
[----:B------:R-:W-:Y:S04]  /*3e9f0*/  STL.64 [R1+0x1a0], R76 ;  /* 0x0001a04c01007387 */ /* 0x000fe80000100a00 */
[----:B------:R-:W-:Y:S04]  /*3ea00*/  STL.64 [R1+0x1a8], R78 ;  /* 0x0001a84e01007387 */ /* 0x000fe80000100a00 */
[----:B------:R-:W-:Y:S04]  /*3ea10*/  STL.64 [R1+0x190], R84 ;  /* 0x0001905401007387 */ /* 0x000fe80000100a00 */
[----:B------:R-:W-:Y:S04]  /*3ea20*/  STL.64 [R1+0x198], R86 ;  /* 0x0001985601007387 */ /* 0x000fe80000100a00 */
[----:B------:R-:W-:Y:S04]  /*3ea30*/  LDS R76, [R2+0x8200] ;  /* 0x00820000024c7984 */ /* 0x000fe80000000800 */
[----:B------:R-:W-:Y:S04]  /*3ea40*/  LDS R78, [R2+0x9200] ;  /* 0x00920000024e7984 */ /* 0x000fe80000000800 */
[----:B------:R-:W-:Y:S04]  /*3ea50*/  STL.64 [R1+0x180], R80 ;  /* 0x0001805001007387 */ /* 0x000fe80000100a00 */
[----:B------:R1:W-:Y:S04]  /*3ea60*/  STL.64 [R1+0x188], R82 ;  /* 0x0001885201007387 */ /* 0x0003e80000100a00 */
[----:B------:R-:W-:Y:S04]  /*3ea70*/  LDS R77, [R3+0x8200] ;  /* 0x00820000034d7984 */ /* 0x000fe80000000800 */
[----:B------:R-:W2:Y:S01]  /*3ea80*/  LDS R79, [R3+0x9200] ;  /* 0x00920000034f7984 */ /* 0x000ea20000000800 */
[----:B-1----:R-:W-:Y:S03]  /*3ea90*/  HMMA.1688.F32.TF32 R80, R72, R8, R196 ;  /* 0x000000084850723c */ /* 0x002fe600000810c4 */
[----:B------:R1:W-:Y:S01]  /*3eaa0*/  STL.64 [R1+0x170], R88 ;  /* 0x0001705801007387 */ /* 0x0003e20000100a00 */
[----:B------:R-:W-:-:S03]  /*3eab0*/  IMAD.MOV.U32 R84, RZ, RZ, R212 ;  /* 0x000000ffff547224 */ /* 0x000fc600078e00d4 */
[----:B------:R3:W-:Y:S01]  /*3eac0*/  STL.64 [R1+0x178], R90 ;  /* 0x0001785a01007387 */ /* 0x0007e20000100a00 */
[----:B------:R-:W-:-:S03]  /*3ead0*/  IMAD.MOV.U32 R85, RZ, RZ, R213 ;  /* 0x000000ffff557224 */ /* 0x000fc600078e00d5 */
[----:B------:R-:W4:Y:S01]  /*3eae0*/  LDL.LU R212, [R1+0x3e34] ;  /* 0x003e340001d47983 */ /* 0x000f220000300800 */
[----:B------:R-:W-:Y:S01]  /*3eaf0*/  MOV R86, R214 ;  /* 0x000000d600567202 */ /* 0x000fe20000000f00 */
[----:B------:R-:W-:Y:S02]  /*3eb00*/  IMAD.MOV.U32 R87, RZ, RZ, R215 ;  /* 0x000000ffff577224 */ /* 0x000fe400078e00d7 */
[----:B-1----:R-:W-:Y:S01]  /*3eb10*/  IMAD.MOV.U32 R88, RZ, RZ, R204 ;  /* 0x000000ffff587224 */ /* 0x002fe200078e00cc */
[----:B------:R-:W-:Y:S01]  /*3eb20*/  MOV R89, R205 ;  /* 0x000000cd00597202 */ /* 0x000fe20000000f00 */
[----:B---3--:R-:W-:-:S06]  /*3eb30*/  IMAD.MOV.U32 R90, RZ, RZ, R206 ;  /* 0x000000ffff5a7224 */ /* 0x008fcc00078e00ce */
[----:B------:R-:W-:Y:S04]  /*3eb40*/  STL.64 [R1+0x160], R80 ;  /* 0x0001605001007387 */ /* 0x000fe80000100a00 */
[----:B------:R1:W-:Y:S04]  /*3eb50*/  STL.64 [R1+0x168], R82 ;  /* 0x0001685201007387 */ /* 0x0003e80000100a00 */
[----:B------:R-:W4:Y:S04]  /*3eb60*/  LDL.LU R213, [R1+0x3e30] ;  /* 0x003e300001d57983 */ /* 0x000f280000300800 */
[----:B------:R-:W4:Y:S01]  /*3eb70*/  LDL.LU R214, [R1+0x3e2c] ;  /* 0x003e2c0001d67983 */ /* 0x000f220000300800 */
[----:B------:R-:W-:-:S03]  /*3eb80*/  IMAD.MOV.U32 R91, RZ, RZ, R207 ;  /* 0x000000ffff5b7224 */ /* 0x000fc600078e00cf */
[----:B------:R-:W4:Y:S04]  /*3eb90*/  LDL.LU R215, [R1+0x3e28] ;  /* 0x003e280001d77983 */ /* 0x000f280000300800 */
[----:B------:R-:W3:Y:S04]  /*3eba0*/  LDL.LU R204, [R1+0x3e24] ;  /* 0x003e240001cc7983 */ /* 0x000ee80000300800 */
[----:B------:R-:W3:Y:S04]  /*3ebb0*/  LDL.LU R205, [R1+0x3e20] ;  /* 0x003e200001cd7983 */ /* 0x000ee80000300800 */
[----:B------:R-:W3:Y:S04]  /*3ebc0*/  LDL.LU R206, [R1+0x3e1c] ;  /* 0x003e1c0001ce7983 */ /* 0x000ee80000300800 */
[----:B------:R-:W3:Y:S04]  /*3ebd0*/  LDL.LU R207, [R1+0x3e18] ;  /* 0x003e180001cf7983 */ /* 0x000ee80000300800 */
[----:B------:R-:W1:Y:S04]  /*3ebe0*/  LDL.LU R200, [R1+0x3e14] ;  /* 0x003e140001c87983 */ /* 0x000e680000300800 */
[----:B------:R-:W1:Y:S04]  /*3ebf0*/  LDL.LU R201, [R1+0x3e10] ;  /* 0x003e100001c97983 */ /* 0x000e680000300800 */
[----:B------:R-:W1:Y:S04]  /*3ec00*/  LDL.LU R202, [R1+0x3e0c] ;  /* 0x003e0c0001ca7983 */ /* 0x000e680000300800 */
[----:B------:R-:W1:Y:S04]  /*3ec10*/  LDL.LU R203, [R1+0x3e08] ;  /* 0x003e080001cb7983 */ /* 0x000e680000300800 */
[----:B------:R-:W3:Y:S04]  /*3ec20*/  LDL.LU R100, [R1+0x20] ;  /* 0x0000200001647983 */ /* 0x000ee80000300800 */
[----:B------:R-:W3:Y:S04]  /*3ec30*/  LDL.LU R101, [R1+0x24] ;  /* 0x0000240001657983 */ /* 0x000ee80000300800 */
[----:B------:R-:W4:Y:S04]  /*3ec40*/  LDL.LU R102, [R1+0x28] ;  /* 0x0000280001667983 */ /* 0x000f280000300800 */
[----:B------:R-:W4:Y:S04]  /*3ec50*/  LDL.LU R103, [R1+0x2c] ;  /* 0x00002c0001677983 */ /* 0x000f280000300800 */
[----:B------:R-:W4:Y:S04]  /*3ec60*/  LDL.LU R208, [R1+0x3e04] ;  /* 0x003e040001d07983 */ /* 0x000f280000300800 */
[----:B------:R-:W4:Y:S04]  /*3ec70*/  LDL.LU R209, [R1+0x3e00] ;  /* 0x003e000001d17983 */ /* 0x000f280000300800 */
[----:B------:R-:W4:Y:S04]  /*3ec80*/  LDL.LU R210, [R1+0x3dfc] ;  /* 0x003dfc0001d27983 */ /* 0x000f280000300800 */
[----:B------:R-:W4:Y:S01]  /*3ec90*/  LDL.LU R211, [R1+0x3df8] ;  /* 0x003df80001d37983 */ /* 0x000f220000300800 */
[C---:B--2---:R-:W-:Y:S08]  /*3eca0*/  HMMA.1688.F32.TF32 R68, R76.reuse, R44, R68 ;  /* 0x0000002c4c44723c */ /* 0x044ff00000081044 */
[----:B------:R-:W-:Y:S08]  /*3ecb0*/  HMMA.1688.F32.TF32 R64, R76, R40, R64 ;  /* 0x000000284c40723c */ /* 0x000ff00000081040 */
[C---:B-1----:R-:W-:Y:S08]  /*3ecc0*/  HMMA.1688.F32.TF32 R80, R72.reuse, R236, R200 ;  /* 0x000000ec4850723c */ /* 0x042ff000000810c8 */
[----:B---3--:R-:W-:Y:S11]  /*3ecd0*/  HMMA.1688.F32.TF32 R72, R72, R4, R204 ;  /* 0x000000044848723c */ /* 0x008ff600000810cc */
[----:B------:R-:W-:Y:S04]  /*3ece0*/  @!UPT UIADD3 URZ, URZ, URZ, URZ ;  /* 0x0000003f3f3ff290 */ /* 0x000fe8000fffe03f */
[----:B------:R-:W-:Y:S04]  /*3ecf0*/  STL.64 [R1+0x150], R80 ;  /* 0x0001505001007387 */ /* 0x000fe80000100a00 */
[----:B------:R-:W-:Y:S04]  /*3ed00*/  STL.64 [R1+0x158], R82 ;  /* 0x0001585201007387 */ /* 0x000fe80000100a00 */
[----:B------:R-:W-:Y:S04]  /*3ed10*/  STL.64 [R1+0x140], R72 ;  /* 0x0001404801007387 */ /* 0x000fe80000100a00 */
[----:B------:R4:W-:Y:S02]  /*3ed20*/  STL.64 [R1+0x148], R74 ;  /* 0x0001484a01007387 */ /* 0x0009e40000100a00 */
[C---:B----4-:R-:W-:Y:S08]  /*3ed30*/  HMMA.1688.F32.TF32 R72, R76.reuse, R60, R208 ;  /* 0x0000003c4c48723c */ /* 0x050ff000000810d0 */
[C---:B------:R-:W-:Y:S08]  /*3ed40*/  HMMA.1688.F32.TF32 R92, R76.reuse, R56, R212 ;  /* 0x000000384c5c723c */ /* 0x040ff000000810d4 */
[C---:B------:R-:W-:Y:S07]  /*3ed50*/  HMMA.1688.F32.TF32 R80, R76.reuse, R52, R216 ;  /* 0x000000344c50723c */ /* 0x040fee00000810d8 */
[----:B------:R-:W-:Y:S04]  /*3ed60*/  STL.64 [R1+0x130], R72 ;  /* 0x0001304801007387 */ /* 0x000fe80000100a00 */
[----:B------:R1:W-:Y:S02]  /*3ed70*/  STL.64 [R1+0x138], R74 ;  /* 0x0001384a01007387 */ /* 0x0003e40000100a00 */
[----:B-1----:R-:W-:Y:S02]  /*3ed80*/  HMMA.1688.F32.TF32 R72, R76, R48, R220 ;  /* 0x000000304c48723c */ /* 0x002fe400000810dc */
[----:B------:R1:W-:Y:S04]  /*3ed90*/  STL.64 [R1+0x120], R92 ;  /* 0x0001205c01007387 */ /* 0x0003e80000100a00 */
[----:B------:R2:W-:Y:S04]  /*3eda0*/  STL.64 [R1+0x128], R94 ;  /* 0x0001285e01007387 */ /* 0x0005e80000100a00 */
[----:B------:R3:W-:Y:S04]  /*3edb0*/  STL.64 [R1+0x110], R80 ;  /* 0x0001105001007387 */ /* 0x0007e80000100a00 */
[----:B------:R4:W-:Y:S01]  /*3edc0*/  STL.64 [R1+0x118], R82 ;  /* 0x0001185201007387 */ /* 0x0009e20000100a00 */
[----:B-1----:R-:W-:Y:S01]  /*3edd0*/  IMAD.MOV.U32 R92, RZ, RZ, R244 ;  /* 0x000000ffff5c7224 */ /* 0x002fe200078e00f4 */
[----:B------:R-:W-:Y:S01]  /*3ede0*/  MOV R93, R245 ;  /* 0x000000f5005d7202 */ /* 0x000fe20000000f00 */
[----:B--2---:R-:W-:-:S06]  /*3edf0*/  IMAD.MOV.U32 R94, RZ, RZ, R246 ;  /* 0x000000ffff5e7224 */ /* 0x004fcc00078e00f6 */
[----:B------:R-:W-:Y:S04]  /*3ee00*/  STL.64 [R1+0x80], R72 ;  /* 0x0000804801007387 */ /* 0x000fe80000100a00 */
[----:B------:R1:W-:Y:S04]  /*3ee10*/  STL.64 [R1+0x88], R74 ;  /* 0x0000884a01007387 */ /* 0x0003e80000100a00 */
[----:B------:R-:W2:Y:S01]  /*3ee20*/  LDL.LU R244, [R1+0x3df4] ;  /* 0x003df40001f47983 */ /* 0x000ea20000300800 */
[----:B------:R-:W-:-:S03]  /*3ee30*/  IMAD.MOV.U32 R95, RZ, RZ, R247 ;  /* 0x000000ffff5f7224 */ /* 0x000fc600078e00f7 */
[----:B------:R-:W-:Y:S04]  /*3ee40*/  STL.64 [R1+0x70], R68 ;  /* 0x0000704401007387 */ /* 0x000fe80000100a00 */
[----:B------:R-:W-:Y:S04]  /*3ee50*/  STL.64 [R1+0x78], R70 ;  /* 0x0000784601007387 */ /* 0x000fe80000100a00 */
[----:B------:R-:W2:Y:S04]  /*3ee60*/  LDL.LU R245, [R1+0x3df0] ;  /* 0x003df00001f57983 */ /* 0x000ea80000300800 */
[----:B------:R-:W2:Y:S04]  /*3ee70*/  LDL.LU R246, [R1+0x3dec] ;  /* 0x003dec0001f67983 */ /* 0x000ea80000300800 */
[----:B------:R-:W2:Y:S01]  /*3ee80*/  LDL.LU R247, [R1+0x3de8] ;  /* 0x003de80001f77983 */ /* 0x000ea20000300800 */
[----:B---3--:R-:W-:Y:S01]  /*3ee90*/  MOV R80, R248 ;  /* 0x000000f800507202 */ /* 0x008fe20000000f00 */
[----:B------:R-:W-:-:S02]  /*3eea0*/  IMAD.MOV.U32 R81, RZ, RZ, R249 ;  /* 0x000000ffff517224 */ /* 0x000fc400078e00f9 */
[----:B------:R-:W3:Y:S01]  /*3eeb0*/  LDL.LU R248, [R1+0x3de4] ;  /* 0x003de40001f87983 */ /* 0x000ee20000300800 */
[----:B----4-:R-:W-:-:S03]  /*3eec0*/  IMAD.MOV.U32 R82, RZ, RZ, R250 ;  /* 0x000000ffff527224 */ /* 0x010fc600078e00fa */
[----:B------:R-:W-:Y:S01]  /*3eed0*/  STL.64 [R1+0x60], R64 ;  /* 0x0000604001007387 */ /* 0x000fe20000100a00 */
[----:B------:R-:W-:-:S03]  /*3eee0*/  MOV R83, R251 ;  /* 0x000000fb00537202 */ /* 0x000fc60000000f00 */
[----:B------:R2:W-:Y:S04]  /*3eef0*/  STL.64 [R1+0x68], R66 ;  /* 0x0000684201007387 */ /* 0x0005e80000100a00 */
[----:B------:R-:W3:Y:S04]  /*3ef00*/  LDL.LU R249, [R1+0x3de0] ;  /* 0x003de00001f97983 */ /* 0x000ee80000300800 */
[----:B------:R-:W3:Y:S04]  /*3ef10*/  LDL.LU R250, [R1+0x3ddc] ;  /* 0x003ddc0001fa7983 */ /* 0x000ee80000300800 */
[----:B------:R-:W3:Y:S04]  /*3ef20*/  LDL.LU R251, [R1+0x3dd8] ;  /* 0x003dd80001fb7983 */ /* 0x000ee80000300800 */
[----:B------:R-:W4:Y:S01]  /*3ef30*/  LDL.LU R240, [R1+0x420] ;  /* 0x0004200001f07983 */ /* 0x000f220000300800 */
[C---:B-1----:R-:W-:Y:S08]  /*3ef40*/  HMMA.1688.F32.TF32 R72, R76.reuse, R24, R96 ;  /* 0x000000184c48723c */ /* 0x042ff00000081060 */
[C---:B--2---:R-:W-:Y:S11]  /*3ef50*/  HMMA.1688.F32.TF32 R64, R76.reuse, R36, R244 ;  /* 0x000000244c40723c */ /* 0x044ff600000810f4 */
[----:B------:R-:W-:Y:S11]  /*3ef60*/  @!UPT UIADD3 URZ, URZ, URZ, URZ ;  /* 0x0000003f3f3ff290 */ /* 0x000ff6000fffe03f */
[----:B------:R-:W-:Y:S01]  /*3ef70*/  @!UPT UIADD3 URZ, URZ, URZ, URZ ;  /* 0x0000003f3f3ff290 */ /* 0x000fe2000fffe03f */
[----:B------:R-:W-:Y:S01]  /*3ef80*/  STL.64 [R1+0x50], R64 ;  /* 0x0000504001007387 */ /* 0x000fe20000100a00 */
[C---:B---3--:R-:W-:Y:S03]  /*3ef90*/  HMMA.1688.F32.TF32 R68, R76.reuse, R32, R248 ;  /* 0x000000204c44723c */ /* 0x048fe600000810f8 */
[----:B------:R1:W-:Y:S04]  /*3efa0*/  STL.64 [R1+0x58], R66 ;  /* 0x0000584201007387 */ /* 0x0003e80000100a00 */
[----:B------:R-:W4:Y:S04]  /*3efb0*/  LDL.LU R241, [R1+0x424] ;  /* 0x0004240001f17983 */ /* 0x000f280000300800 */
[----:B------:R-:W4:Y:S01]  /*3efc0*/  LDL.LU R242, [R1+0x428] ;  /* 0x0004280001f27983 */ /* 0x000f220000300800 */
[C---:B-1----:R-:W-:Y:S03]  /*3efd0*/  HMMA.1688.F32.TF32 R64, R76.reuse, R28, R100 ;  /* 0x0000001c4c40723c */ /* 0x042fe60000081064 */
[----:B------:R-:W4:Y:S08]  /*3efe0*/  LDL.LU R243, [R1+0x42c] ;  /* 0x00042c0001f37983 */ /* 0x000f300000300800 */
[----:B------:R-:W-:Y:S04]  /*3eff0*/  STL.64 [R1+0x40], R68 ;  /* 0x0000404401007387 */ /* 0x000fe80000100a00 */
[----:B------:R1:W-:Y:S08]  /*3f000*/  STL.64 [R1+0x48], R70 ;  /* 0x0000484601007387 */ /* 0x0003f00000100a00 */
[----:B------:R-:W-:Y:S01]  /*3f010*/  STL.64 [R1+0x30], R64 ;  /* 0x0000304001007387 */ /* 0x000fe20000100a00 */
[C---:B-1----:R-:W-:Y:S03]  /*3f020*/  HMMA.1688.F32.TF32 R68, R76.reuse, R20, R88 ;  /* 0x000000144c44723c */ /* 0x042fe60000081058 */
[----:B------:R1:W-:Y:S05]  /*3f030*/  STL.64 [R1+0x38], R66 ;  /* 0x0000384201007387 */ /* 0x0003ea0000100a00 */
[C---:B-1----:R-:W-:Y:S01]  /*3f040*/  HMMA.1688.F32.TF32 R64, R76.reuse, R16, R84 ;  /* 0x000000104c40723c */ /* 0x042fe20000081054 */
[----:B------:R-:W-:Y:S04]  /*3f050*/  STL.64 [R1+0x20], R72 ;  /* 0x0000204801007387 */ /* 0x000fe80000100a00 */
[----:B------:R-:W-:Y:S10]  /*3f060*/  STL.64 [R1+0x28], R74 ;  /* 0x0000284a01007387 */ /* 0x000ff40000100a00 */
[----:B------:R-:W-:Y:S04]  /*3f070*/  STL.64 [R1+0x10], R68 ;  /* 0x0000104401007387 */ /* 0x000fe80000100a00 */
[----:B------:R-:W-:Y:S04]  /*3f080*/  STL.64 [R1+0x18], R70 ;  /* 0x0000184601007387 */ /* 0x000fe80000100a00 */
[----:B------:R-:W2:Y:S04]  /*3f090*/  LDL.LU R88, [R1+0x440] ;  /* 0x0004400001587983 */ /* 0x000ea80000300800 */
[----:B------:R-:W-:Y:S04]  /*3f0a0*/  STL.64 [R1], R64 ;  /* 0x0000004001007387 */ /* 0x000fe80000100a00 */
[----:B------:R1:W-:Y:S04]  /*3f0b0*/  STL.64 [R1+0x8], R66 ;  /* 0x0000084201007387 */ /* 0x0003e80000100a00 */
[----:B------:R-:W2:Y:S04]  /*3f0c0*/  LDL.LU R89, [R1+0x444] ;  /* 0x0004440001597983 */ /* 0x000ea80000300800 */
[----:B------:R-:W2:Y:S04]  /*3f0d0*/  LDL.LU R90, [R1+0x448] ;  /* 0x00044800015a7983 */ /* 0x000ea80000300800 */
[----:B------:R-:W2:Y:S01]  /*3f0e0*/  LDL.LU R91, [R1+0x44c] ;  /* 0x00044c00015b7983 */ /* 0x000ea20000300800 */
        /* <DEDUP_REMOVED lines=10> */
[C---:B-1----:R-:W-:Y:S01]  /*3f190*/  HMMA.1688.F32.TF32 R64, R76.reuse, R236, R80 ;  /* 0x000000ec4c40723c */ /* 0x042fe20000081050 */
[----:B------:R-:W-:Y:S04]  /*3f1a0*/  STL.64 [R1+0x3b08], R250 ;  /* 0x003b08fa01007387 */ /* 0x000fe80000100a00 */
[----:B------:R-:W-:Y:S10]  /*3f1b0*/  STL.64 [R1+0x3b00], R248 ;  /* 0x003b00f801007387 */ /* 0x000ff40000100a00 */
        /* <DEDUP_REMOVED lines=8> */
[----:B------:R-:W3:Y:S04]  /*3f240*/  LDL.LU R80, [R1+0x500] ;  /* 0x0005000001507983 */ /* 0x000ee80000300800 */
[----:B------:R-:W3:Y:S04]  /*3f250*/  LDL.LU R81, [R1+0x504] ;  /* 0x0005040001517983 */ /* 0x000ee80000300800 */
[----:B------:R-:W3:Y:S04]  /*3f260*/  LDL.LU R82, [R1+0x508] ;  /* 0x0005080001527983 */ /* 0x000ee80000300800 */
[----:B------:R-:W3:Y:S01]  /*3f270*/  LDL.LU R83, [R1+0x50c] ;  /* 0x00050c0001537983 */ /* 0x000ee20000300800 */
[----:B----4-:R-:W-:Y:S03]  /*3f280*/  HMMA.1688.F32.TF32 R68, R76, R4, R240 ;  /* 0x000000044c44723c */ /* 0x010fe600000810f0 */
[----:B------:R-:W4:Y:S04]  /*3f290*/  LDL.LU R240, [R1+0x530] ;  /* 0x0005300001f07983 */ /* 0x000f280000300800 */
[----:B------:R-:W4:Y:S04]  /*3f2a0*/  LDL.LU R241, [R1+0x534] ;  /* 0x0005340001f17983 */ /* 0x000f280000300800 */
[----:B------:R-:W4:Y:S04]  /*3f2b0*/  LDL.LU R242, [R1+0x538] ;  /* 0x0005380001f27983 */ /* 0x000f280000300800 */
[----:B------:R-:W4:Y:S08]  /*3f2c0*/  LDL.LU R243, [R1+0x53c] ;  /* 0x00053c0001f37983 */ /* 0x000f300000300800 */
[----:B------:R-:W-:Y:S04]  /*3f2d0*/  STL [R1+0x3af0], R68 ;  /* 0x003af04401007387 */ /* 0x000fe80000100800 */
[----:B------:R-:W-:Y:S04]  /*3f2e0*/  STL [R1+0x3aec], R69 ;  /* 0x003aec4501007387 */ /* 0x000fe80000100800 */
[----:B------:R-:W-:Y:S04]  /*3f2f0*/  STL [R1+0x3ae8], R70 ;  /* 0x003ae84601007387 */ /* 0x000fe80000100800 */
[----:B------:R-:W-:Y:S01]  /*3f300*/  STL [R1+0x3ad4], R71 ;  /* 0x003ad44701007387 */ /* 0x000fe20000100800 */
[C---:B--2---:R-:W-:Y:S11]  /*3f310*/  HMMA.1688.F32.TF32 R72, R140.reuse, R60, R88 ;  /* 0x0000003c8c48723c */ /* 0x044ff60000081058 */
[----:B------:R-:W-:Y:S11]  /*3f320*/  @!UPT UIADD3 URZ, URZ, URZ, URZ ;  /* 0x0000003f3f3ff290 */ /* 0x000ff6000fffe03f */
[----:B------:R-:W-:Y:S01]  /*3f330*/  @!UPT UIADD3 URZ, URZ, URZ, URZ ;  /* 0x0000003f3f3ff290 */ /* 0x000fe2000fffe03f */
[----:B------:R-:W-:Y:S04]  /*3f340*/  STL [R1+0x3abc], R72 ;  /* 0x003abc4801007387 */ /* 0x000fe80000100800 */
[----:B------:R-:W-:Y:S04]  /*3f350*/  STL [R1+0x3ab8], R73 ;  /* 0x003ab84901007387 */ /* 0x000fe80000100800 */
[----:B------:R-:W-:Y:S04]  /*3f360*/  STL [R1+0x3ab4], R74 ;  /* 0x003ab44a01007387 */ /* 0x000fe80000100800 */
[----:B------:R3:W-:Y:S02]  /*3f370*/  STL [R1+0x3ab0], R75 ;  /* 0x003ab04b01007387 */ /* 0x0007e40000100800 */
[C---:B---3--:R-:W-:Y:S08]  /*3f380*/  HMMA.1688.F32.TF32 R72, R140.reuse, R56, R84 ;  /* 0x000000388c48723c */ /* 0x048ff00000081054 */
[----:B------:R-:W-:Y:S11]  /*3f390*/  HMMA.1688.F32.TF32 R64, R140, R52, R224 ;  /* 0x000000348c40723c */ /* 0x000ff600000810e0 */
[----:B------:R-:W-:Y:S04]  /*3f3a0*/  @!UPT UIADD3 URZ, URZ, URZ, URZ ;  /* 0x0000003f3f3ff290 */ /* 0x000fe8000fffe03f */
[----:B------:R-:W-:Y:S04]  /*3f3b0*/  STL.64 [R1+0x100], R72 ;  /* 0x0001004801007387 */ /* 0x000fe80000100a00 */
[----:B------:R-:W-:Y:S04]  /*3f3c0*/  STL.64 [R1+0x108], R74 ;  /* 0x0001084a01007387 */ /* 0x000fe80000100a00 */
        /* <DEDUP_REMOVED lines=12> */
[----:B------:R-:W-:Y:S01]  /*3f490*/  IMAD.MOV.U32 R68, RZ, RZ, R64 ;  /* 0x000000ffff447224 */ /* 0x000fe200078e0040 */
[----:B------:R-:W-:Y:S01]  /*3f4a0*/  MOV R70, R66 ;  /* 0x0000004200467202 */ /* 0x000fe20000000f00 */
[----:B------:R-:W-:-:S02]  /*3f4b0*/  IMAD.MOV.U32 R69, RZ, RZ, R65 ;  /* 0x000000ffff457224 */ /* 0x000fc400078e0041 */
[----:B------:R-:W-:Y:S02]  /*3f4c0*/  IMAD.MOV.U32 R244, RZ, RZ, R67 ;  /* 0x000000fffff47224 */ /* 0x000fe400078e0043 */
[C---:B------:R-:W-:Y:S01]  /*3f4d0*/  HMMA.1688.F32.TF32 R64, R140.reuse, R48, R80 ;  /* 0x000000308c40723c */ /* 0x040fe20000081050 */
[----:B------:R1:W-:Y:S11]  /*3f4e0*/  STL [R1+0x3af8], R70 ;  /* 0x003af84601007387 */ /* 0x0003f60000100800 */
[----:B------:R-:W-:Y:S11]  /*3f4f0*/  @!UPT UIADD3 URZ, URZ, URZ, URZ ;  /* 0x0000003f3f3ff290 */ /* 0x000ff6000fffe03f */
[----:B------:R-:W-:Y:S01]  /*3f500*/  @!UPT UIADD3 URZ, URZ, URZ, URZ ;  /* 0x0000003f3f3ff290 */ /* 0x000fe2000fffe03f */
[----:B------:R-:W-:Y:S01]  /*3f510*/  IMAD.MOV.U32 R245, RZ, RZ, R64 ;  /* 0x000000fffff57224 */ /* 0x000fe200078e0040 */
[----:B------:R-:W-:Y:S01]  /*3f520*/  MOV R246, R65 ;  /* 0x0000004100f67202 */ /* 0x000fe20000000f00 */
[----:B------:R-:W-:Y:S02]  /*3f530*/  IMAD.MOV.U32 R247, RZ, RZ, R66 ;  /* 0x000000fffff77224 */ /* 0x000fe400078e0042 */
[----:B------:R-:W-:Y:S01]  /*3f540*/  IMAD.MOV.U32 R71, RZ, RZ, R67 ;  /* 0x000000ffff477224 */ /* 0x000fe200078e0043 */
[----:B------:R1:W-:Y:S01]  /*3f550*/  STL [R1+0x3af4], R244 ;  /* 0x003af4f401007387 */ /* 0x0003e20000100800 */
[C---:B----4-:R-:W-:Y:S11]  /*3f560*/  HMMA.1688.F32.TF32 R64, R140.reuse, R44, R240 ;  /* 0x0000002c8c40723c */ /* 0x050ff600000810f0 */
[----:B------:R-:W-:Y:S11]  /*3f570*/  @!UPT UIADD3 URZ, URZ, URZ, URZ ;  /* 0x0000003f3f3ff290 */ /* 0x000ff6000fffe03f */
[----:B------:R-:W-:Y:S01]  /*3f580*/  @!UPT UIADD3 URZ, URZ, URZ, URZ ;  /* 0x0000003f3f3ff290 */ /* 0x000fe2000fffe03f */
[----:B------:R2:W-:Y:S01]  /*3f590*/  STL.64 [R1+0xd8], R66 ;  /* 0x0000d84201007387 */ /* 0x0005e20000100a00 */
[----:B-1----:R-:W-:Y:S01]  /*3f5a0*/  MOV R70, R64 ;  /* 0x0000004000467202 */ /* 0x002fe20000000f00 */
[----:B------:R-:W-:Y:S02]  /*3f5b0*/  IMAD.MOV.U32 R244, RZ, RZ, R65 ;  /* 0x000000fffff47224 */ /* 0x000fe400078e0041 */
        /* <DEDUP_REMOVED lines=17> */
[----:B------:R-:W-:Y:S04]  /*3f6d0*/  STL.64 [R1+0x3b20], R244 ;  /* 0x003b20f401007387 */ /* 0x000fe80000100a00 */
[----:B------:R-:W-:Y:S04]  /*3f6e0*/  STL.64 [R1+0x3b18], R70 ;  /* 0x003b184601007387 */ /* 0x000fe80000100a00 */
[----:B------:R-:W-:Y:S01]  /*3f6f0*/  STL.64 [R1+0x3b10], R68 ;  /* 0x003b104401007387 */ /* 0x000fe20000100a00 */
[----:B--2---:R-:W-:Y:S11]  /*3f700*/  HMMA.1688.F32.TF32 R64, R140, R40, R96 ;  /* 0x000000288c40723c */ /* 0x004ff60000081060 */
[----:B------:R-:W-:Y:S11]  /*3f710*/  @!UPT UIADD3 URZ, URZ, URZ, URZ ;  /* 0x0000003f3f3ff290 */ /* 0x000ff6000fffe03f */
[----:B------:R-:W-:Y:S01]  /*3f720*/  @!UPT UIADD3 URZ, URZ, URZ, URZ ;  /* 0x0000003f3f3ff290 */ /* 0x000fe2000fffe03f */
[----:B------:R-:W-:Y:S01]  /*3f730*/  STL.64 [R1+0xc0], R64 ;  /* 0x0000c04001007387 */ /* 0x000fe20000100a00 */
[----:B------:R-:W-:-:S03]  /*3f740*/  IMAD.MOV.U32 R252, RZ, RZ, R67 ;  /* 0x000000fffffc7224 */ /* 0x000fc600078e0043 */
[----:B------:R3:W-:Y:S02]  /*3f750*/  STL [R1+0xc8], R66 ;  /* 0x0000c84201007387 */ /* 0x0007e40000100800 */
[----:B---3--:R-:W-:Y:S02]  /*3f760*/  HMMA.1688.F32.TF32 R64, R140, R36, R92 ;  /* 0x000000248c40723c */ /* 0x008fe4000008105c */
[----:B------:R-:W-:Y:S11]  /*3f770*/  STL [R1+0x3ac0], R252 ;  /* 0x003ac0fc01007387 */ /* 0x000ff60000100800 */
[----:B------:R-:W-:Y:S10]  /*3f780*/  @!UPT UIADD3 URZ, URZ, URZ, URZ ;  /* 0x0000003f3f3ff290 */ /* 0x000ff4000fffe03f */
[----:B------:R-:W-:Y:S01]  /*3f790*/  STL [R1+0xb4], R65 ;  /* 0x0000b44101007387 */ /* 0x000fe20000100800 */
[----:B------:R-:W-:-:S03]  /*3f7a0*/  MOV R75, R64 ;  /* 0x00000040004b7202 */ /* 0x000fc60000000f00 */
[----:B------:R1:W-:Y:S02]  /*3f7b0*/  STL.64 [R1+0xb8], R66 ;  /* 0x0000b84201007387 */ /* 0x0003e40000100a00 */
[----:B-1----:R-:W-:Y:S02]  /*3f7c0*/  HMMA.1688.F32.TF32 R64, R140, R32, R224 ;  /* 0x000000208c40723c */ /* 0x002fe400000810e0 */
[----:B------:R-:W2:Y:S04]  /*3f7d0*/  LDL.LU R224, [R1+0x670] ;  /* 0x0006700001e07983 */ /* 0x000ea80000300800 */
[----:B------:R-:W2:Y:S04]  /*3f7e0*/  LDL.LU R225, [R1+0x674] ;  /* 0x0006740001e17983 */ /* 0x000ea80000300800 */
[----:B------:R-:W2:Y:S04]  /*3f7f0*/  LDL.LU R226, [R1+0x678] ;  /* 0x0006780001e27983 */ /* 0x000ea80000300800 */
[----:B------:R-:W2:Y:S10]  /*3f800*/  LDL.LU R227, [R1+0x67c] ;  /* 0x00067c0001e37983 */ /* 0x000eb40000300800 */
[----:B------:R-:W-:Y:S01]  /*3f810*/  IMAD.MOV.U32 R74, RZ, RZ, R67 ;  /* 0x000000ffff4a7224 */ /* 0x000fe200078e0043 */
[----:B------:R-:W-:Y:S01]  /*3f820*/  MOV R73, R66 ;  /* 0x0000004200497202 */ /* 0x000fe20000000f00 */
[----:B------:R-:W-:-:S02]  /*3f830*/  IMAD.MOV.U32 R72, RZ, RZ, R65 ;  /* 0x000000ffff487224 */ /* 0x000fc400078e0041 */
[----:B------:R-:W-:Y:S01]  /*3f840*/  IMAD.MOV.U32 R252, RZ, RZ, R64 ;  /* 0x000000fffffc7224 */ /* 0x000fe200078e0040 */
[----:B------:R-:W-:Y:S04]  /*3f850*/  STL.64 [R1+0x3b38], R74 ;  /* 0x003b384a01007387 */ /* 0x000fe80000100a00 */
[----:B------:R-:W-:Y:S01]  /*3f860*/  STL.64 [R1+0x3b30], R72 ;  /* 0x003b304801007387 */ /* 0x000fe20000100a00 */
[C---:B----4-:R-:W-:Y:S08]  /*3f870*/  HMMA.1688.F32.TF32 R68, R140.reuse, R28, R88 ;  /* 0x0000001c8c44723c */ /* 0x050ff00000081058 */
[C---:B------:R-:W-:Y:S11]  /*3f880*/  HMMA.1688.F32.TF32 R76, R140.reuse, R24, R84 ;  /* 0x000000188c4c723c */ /* 0x040ff60000081054 */
[----:B------:R-:W-:Y:S05]  /*3f890*/  @!UPT UIADD3 URZ, URZ, URZ, URZ ;  /* 0x0000003f3f3ff290 */ /* 0x000fea000fffe03f */
[----:B------:R-:W-:Y:S01]  /*3f8a0*/  IMAD.MOV.U32 R66, RZ, RZ, R70 ;  /* 0x000000ffff427224 */ /* 0x000fe200078e0046 */
[----:B------:R-:W-:Y:S01]  /*3f8b0*/  HMMA.1688.F32.TF32 R80, R140, R20, R80 ;  /* 0x000000148c50723c */ /* 0x000fe20000081050 */
[----:B------:R-:W-:Y:S01]  /*3f8c0*/  IMAD.MOV.U32 R67, RZ, RZ, R71 ;  /* 0x000000ffff437224 */ /* 0x000fe200078e0047 */
[----:B------:R-:W-:Y:S01]  /*3f8d0*/  MOV R65, R69 ;  /* 0x0000004500417202 */ /* 0x000fe20000000f00 */
[----:B------:R-:W-:-:S05]  /*3f8e0*/  IMAD.MOV.U32 R64, RZ, RZ, R68 ;  /* 0x000000ffff407224 */ /* 0x000fca00078e0044 */
[C---:B------:R-:W-:Y:S01]  /*3f8f0*/  HMMA.1688.F32.TF32 R84, R140.reuse, R16, R240 ;  /* 0x000000108c54723c */ /* 0x040fe200000810f0 */
[----:B------:R-:W-:Y:S04]  /*3f900*/  STL.64 [R1+0x3b48], R66 ;  /* 0x003b484201007387 */ /* 0x000fe80000100a00 */
[----:B------:R-:W-:Y:S04]  /*3f910*/  STL.64 [R1+0x3b40], R64 ;  /* 0x003b404001007387 */ /* 0x000fe80000100a00 */
[----:B------:R-:W-:Y:S04]  /*3f920*/  STL.64 [R1+0x3a78], R78 ;  /* 0x003a784e01007387 */ /* 0x000fe80000100a00 */
[----:B------:R1:W-:Y:S04]  /*3f930*/  STL.64 [R1+0x3a70], R76 ;  /* 0x003a704c01007387 */ /* 0x0003e80000100a00 */
[----:B------:R3:W-:Y:S04]  /*3f940*/  STL.64 [R1+0x3a88], R82 ;  /* 0x003a885201007387 */ /* 0x0007e80000100a00 */
[----:B------:R-:W-:Y:S04]  /*3f950*/  STL.64 [R1+0x3a80], R80 ;  /* 0x003a805001007387 */ /* 0x000fe80000100a00 */
        /* <DEDUP_REMOVED lines=18> */
[----:B------:R-:W-:Y:S01]  /*3fa80*/  IMAD.MOV.U32 R100, RZ, RZ, R233 ;  /* 0x000000ffff647224 */ /* 0x000fe200078e00e9 */
[----:B------:R-:W-:Y:S01]  /*3fa90*/  MOV R102, R235 ;  /* 0x000000eb00667202 */ /* 0x000fe20000000f00 */
[----:B------:R-:W-:Y:S01]  /*3faa0*/  IMAD.MOV.U32 R101, RZ, RZ, R234 ;  /* 0x000000ffff657224 */ /* 0x000fe200078e00ea */
[C---:B--2---:R-:W-:Y:S01]  /*3fab0*/  HMMA.1688.F32.TF32 R88, R140.reuse, R12, R224 ;  /* 0x0000000c8c58723c */ /* 0x044fe200000810e0 */
        /* <DEDUP_REMOVED lines=16> */
[----:B------:R-:W-:Y:S04]  /*3fbc0*/  STL.64 [R1+0x3aa8], R90 ;  /* 0x003aa85a01007387 */ /* 0x000fe80000100a00 */
[----:B------:R-:W-:Y:S01]  /*3fbd0*/  STL.64 [R1+0x3aa0], R88 ;  /* 0x003aa05801007387 */ /* 0x000fe20000100a00 */
[C---:B---3--:R-:W-:Y:S08]  /*3fbe0*/  HMMA.1688.F32.TF32 R176, R140.reuse, R8, R92 ;  /* 0x000000088cb0723c */ /* 0x048ff0000008105c */
[----:B----4-:R-:W-:Y:S01]  /*3fbf0*/  HMMA.1688.F32.TF32 R92, R140, R236, R240 ;  /* 0x000000ec8c5c723c */ /* 0x010fe200000810f0 */
        /* <DEDUP_REMOVED lines=8> */
[----:B------:R-:W-:Y:S01]  /*3fc80*/  LDS R241, [R3+0x8380] ;  /* 0x0083800003f17984 */ /* 0x000fe20000000800 */
[C---:B------:R-:W-:Y:S08]  /*3fc90*/  HMMA.1688.F32.TF32 R132, R124.reuse, R52, R112 ;  /* 0x000000347c84723c */ /* 0x040ff00000081070 */
[C---:B------:R-:W-:Y:S01]  /*3fca0*/  HMMA.1688.F32.TF32 R96, R124.reuse, R60, R96 ;  /* 0x0000003c7c60723c */ /* 0x040fe20000081060 */
[----:B------:R-:W-:Y:S04]  /*3fcb0*/  STL.64 [R1+0x3b58], R178 ;  /* 0x003b58b201007387 */ /* 0x000fe80000100a00 */
[----:B------:R-:W-:Y:S04]  /*3fcc0*/  STL.64 [R1+0x3b50], R176 ;  /* 0x003b50b001007387 */ /* 0x000fe80000100a00 */
[----:B------:R-:W-:Y:S04]  /*3fcd0*/  STL.64 [R1+0x3b68], R94 ;  /* 0x003b685e01007387 */ /* 0x000fe80000100a00 */
[----:B------:R-:W-:Y:S04]  /*3fce0*/  STL.64 [R1+0x3b60], R92 ;  /* 0x003b605c01007387 */ /* 0x000fe80000100a00 */
[----:B------:R-:W3:Y:S01]  /*3fcf0*/  LDS R243, [R3+0x9380] ;  /* 0x0093800003f37984 */ /* 0x000ee20000000800 */
[C---:B--2---:R-:W-:Y:S08]  /*3fd00*/  HMMA.1688.F32.TF32 R224, R124.reuse, R56, R224 ;  /* 0x000000387ce0723c */ /* 0x044ff000000810e0 */
[C---:B------:R-:W-:Y:S08]  /*3fd10*/  HMMA.1688.F32.TF32 R192, R124.reuse, R48, R108 ;  /* 0x000000307cc0723c */ /* 0x040ff0000008106c */
[----:B------:R-:W-:Y:S08]  /*3fd20*/  HMMA.1688.F32.TF32 R172, R124, R44, R104 ;  /* 0x0000002c7cac723c */ /* 0x000ff00000081068 */
[----:B------:R-:W-:Y:S01]  /*3fd30*/  HMMA.1688.F32.TF32 R140, R140, R4, R232 ;  /* 0x000000048c8c723c */ /* 0x000fe200000810e8 */
[----:B-1----:R-:W-:Y:S01]  /*3fd40*/  IMAD.MOV.U32 R76, RZ, RZ, R239 ;  /* 0x000000ffff4c7224 */ /* 0x002fe200078e00ef */
[----:B------:R-:W-:Y:S01]  /*3fd50*/  MOV R77, R238 ;  /* 0x000000ee004d7202 */ /* 0x000fe20000000f00 */
[----:B------:R-:W-:-:S02]  /*3fd60*/  IMAD.MOV.U32 R78, RZ, RZ, R11 ;  /* 0x000000ffff4e7224 */ /* 0x000fc400078e000b */
[----:B------:R-:W-:Y:S01]  /*3fd70*/  IMAD.MOV.U32 R79, RZ, RZ, R10 ;  /* 0x000000ffff4f7224 */ /* 0x000fe200078e000a */
[----:B------:R-:W-:Y:S01]  /*3fd80*/  MOV R83, R26 ;  /* 0x0000001a00537202 */ /* 0x000fe20000000f00 */
[----:B------:R-:W-:Y:S01]  /*3fd90*/  IMAD.MOV.U32 R82, RZ, RZ, R27 ;  /* 0x000000ffff527224 */ /* 0x000fe200078e001b */
[C---:B------:R-:W-:Y:S01]  /*3fda0*/  HMMA.1688.F32.TF32 R184, R124.reuse, R40, R100 ;  /* 0x000000287cb8723c */ /* 0x040fe20000081064 */
[----:B------:R-:W-:Y:S04]  /*3fdb0*/  LDS R232, [R2+0xa080] ;  /* 0x00a0800002e87984 */ /* 0x000fe80000000800 */
[----:B------:R-:W-:Y:S04]  /*3fdc0*/  LDS R234, [R2+0xb080] ;  /* 0x00b0800002ea7984 */ /* 0x000fe80000000800 */
[----:B------:R-:W-:Y:S04]  /*3fdd0*/  LDS R233, [R3+0xa080] ;  /* 0x00a0800003e97984 */ /* 0x000fe80000000800 */
[----:B------:R-:W-:Y:S04]  /*3fde0*/  LDS R235, [R3+0xb080] ;  /* 0x00b0800003eb7984 */ /* 0x000fe80000000800 */
        /* <DEDUP_REMOVED lines=56> */
[----:B------:R-:W-:Y:S04]  /*40170*/  STL.64 [R1+0x3bd8], R186 ;  /* 0x003bd8ba01007387 */ /* 0x000fe80000100a00 */
[----:B------:R-:W-:Y:S01]  /*40180*/  STL.64 [R1+0x3bd0], R184 ;  /* 0x003bd0b801007387 */ /* 0x000fe20000100a00 */
[C---:B----4-:R-:W-:Y:S08]  /*40190*/  HMMA.1688.F32.TF32 R108, R124.reuse, R16, R108 ;  /* 0x000000107c6c723c */ /* 0x050ff0000008106c */
[C---:B--2---:R-:W-:Y:S08]  /*401a0*/  HMMA.1688.F32.TF32 R136, R124.reuse, R32, R136 ;  /* 0x000000207c88723c */ /* 0x044ff00000081088 */
[C---:B---3--:R-:W-:Y:S08]  /*401b0*/  HMMA.1688.F32.TF32 R180, R124.reuse, R36, R148 ;  /* 0x000000247cb4723c */ /* 0x048ff00000081094 */
[C---:B------:R-:W-:Y:S08]  /*401c0*/  HMMA.1688.F32.TF32 R212, R124.reuse, R28, R144 ;  /* 0x0000001c7cd4723c */ /* 0x040ff00000081090 */
[C---:B------:R-:W-:Y:S07]  /*401d0*/  HMMA.1688.F32.TF32 R100, R124.reuse, R24, R100 ;  /* 0x000000187c64723c */ /* 0x040fee0000081064 */
[----:B------:R-:W-:Y:S01]  /*401e0*/  STL.64 [R1+0x3be8], R182 ;  /* 0x003be8b601007387 */ /* 0x000fe20000100a00 */
[C---:B------:R-:W-:Y:S03]  /*401f0*/  HMMA.1688.F32.TF32 R104, R124.reuse, R20, R104 ;  /* 0x000000147c68723c */ /* 0x040fe60000081068 */
[----:B------:R-:W-:Y:S05]  /*40200*/  STL.64 [R1+0x3be0], R180 ;  /* 0x003be0b401007387 */ /* 0x000fea0000100a00 */
[C---:B------:R-:W-:Y:S01]  /*40210*/  HMMA.1688.F32.TF32 R112, R124.reuse, R12, R112 ;  /* 0x0000000c7c70723c */ /* 0x040fe20000081070 */
[----:B------:R-:W-:Y:S07]  /*40220*/  STL.64 [R1+0x3bf8], R138 ;  /* 0x003bf88a01007387 */ /* 0x000fee0000100a00 */
[C---:B------:R-:W-:Y:S01]  /*40230*/  HMMA.1688.F32.TF32 R116, R124.reuse, R8, R116 ;  /* 0x000000087c74723c */ /* 0x040fe20000081074 */
[----:B------:R-:W-:Y:S04]  /*40240*/  STL.64 [R1+0x3bf0], R136 ;  /* 0x003bf08801007387 */ /* 0x000fe80000100a00 */
[----:B------:R-:W-:Y:S03]  /*40250*/  STL.64 [R1+0x3c08], R214 ;  /* 0x003c08d601007387 */ /* 0x000fe60000100a00 */
        /* <DEDUP_REMOVED lines=87> */
[C---:B------:R-:W-:Y:S08]  /*407d0*/  HMMA.1688.F32.TF32 R128, R240.reuse, R60, R128 ;  /* 0x0000003cf080723c */ /* 0x040ff00000081080 */
[C---:B--2---:R-:W-:Y:S08]  /*407e0*/  HMMA.1688.F32.TF32 R164, R240.reuse, R236, R164 ;  /* 0x000000ecf0a4723c */ /* 0x044ff000000810a4 */
[C---:B---3--:R-:W-:Y:S08]  /*407f0*/  HMMA.1688.F32.TF32 R160, R240.reuse, R8, R160 ;  /* 0x00000008f0a0723c */ /* 0x048ff000000810a0 */
[C---:B----4-:R-:W-:Y:S08]  /*40800*/  HMMA.1688.F32.TF32 R156, R240.reuse, R12, R156 ;  /* 0x0000000cf09c723c */ /* 0x050ff0000008109c */
[C---:B------:R-:W-:Y:S01]  /*40810*/  HMMA.1688.F32.TF32 R220, R240.reuse, R56, R228 ;  /* 0x00000038f0dc723c */ /* 0x040fe200000810e4 */
[----:B------:R-:W-:Y:S04]  /*40820*/  LDS R228, [R2+0xa000] ;  /* 0x00a0000002e47984 */ /* 0x000fe80000000800 */
[----:B------:R-:W-:Y:S04]  /*40830*/  LDS R230, [R2+0xb000] ;  /* 0x00b0000002e67984 */ /* 0x000fe80000000800 */
[----:B------:R-:W-:Y:S04]  /*40840*/  LDS R229, [R3+0xa000] ;  /* 0x00a0000003e57984 */ /* 0x000fe80000000800 */
[----:B------:R-:W1:Y:S01]  /*40850*/  LDS R231, [R3+0xb000] ;  /* 0x00b0000003e77984 */ /* 0x000e620000000800 */
[C---:B------:R-:W-:Y:S08]  /*40860*/  HMMA.1688.F32.TF32 R144, R240.reuse, R28, R144 ;  /* 0x0000001cf090723c */ /* 0x040ff00000081090 */
        /* <DEDUP_REMOVED lines=9> */
[----:B------:R-:W-:Y:S08]  /*40900*/  HMMA.1688.F32.TF32 R240, R240, R4, R72 ;  /* 0x00000004f0f0723c */ /* 0x000ff00000081048 */
[C---:B-1----:R-:W-:Y:S11]  /*40910*/  HMMA.1688.F32.TF32 R64, R228.reuse, R62, R68 ;  /* 0x0000003ee440723c */ /* 0x042ff60000081044 */
[----:B------:R-:W-:Y:S11]  /*40920*/  @!UPT UIADD3 URZ, URZ, URZ, URZ ;  /* 0x0000003f3f3ff290 */ /* 0x000ff6000fffe03f */
[----:B------:R-:W-:Y:S02]  /*40930*/  @!UPT UIADD3 URZ, URZ, URZ, URZ ;  /* 0x0000003f3f3ff290 */ /* 0x000fe4000fffe03f */
[----:B------:R-:W-:Y:S01]  /*40940*/  IMAD.MOV.U32 R9, RZ, RZ, R64 ;  /* 0x000000ffff097224 */ /* 0x000fe200078e0040 */
[----:B------:R-:W-:Y:S01]  /*40950*/  MOV R5, R66 ;  /* 0x0000004200057202 */ /* 0x000fe20000000f00 */
[----:B------:R-:W-:Y:S02]  /*40960*/  IMAD.MOV.U32 R8, RZ, RZ, R65 ;  /* 0x000000ffff087224 */ /* 0x000fe400078e0041 */
[----:B------:R-:W-:Y:S02]  /*40970*/  IMAD.MOV.U32 R4, RZ, RZ, R67 ;  /* 0x000000ffff047224 */ /* 0x000fe400078e0043 */
[----:B------:R-:W-:Y:S01]  /*40980*/  HMMA.1688.F32.TF32 R64, R228, R58, R244 ;  /* 0x0000003ae440723c */ /* 0x000fe200000810f4 */
[----:B------:R-:W-:Y:S01]  /*40990*/  MOV R68, R50 ;  /* 0x0000003200447202 */ /* 0x000fe20000000f00 */
[----:B------:R-:W-:-:S05]  /*409a0*/  IMAD.MOV.U32 R69, RZ, RZ, R38 ;  /* 0x000000ffff457224 */ /* 0x000fca00078e0026 */
[----:B------:R-:W-:Y:S01]  /*409b0*/  IMAD.MOV.U32 R244, RZ, RZ, R22 ;  /* 0x000000fffff47224 */ /* 0x000fe200078e0016 */
[----:B------:R-:W-:Y:S01]  /*409c0*/  MOV R245, R23 ;  /* 0x0000001700f57202 */ /* 0x000fe20000000f00 */
[----:B------:R-:W-:Y:S02]  /*409d0*/  IMAD.MOV.U32 R246, RZ, RZ, R46 ;  /* 0x000000fffff67224 */ /* 0x000fe400078e002e */
[----:B------:R-:W-:Y:S11]  /*409e0*/  IMAD.MOV.U32 R247, RZ, RZ, R51 ;  /* 0x000000fffff77224 */ /* 0x000ff600078e0033 */
[----:B------:R-:W-:Y:S02]  /*409f0*/  @!UPT UIADD3 URZ, URZ, URZ, URZ ;  /* 0x0000003f3f3ff290 */ /* 0x000fe4000fffe03f */
[----:B------:R-:W-:Y:S01]  /*40a00*/  IMAD.MOV.U32 R17, RZ, RZ, R64 ;  /* 0x000000ffff117224 */ /* 0x000fe200078e0040 */
[----:B------:R-:W-:Y:S01]  /*40a10*/  MOV R16, R65 ;  /* 0x0000004100107202 */ /* 0x000fe20000000f00 */
[----:B------:R-:W-:Y:S02]  /*40a20*/  IMAD.MOV.U32 R13, RZ, RZ, R66 ;  /* 0x000000ffff0d7224 */ /* 0x000fe400078e0042 */
[----:B------:R-:W-:Y:S02]  /*40a30*/  IMAD.MOV.U32 R12, RZ, RZ, R67 ;  /* 0x000000ffff0c7224 */ /* 0x000fe400078e0043 */
[----:B------:R-:W-:Y:S07]  /*40a40*/  HMMA.1688.F32.TF32 R64, R228, R54, R248 ;  /* 0x00000036e440723c */ /* 0x000fee00000810f8 */
[----:B------:R-:W-:Y:S01]  /*40a50*/  IMAD.MOV.U32 R248, RZ, RZ, R14 ;  /* 0x000000fffff87224 */ /* 0x000fe200078e000e */
[----:B------:R-:W-:Y:S01]  /*40a60*/  MOV R250, R19 ;  /* 0x0000001300fa7202 */ /* 0x000fe20000000f00 */
[----:B------:R-:W2:Y:S01]  /*40a70*/  LDL.LU R14, [R1+0x3dac] ;  /* 0x003dac00010e7983 */ /* 0x000ea20000300800 */
[----:B------:R-:W-:-:S02]  /*40a80*/  IMAD.MOV.U32 R249, RZ, RZ, R15 ;  /* 0x000000fffff97224 */ /* 0x000fc400078e000f */
[----:B------:R-:W-:Y:S01]  /*40a90*/  IMAD.MOV.U32 R251, RZ, RZ, R18 ;  /* 0x000000fffffb7224 */ /* 0x000fe200078e0012 */
[----:B------:R-:W3:Y:S04]  /*40aa0*/  LDL.LU R15, [R1+0x3da8] ;  /* 0x003da800010f7983 */ /* 0x000ee80000300800 */
[----:B------:R-:W4:Y:S04]  /*40ab0*/  LDL.LU R19, [R1+0x3da4] ;  /* 0x003da40001137983 */ /* 0x000f280000300800 */
[----:B------:R-:W4:Y:S04]  /*40ac0*/  LDL.LU R18, [R1+0x3da0] ;  /* 0x003da00001127983 */ /* 0x000f280000300800 */
[----:B------:R-:W4:Y:S04]  /*40ad0*/  LDL.LU R22, [R1+0x3d9c] ;  /* 0x003d9c0001167983 */ /* 0x000f280000300800 */
[----:B------:R-:W4:Y:S01]  /*40ae0*/  LDL.LU R23, [R1+0x3d98] ;  /* 0x003d980001177983 */ /* 0x000f220000300800 */
[----:B------:R-:W-:-:S03]  /*40af0*/  IMAD.MOV.U32 R70, RZ, RZ, R35 ;  /* 0x000000ffff467224 */ /* 0x000fc600078e0023 */
[----:B------:R-:W4:Y:S01]  /*40b00*/  LDL.LU R46, [R1+0x3d94] ;  /* 0x003d9400012e7983 */ /* 0x000f220000300800 */
[----:B------:R-:W-:-:S03]  /*40b10*/  MOV R71, R34 ;  /* 0x0000002200477202 */ /* 0x000fc60000000f00 */
[----:B------:R-:W4:Y:S01]  /*40b20*/  LDL.LU R51, [R1+0x3d90] ;  /* 0x003d900001337983 */ /* 0x000f220000300800 */
[----:B------:R-:W-:-:S03]  /*40b30*/  IMAD.MOV.U32 R72, RZ, RZ, R31 ;  /* 0x000000ffff487224 */ /* 0x000fc600078e001f */
[----:B------:R-:W4:Y:S01]  /*40b40*/  LDL.LU R50, [R1+0x3d8c] ;  /* 0x003d8c0001327983 */ /* 0x000f220000300800 */
[----:B------:R-:W-:-:S03]  /*40b50*/  IMAD.MOV.U32 R73, RZ, RZ, R30 ;  /* 0x000000ffff497224 */ /* 0x000fc600078e001e */
[----:B------:R-:W4:Y:S01]  /*40b60*/  LDL.LU R38, [R1+0x3d88] ;  /* 0x003d880001267983 */ /* 0x000f220000300800 */
[----:B------:R-:W-:-:S03]  /*40b70*/  MOV R74, R6 ;  /* 0x00000006004a7202 */ /* 0x000fc60000000f00 */
[----:B------:R-:W4:Y:S01]  /*40b80*/  LDL.LU R35, [R1+0x3d84] ;  /* 0x003d840001237983 */ /* 0x000f220000300800 */
        /* <DEDUP_REMOVED lines=10> */
[----:B--2---:R-:W-:Y:S01]  /*40c30*/  IMAD.MOV.U32 R81, RZ, RZ, R14 ;  /* 0x000000ffff517224 */ /* 0x004fe200078e000e */
[----:B---3--:R-:W-:-:S02]  /*40c40*/  MOV R80, R15 ;  /* 0x0000000f00507202 */ /* 0x008fc40000000f00 */
[----:B------:R-:W2:Y:S04]  /*40c50*/  LDL.LU R15, [R1+0x3d5c] ;  /* 0x003d5c00010f7983 */ /* 0x000ea80000300800 */
[----:B------:R-:W3:Y:S04]  /*40c60*/  LDL.LU R14, [R1+0x3d58] ;  /* 0x003d5800010e7983 */ /* 0x000ee80000300800 */
[----:B------:R-:W3:Y:S01]  /*40c70*/  LDL.LU R27, [R1+0x3d54] ;  /* 0x003d5400011b7983 */ /* 0x000ee20000300800 */
[----:B----4-:R-:W-:Y:S01]  /*40c80*/  MOV R86, R18 ;  /* 0x0000001200567202 */ /* 0x010fe20000000f00 */
[----:B------:R-:W-:-:S02]  /*40c90*/  IMAD.MOV.U32 R85, RZ, RZ, R22 ;  /* 0x000000ffff557224 */ /* 0x000fc400078e0016 */
[----:B------:R-:W4:Y:S01]  /*40ca0*/  LDL.LU R26, [R1+0x3d50] ;  /* 0x003d5000011a7983 */ /* 0x000f220000300800 */
[----:B------:R-:W-:-:S03]  /*40cb0*/  IMAD.MOV.U32 R84, RZ, RZ, R23 ;  /* 0x000000ffff547224 */ /* 0x000fc600078e0017 */
[----:B------:R-:W4:Y:S01]  /*40cc0*/  LDL.LU R23, [R1+0x3d4c] ;  /* 0x003d4c0001177983 */ /* 0x000f220000300800 */
[----:B------:R-:W-:-:S03]  /*40cd0*/  IMAD.MOV.U32 R87, RZ, RZ, R19 ;  /* 0x000000ffff577224 */ /* 0x000fc600078e0013 */
[----:B------:R-:W4:Y:S04]  /*40ce0*/  LDL.LU R22, [R1+0x3d48] ;  /* 0x003d480001167983 */ /* 0x000f280000300800 */
[----:B------:R-:W4:Y:S04]  /*40cf0*/  LDL.LU R18, [R1+0x3d44] ;  /* 0x003d440001127983 */ /* 0x000f280000300800 */
[----:B------:R-:W4:Y:S01]  /*40d00*/  LDL.LU R19, [R1+0x3d40] ;  /* 0x003d400001137983 */ /* 0x000f220000300800 */
[----:B------:R-:W-:Y:S01]  /*40d10*/  MOV R93, R239 ;  /* 0x000000ef005d7202 */ /* 0x000fe20000000f00 */
[----:B------:R-:W-:-:S02]  /*40d20*/  IMAD.MOV.U32 R92, RZ, RZ, R238 ;  /* 0x000000ffff5c7224 */ /* 0x000fc400078e00ee */
[----:B------:R-:W4:Y:S04]  /*40d30*/  LDL.LU R238, [R1+0x3d3c] ;  /* 0x003d3c0001ee7983 */ /* 0x000f280000300800 */
[----:B------:R-:W4:Y:S01]  /*40d40*/  LDL.LU R239, [R1+0x3d38] ;  /* 0x003d380001ef7983 */ /* 0x000f220000300800 */
[----:B------:R-:W-:Y:S02]  /*40d50*/  IMAD.MOV.U32 R94, RZ, RZ, R7 ;  /* 0x000000ffff5e7224 */ /* 0x000fe400078e0007 */
[----:B------:R-:W-:Y:S01]  /*40d60*/  IMAD.MOV.U32 R95, RZ, RZ, R6 ;  /* 0x000000ffff5f7224 */ /* 0x000fe200078e0006 */
[----:B------:R-:W4:Y:S01]  /*40d70*/  LDL.LU R7, [R1+0x3d34] ;  /* 0x003d340001077983 */ /* 0x000f220000300800 */
[----:B------:R-:W-:-:S03]  /*40d80*/  IMAD.MOV.U32 R142, RZ, RZ, R10 ;  /* 0x000000ffff8e7224 */ /* 0x000fc600078e000a */
[----:B------:R-:W4:Y:S01]  /*40d90*/  LDL.LU R6, [R1+0x3d30] ;  /* 0x003d300001067983 */ /* 0x000f220000300800 */
[----:B------:R-:W-:Y:S01]  /*40da0*/  MOV R143, R11 ;  /* 0x0000000b008f7202 */ /* 0x000fe20000000f00 */
[----:B--2---:R-:W-:Y:S01]  /*40db0*/  IMAD.MOV.U32 R141, RZ, RZ, R15 ;  /* 0x000000ffff8d7224 */ /* 0x004fe200078e000f */
[----:B---3--:R-:W-:Y:S02]  /*40dc0*/  MOV R140, R14 ;  /* 0x0000000e008c7202 */ /* 0x008fe40000000f00 */
[----:B------:R-:W2:Y:S04]  /*40dd0*/  LDL.LU R14, [R1+0x3d2c] ;  /* 0x003d2c00010e7983 */ /* 0x000ea80000300800 */
[----:B------:R-:W3:Y:S04]  /*40de0*/  LDL.LU R15, [R1+0x3d28] ;  /* 0x003d2800010f7983 */ /* 0x000ee80000300800 */
[----:B------:R-:W3:Y:S04]  /*40df0*/  LDL.LU R10, [R1+0x3d24] ;  /* 0x003d2400010a7983 */ /* 0x000ee80000300800 */
[----:B------:R-:W3:Y:S01]  /*40e00*/  LDL.LU R11, [R1+0x3d20] ;  /* 0x003d2000010b7983 */ /* 0x000ee20000300800 */
[----:B----4-:R-:W-:-:S02]  /*40e10*/  IMAD.MOV.U32 R225, RZ, RZ, R238 ;  /* 0x000000ffffe17224 */ /* 0x010fc400078e00ee */
[----:B------:R-:W-:Y:S02]  /*40e20*/  IMAD.MOV.U32 R224, RZ, RZ, R239 ;  /* 0x000000ffffe07224 */ /* 0x000fe400078e00ef */
[----:B------:R-:W4:Y:S04]  /*40e30*/  LDL.LU R239, [R1+0x3d1c] ;  /* 0x003d1c0001ef7983 */ /* 0x000f280000300800 */
[----:B------:R-:W4:Y:S01]  /*40e40*/  LDL.LU R238, [R1+0x3d18] ;  /* 0x003d180001ee7983 */ /* 0x000f220000300800 */
[----:B------:R-:W-:Y:S01]  /*40e50*/  MOV R226, R19 ;  /* 0x0000001300e27202 */ /* 0x000fe20000000f00 */
[----:B------:R-:W-:Y:S02]  /*40e60*/  IMAD.MOV.U32 R227, RZ, RZ, R18 ;  /* 0x000000ffffe37224 */ /* 0x000fe400078e0012 */
[----:B------:R-:W4:Y:S01]  /*40e70*/  LDL.LU R19, [R1+0x3d14] ;  /* 0x003d140001137983 */ /* 0x000f220000300800 */
[----:B------:R-:W-:-:S03]  /*40e80*/  IMAD.MOV.U32 R134, RZ, RZ, R6 ;  /* 0x000000ffff867224 */ /* 0x000fc600078e0006 */
[----:B------:R-:W4:Y:S01]  /*40e90*/  LDL.LU R18, [R1+0x3d10] ;  /* 0x003d100001127983 */ /* 0x000f220000300800 */
[----:B------:R-:W-:Y:S01]  /*40ea0*/  IMAD.MOV.U32 R135, RZ, RZ, R7 ;  /* 0x000000ffff877224 */ /* 0x000fe200078e0007 */
[----:B--2---:R-:W-:Y:S01]  /*40eb0*/  MOV R133, R14 ;  /* 0x0000000e00857202 */ /* 0x004fe20000000f00 */
[----:B---3--:R-:W-:Y:S02]  /*40ec0*/  IMAD.MOV.U32 R132, RZ, RZ, R15 ;  /* 0x000000ffff847224 */ /* 0x008fe400078e000f */
[----:B------:R-:W2:Y:S04]  /*40ed0*/  LDL.LU R15, [R1+0x3d0c] ;  /* 0x003d0c00010f7983 */ /* 0x000ea80000300800 */
[----:B------:R-:W3:Y:S04]  /*40ee0*/  LDL.LU R14, [R1+0x3d08] ;  /* 0x003d0800010e7983 */ /* 0x000ee80000300800 */
[----:B------:R-:W2:Y:S01]  /*40ef0*/  LDL.LU R6, [R1+0x3d04] ;  /* 0x003d040001067983 */ /* 0x000ea20000300800 */
[----:B------:R-:W-:-:S03]  /*40f00*/  IMAD.MOV.U32 R194, RZ, RZ, R11 ;  /* 0x000000ffffc27224 */ /* 0x000fc600078e000b */
[----:B------:R-:W3:Y:S01]  /*40f10*/  LDL.LU R7, [R1+0x3d00] ;  /* 0x003d000001077983 */ /* 0x000ee20000300800 */
[----:B------:R-:W-:Y:S01]  /*40f20*/  MOV R195, R10 ;  /* 0x0000000a00c37202 */ /* 0x000fe20000000f00 */
[----:B----4-:R-:W-:Y:S01]  /*40f30*/  IMAD.MOV.U32 R193, RZ, RZ, R239 ;  /* 0x000000ffffc17224 */ /* 0x010fe200078e00ef */
[----:B------:R-:W-:Y:S02]  /*40f40*/  MOV R192, R238 ;  /* 0x000000ee00c07202 */ /* 0x000fe40000000f00 */
[----:B------:R-:W4:Y:S04]  /*40f50*/  LDL.LU R238, [R1+0x3cfc] ;  /* 0x003cfc0001ee7983 */ /* 0x000f280000300800 */
[----:B------:R-:W4:Y:S04]  /*40f60*/  LDL.LU R239, [R1+0x3cf8] ;  /* 0x003cf80001ef7983 */ /* 0x000f280000300800 */
[----:B------:R-:W4:Y:S04]  /*40f70*/  LDL.LU R11, [R1+0x3cf4] ;  /* 0x003cf400010b7983 */ /* 0x000f280000300800 */
[----:B------:R-:W4:Y:S04]  /*40f80*/  LDL.LU R10, [R1+0x3cf0] ;  /* 0x003cf000010a7983 */ /* 0x000f280000300800 */
[----:B------:R-:W4:Y:S04]  /*40f90*/  LDL.LU R184, [R1+0x580] ;  /* 0x0005800001b87983 */ /* 0x000f280000300800 */
[----:B------:R-:W4:Y:S01]  /*40fa0*/  LDL.LU R185, [R1+0x584] ;  /* 0x0005840001b97983 */ /* 0x000f220000300800 */
[----:B--2---:R-:W-:-:S02]  /*40fb0*/  IMAD.MOV.U32 R187, RZ, RZ, R6 ;  /* 0x000000ffffbb7224 */ /* 0x004fc400078e0006 */
[----:B---3--:R-:W-:Y:S02]  /*40fc0*/  IMAD.MOV.U32 R186, RZ, RZ, R7 ;  /* 0x000000ffffba7224 */ /* 0x008fe400078e0007 */
[----:B------:R-:W2:Y:S04]  /*40fd0*/  LDL.LU R7, [R1+0x3cec] ;  /* 0x003cec0001077983 */ /* 0x000ea80000300800 */
[----:B------:R-:W3:Y:S01]  /*40fe0*/  LDL.LU R6, [R1+0x3ce8] ;  /* 0x003ce80001067983 */ /* 0x000ee20000300800 */
[----:B----4-:R-:W-:Y:S01]  /*40ff0*/  MOV R183, R238 ;  /* 0x000000ee00b77202 */ /* 0x010fe20000000f00 */
[----:B------:R-:W-:Y:S01]  /*41000*/  IMAD.MOV.U32 R182, RZ, RZ, R239 ;  /* 0x000000ffffb67224 */ /* 0x000fe200078e00ef */
[----:B------:R-:W-:Y:S02]  /*41010*/  MOV R180, R11 ;  /* 0x0000000b00b47202 */ /* 0x000fe40000000f00 */
        /* <DEDUP_REMOVED lines=17> */
[----:B------:R-:W-:-:S02]  /*41130*/  IMAD.MOV.U32 R173, RZ, RZ, R15 ;  /* 0x000000ffffad7224 */ /* 0x000fc400078e000f */
[----:B------:R-:W-:Y:S01]  /*41140*/  IMAD.MOV.U32 R175, RZ, RZ, R19 ;  /* 0x000000ffffaf7224 */ /* 0x000fe200078e0013 */
[----:B------:R-:W-:Y:S01]  /*41150*/  MOV R97, R23 ;  /* 0x0000001700617202 */ /* 0x000fe20000000f00 */
[----:B------:R-:W-:Y:S02]  /*41160*/  IMAD.MOV.U32 R96, RZ, RZ, R22 ;  /* 0x000000ffff607224 */ /* 0x000fe400078e0016 */
[----:B------:R-:W-:Y:S01]  /*41170*/  IMAD.MOV.U32 R98, RZ, RZ, R26 ;  /* 0x000000ffff627224 */ /* 0x000fe200078e001a */
[----:B------:R-:W-:Y:S01]  /*41180*/  MOV R176, R30 ;  /* 0x0000001e00b07202 */ /* 0x000fe20000000f00 */
[----:B------:R-:W-:Y:S02]  /*41190*/  IMAD.MOV.U32 R99, RZ, RZ, R27 ;  /* 0x000000ffff637224 */ /* 0x000fe400078e001b */
[----:B------:R-:W-:Y:S01]  /*411a0*/  IMAD.MOV.U32 R177, RZ, RZ, R31 ;  /* 0x000000ffffb17224 */ /* 0x000fe200078e001f */
[----:B------:R-:W-:Y:S01]  /*411b0*/  MOV R179, R35 ;  /* 0x0000002300b37202 */ /* 0x000fe20000000f00 */
[----:B------:R-:W-:-:S02]  /*411c0*/  IMAD.MOV.U32 R178, RZ, RZ, R34 ;  /* 0x000000ffffb27224 */ /* 0x000fc400078e0022 */
[----:B------:R-:W-:Y:S01]  /*411d0*/  IMAD.MOV.U32 R88, RZ, RZ, R38 ;  /* 0x000000ffff587224 */ /* 0x000fe200078e0026 */
[----:B------:R-:W-:Y:S01]  /*411e0*/  MOV R90, R51 ;  /* 0x00000033005a7202 */ /* 0x000fe20000000f00 */
[----:B------:R-:W-:Y:S01]  /*411f0*/  IMAD.MOV.U32 R89, RZ, RZ, R50 ;  /* 0x000000ffff597224 */ /* 0x000fe200078e0032 */
[----:B------:R-:W-:Y:S01]  /*41200*/  MOV R25, R64 ;  /* 0x0000004000197202 */ /* 0x000fe20000000f00 */
[----:B------:R-:W-:Y:S02]  /*41210*/  IMAD.MOV.U32 R91, RZ, RZ, R46 ;  /* 0x000000ffff5b7224 */ /* 0x000fe400078e002e */
[----:B------:R-:W-:Y:S02]  /*41220*/  IMAD.MOV.U32 R64, RZ, RZ, R47 ;  /* 0x000000ffff407224 */ /* 0x000fe400078e002f */
[----:B------:R-:W-:Y:S01]  /*41230*/  IMAD.MOV.U32 R24, RZ, RZ, R65 ;  /* 0x000000ffff187224 */ /* 0x000fe200078e0041 */
[----:B------:R-:W-:Y:S01]  /*41240*/  MOV R65, R39 ;  /* 0x0000002700417202 */ /* 0x000fe20000000f00 */
[----:B------:R-:W-:Y:S01]  /*41250*/  IMAD.MOV.U32 R21, RZ, RZ, R66 ;  /* 0x000000ffff157224 */ /* 0x000fe200078e0042 */
[----:B------:R-:W-:Y:S01]  /*41260*/  MOV R20, R67 ;  /* 0x0000004300147202 */ /* 0x000fe20000000f00 */
[----:B------:R-:W-:-:S02]  /*41270*/  IMAD.MOV.U32 R66, RZ, RZ, R42 ;  /* 0x000000ffff427224 */ /* 0x000fc400078e002a */
[----:B------:R-:W-:Y:S02]  /*41280*/  IMAD.MOV.U32 R67, RZ, RZ, R43 ;  /* 0x000000ffff437224 */ /* 0x000fe400078e002b */
[----:B--2---:R-:W-:Y:S02]  /*41290*/  IMAD.MOV.U32 R139, RZ, RZ, R7 ;  /* 0x000000ffff8b7224 */ /* 0x004fe400078e0007 */
[----:B---3--:R-:W-:Y:S02]  /*412a0*/  IMAD.MOV.U32 R138, RZ, RZ, R6 ;  /* 0x000000ffff8a7224 */ /* 0x008fe400078e0006 */
[----:B------:R-:W2:Y:S04]  /*412b0*/  LDL.LU R6, [R1+0x3cd4] ;  /* 0x003cd40001067983 */ /* 0x000ea80000300800 */
[----:B------:R-:W2:Y:S01]  /*412c0*/  LDL.LU R7, [R1+0x3cd0] ;  /* 0x003cd00001077983 */ /* 0x000ea20000300800 */
[----:B----4-:R-:W-:Y:S01]  /*412d0*/  MOV R215, R11 ;  /* 0x0000000b00d77202 */ /* 0x010fe20000000f00 */
[----:B------:R-:W-:-:S02]  /*412e0*/  IMAD.MOV.U32 R214, RZ, RZ, R10 ;  /* 0x000000ffffd67224 */ /* 0x000fc400078e000a */
[----:B------:R-:W-:Y:S01]  /*412f0*/  IMAD.MOV.U32 R213, RZ, RZ, R239 ;  /* 0x000000ffffd57224 */ /* 0x000fe200078e00ef */
[----:B------:R-:W-:Y:S02]  /*41300*/  MOV R212, R238 ;  /* 0x000000ee00d47202 */ /* 0x000fe40000000f00 */
[----:B------:R-:W3:Y:S04]  /*41310*/  LDL.LU R238, [R1+0x3ccc] ;  /* 0x003ccc0001ee7983 */ /* 0x000ee80000300800 */
[----:B------:R-:W3:Y:S04]  /*41320*/  LDL.LU R239, [R1+0x3cc8] ;  /* 0x003cc80001ef7983 */ /* 0x000ee80000300800 */
        /* <DEDUP_REMOVED lines=21> */
[----:B------:R-:W4:Y:S01]  /*41480*/  LDL.LU R43, [R1+0x3c70] ;  /* 0x003c7000012b7983 */ /* 0x000f220000300800 */
[C---:B--2---:R-:W-:Y:S08]  /*41490*/  HMMA.1688.F32.TF32 R92, R228.reuse, R6, R92 ;  /* 0x00000006e45c723c */ /* 0x044ff0000008105c */
[C---:B---3--:R-:W-:Y:S08]  /*414a0*/  HMMA.1688.F32.TF32 R104, R228.reuse, R50, R104 ;  /* 0x00000032e468723c */ /* 0x048ff00000081068 */
[C---:B----4-:R-:W-:Y:S08]  /*414b0*/  HMMA.1688.F32.TF32 R100, R228.reuse, R46, R100 ;  /* 0x0000002ee464723c */ /* 0x050ff00000081064 */
[----:B------:R-:W-:Y:S08]  /*414c0*/  HMMA.1688.F32.TF32 R108, R228, R42, R212 ;  /* 0x0000002ae46c723c */ /* 0x000ff000000810d4 */
[----:B------:R-:W-:Y:S01]  /*414d0*/  MOV R33, R104 ;  /* 0x0000006800217202 */ /* 0x000fe20000000f00 */
[----:B------:R-:W-:Y:S01]  /*414e0*/  IMAD.MOV.U32 R32, RZ, RZ, R105 ;  /* 0x000000ffff207224 */ /* 0x000fe200078e0069 */
[----:B------:R-:W-:Y:S01]  /*414f0*/  MOV R28, R107 ;  /* 0x0000006b001c7202 */ /* 0x000fe20000000f00 */
[----:B------:R-:W-:-:S02]  /*41500*/  IMAD.MOV.U32 R29, RZ, RZ, R106 ;  /* 0x000000ffff1d7224 */ /* 0x000fc400078e006a */
[C---:B------:R-:W-:Y:S03]  /*41510*/  HMMA.1688.F32.TF32 R104, R228.reuse, R38, R136 ;  /* 0x00000026e468723c */ /* 0x040fe60000081088 */
[----:B------:R-:W-:Y:S01]  /*41520*/  IMAD.MOV.U32 R41, RZ, RZ, R100 ;  /* 0x000000ffff297224 */ /* 0x000fe200078e0064 */
[----:B------:R-:W-:Y:S01]  /*41530*/  MOV R37, R102 ;  /* 0x0000006600257202 */ /* 0x000fe20000000f00 */
[----:B------:R-:W-:Y:S02]  /*41540*/  IMAD.MOV.U32 R40, RZ, RZ, R101 ;  /* 0x000000ffff287224 */ /* 0x000fe400078e0065 */
[----:B------:R-:W-:Y:S02]  /*41550*/  IMAD.MOV.U32 R36, RZ, RZ, R103 ;  /* 0x000000ffff247224 */ /* 0x000fe400078e0067 */
[C---:B------:R-:W-:Y:S01]  /*41560*/  HMMA.1688.F32.TF32 R100, R228.reuse, R34, R180 ;  /* 0x00000022e464723c */ /* 0x040fe200000810b4 */
[----:B------:R-:W-:Y:S04]  /*41570*/  STL.64 [R1+0x8e0], R108 ;  /* 0x0008e06c01007387 */ /* 0x000fe80000100a00 */
[----:B------:R1:W-:Y:S09]  /*41580*/  STL.64 [R1+0x8e8], R110 ;  /* 0x0008e86e01007387 */ /* 0x0003f20000100a00 */
[----:B------:R-:W-:Y:S04]  /*41590*/  STL.64 [R1+0x8d0], R104 ;  /* 0x0008d06801007387 */ /* 0x000fe80000100a00 */
[----:B------:R2:W-:Y:S01]  /*415a0*/  STL.64 [R1+0x8d8], R106 ;  /* 0x0008d86a01007387 */ /* 0x0005e20000100a00 */
[C---:B-1----:R-:W-:Y:S04]  /*415b0*/  HMMA.1688.F32.TF32 R108, R228.reuse, R30, R184 ;  /* 0x0000001ee46c723c */ /* 0x042fe800000810b8 */
[----:B------:R-:W-:Y:S04]  /*415c0*/  STL.64 [R1+0x8c0], R100 ;  /* 0x0008c06401007387 */ /* 0x000fe80000100a00 */
[----:B------:R1:W-:Y:S01]  /*415d0*/  STL.64 [R1+0x8c8], R102 ;  /* 0x0008c86601007387 */ /* 0x0003e20000100a00 */
[C---:B--2---:R-:W-:Y:S08]  /*415e0*/  HMMA.1688.F32.TF32 R104, R228.reuse, R26, R172 ;  /* 0x0000001ae468723c */ /* 0x044ff000000810ac */
[C---:B-1----:R-:W-:Y:S06]  /*415f0*/  HMMA.1688.F32.TF32 R100, R228.reuse, R22, R192 ;  /* 0x00000016e464723c */ /* 0x042fec00000810c0 */
[----:B------:R-:W-:Y:S04]  /*41600*/  STL.64 [R1+0x8b0], R108 ;  /* 0x0008b06c01007387 */ /* 0x000fe80000100a00 */
[----:B------:R1:W-:Y:S05]  /*41610*/  STL.64 [R1+0x8b8], R110 ;  /* 0x0008b86e01007387 */ /* 0x0003ea0000100a00 */
[----:B------:R-:W-:Y:S04]  /*41620*/  STL.64 [R1+0x8a0], R104 ;  /* 0x0008a06801007387 */ /* 0x000fe80000100a00 */
[----:B------:R2:W-:Y:S01]  /*41630*/  STL.64 [R1+0x8a8], R106 ;  /* 0x0008a86a01007387 */ /* 0x0005e20000100a00 */
[C---:B-1----:R-:W-:Y:S03]  /*41640*/  HMMA.1688.F32.TF32 R108, R228.reuse, R18, R132 ;  /* 0x00000012e46c723c */ /* 0x042fe60000081084 */
[----:B------:R-:W-:Y:S04]  /*41650*/  STL.64 [R1+0x890], R100 ;  /* 0x0008906401007387 */ /* 0x000fe80000100a00 */
[----:B------:R1:W-:Y:S01]  /*41660*/  STL.64 [R1+0x898], R102 ;  /* 0x0008986601007387 */ /* 0x0003e20000100a00 */
[C---:B--2---:R-:W-:Y:S08]  /*41670*/  HMMA.1688.F32.TF32 R104, R228.reuse, R14, R224 ;  /* 0x0000000ee468723c */ /* 0x044ff000000810e0 */
[C---:B-1----:R-:W-:Y:S08]  /*41680*/  HMMA.1688.F32.TF32 R100, R228.reuse, R10, R96 ;  /* 0x0000000ae464723c */ /* 0x042ff00000081060 */
        /* <DEDUP_REMOVED lines=11> */
[C---:B-1----:R-:W-:Y:S03]  /*41740*/  HMMA.1688.F32.TF32 R96, R232.reuse, R62, R176 ;  /* 0x0000003ee860723c */ /* 0x042fe600000810b0 */
[----:B------:R-:W-:Y:S04]  /*41750*/  LDS R228, [R2+0xa100] ;  /* 0x00a1000002e47984 */ /* 0x000fe80000000800 */
[----:B------:R-:W-:Y:S01]  /*41760*/  LDS R230, [R2+0xb100] ;  /* 0x00b1000002e67984 */ /* 0x000fe20000000800 */
[C---:B--2---:R-:W-:Y:S03]  /*41770*/  HMMA.1688.F32.TF32 R92, R232.reuse, R58, R88 ;  /* 0x0000003ae85c723c */ /* 0x044fe60000081058 */
[----:B------:R-:W-:Y:S04]  /*41780*/  LDS R229, [R3+0xa100] ;  /* 0x00a1000003e57984 */ /* 0x000fe80000000800 */
[----:B------:R-:W1:Y:S01]  /*41790*/  LDS R231, [R3+0xb100] ;  /* 0x00b1000003e77984 */ /* 0x000e620000000800 */
[C---:B------:R-:W-:Y:S08]  /*417a0*/  HMMA.1688.F32.TF32 R88, R232.reuse, R54, R84 ;  /* 0x00000036e858723c */ /* 0x040ff00000081054 */
[C---:B------:R-:W-:Y:S08]  /*417b0*/  HMMA.1688.F32.TF32 R84, R232.reuse, R50, R80 ;  /* 0x00000032e854723c */ /* 0x040ff00000081050 */
[C---:B------:R-:W-:Y:S08]  /*417c0*/  HMMA.1688.F32.TF32 R80, R232.reuse, R46, R76 ;  /* 0x0000002ee850723c */ /* 0x040ff0000008104c */
[C---:B------:R-:W-:Y:S08]  /*417d0*/  HMMA.1688.F32.TF32 R76, R232.reuse, R42, R64 ;  /* 0x0000002ae84c723c */ /* 0x040ff00000081040 */
[C---:B------:R-:W-:Y:S01]  /*417e0*/  HMMA.1688.F32.TF32 R64, R232.reuse, R38, R72 ;  /* 0x00000026e840723c */ /* 0x040fe20000081048 */
[----:B------:R-:W-:Y:S04]  /*417f0*/  STL.64 [R1+0x440], R96 ;  /* 0x0004406001007387 */ /* 0x000fe80000100a00 */
[----:B------:R-:W-:Y:S04]  /*41800*/  STL.64 [R1+0x448], R98 ;  /* 0x0004486201007387 */ /* 0x000fe80000100a00 */
[----:B------:R-:W-:Y:S04]  /*41810*/  STL.64 [R1+0x420], R92 ;  /* 0x0004205c01007387 */ /* 0x000fe80000100a00 */
[----:B------:R-:W-:Y:S04]  /*41820*/  STL.64 [R1+0x428], R94 ;  /* 0x0004285e01007387 */ /* 0x000fe80000100a00 */
[----:B------:R-:W-:Y:S04]  /*41830*/  STL.64 [R1+0x410], R88 ;  /* 0x0004105801007387 */ /* 0x000fe80000100a00 */
[----:B------:R-:W-:Y:S01]  /*41840*/  STL.64 [R1+0x418], R90 ;  /* 0x0004185a01007387 */ /* 0x000fe20000100a00 */
[C---:B------:R-:W-:Y:S03]  /*41850*/  HMMA.1688.F32.TF32 R68, R232.reuse, R34, R68 ;  /* 0x00000022e844723c */ /* 0x040fe60000081044 */
[----:B------:R-:W-:Y:S04]  /*41860*/  STL.64 [R1+0x400], R84 ;  /* 0x0004005401007387 */ /* 0x000fe80000100a00 */
[----:B------:R-:W-:Y:S04]  /*41870*/  STL.64 [R1+0x408], R86 ;  /* 0x0004085601007387 */ /* 0x000fe80000100a00 */
[----:B------:R-:W-:Y:S01]  /*41880*/  STL.64 [R1+0x3f0], R80 ;  /* 0x0003f05001007387 */ /* 0x000fe20000100a00 */
[C---:B------:R-:W-:Y:S03]  /*41890*/  HMMA.1688.F32.TF32 R72, R232.reuse, R30, R244 ;  /* 0x0000001ee848723c */ /* 0x040fe600000810f4 */
[----:B------:R-:W-:Y:S04]  /*418a0*/  STL.64 [R1+0x3f8], R82 ;  /* 0x0003f85201007387 */ /* 0x000fe80000100a00 */
[----:B------:R-:W-:Y:S04]  /*418b0*/  STL.64 [R1+0x3e0], R76 ;  /* 0x0003e04c01007387 */ /* 0x000fe80000100a00 */
[----:B------:R-:W-:Y:S04]  /*418c0*/  STL.64 [R1+0x3e8], R78 ;  /* 0x0003e84e01007387 */ /* 0x000fe80000100a00 */
[----:B------:R-:W-:Y:S04]  /*418d0*/  STL.64 [R1+0x3d0], R64 ;  /* 0x0003d04001007387 */ /* 0x000fe80000100a00 */
[----:B------:R2:W-:Y:S02]  /*418e0*/  STL.64 [R1+0x3d8], R66 ;  /* 0x0003d84201007387 */ /* 0x0005e40000100a00 */
[C---:B--2---:R-:W-:Y:S02]  /*418f0*/  HMMA.1688.F32.TF32 R64, R232.reuse, R26, R248 ;  /* 0x0000001ae840723c */ /* 0x044fe400000810f8 */
[----:B------:R2:W-:Y:S04]  /*41900*/  STL.64 [R1+0x3c0], R68 ;  /* 0x0003c04401007387 */ /* 0x0005e80000100a00 */
[----:B------:R3:W-:Y:S04]  /*41910*/  STL.64 [R1+0x3c8], R70 ;  /* 0x0003c84601007387 */ /* 0x0007e80000100a00 */
[----:B--2---:R-:W2:Y:S04]  /*41920*/  LDL.LU R68, [R1+0x250] ;  /* 0x0002500001447983 */ /* 0x004ea80000300800 */
[----:B------:R4:W-:Y:S04]  /*41930*/  STL.64 [R1+0x3b0], R72 ;  /* 0x0003b04801007387 */ /* 0x0009e80000100a00 */
[----:B------:R1:W-:Y:S05]  /*41940*/  STL.64 [R1+0x3b8], R74 ;  /* 0x0003b84a01007387 */ /* 0x0003ea0000100a00 */
[----:B------:R1:W-:Y:S04]  /*41950*/  STL.64 [R1+0x3a0], R64 ;  /* 0x0003a04001007387 */ /* 0x0003e80000100a00 */
[----:B------:R1:W-:Y:S04]  /*41960*/  STL.64 [R1+0x3a8], R66 ;  /* 0x0003a84201007387 */ /* 0x0003e80000100a00 */
[----:B------:R-:W2:Y:S04]  /*41970*/  LDL.LU R69, [R1+0x254] ;  /* 0x0002540001457983 */ /* 0x000ea80000300800 */
[----:B---3--:R-:W2:Y:S04]  /*41980*/  LDL.LU R70, [R1+0x258] ;  /* 0x0002580001467983 */ /* 0x008ea80000300800 */
[----:B------:R-:W2:Y:S04]  /*41990*/  LDL.LU R71, [R1+0x25c] ;  /* 0x00025c0001477983 */ /* 0x000ea80000300800 */
[----:B----4-:R-:W3:Y:S04]  /*419a0*/  LDL.LU R72, [R1+0x260] ;  /* 0x0002600001487983 */ /* 0x010ee80000300800 */
[----:B------:R-:W3:Y:S04]  /*419b0*/  LDL.LU R73, [R1+0x264] ;  /* 0x0002640001497983 */ /* 0x000ee80000300800 */
[----:B-1----:R-:W3:Y:S04]  /*419c0*/  LDL.LU R74, [R1+0x268] ;  /* 0x00026800014a7983 */ /* 0x002ee80000300800 */
        /* <DEDUP_REMOVED lines=81> */
[C---:B--2---:R-:W-:Y:S03]  /*41ee0*/  HMMA.1688.F32.TF32 R104, R232.reuse, R22, R248 ;  /* 0x00000016e868723c */ /* 0x044fe600000810f8 */
[----:B------:R-:W2:Y:S11]  /*41ef0*/  LDL.LU R248, [R1+0x230] ;  /* 0x0002300001f87983 */ /* 0x000eb60000300800 */
[----:B------:R-:W-:Y:S09]  /*41f00*/  @!UPT UIADD3 URZ, URZ, URZ, URZ ;  /* 0x0000003f3f3ff290 */ /* 0x000ff2000fffe03f */
[----:B------:R-:W-:Y:S04]  /*41f10*/  STL.64 [R1+0x390], R104 ;  /* 0x0003906801007387 */ /* 0x000fe80000100a00 */
[----:B------:R3:W-:Y:S04]  /*41f20*/  STL.64 [R1+0x398], R106 ;  /* 0x0003986a01007387 */ /* 0x0007e80000100a00 */
[----:B------:R-:W2:Y:S04]  /*41f30*/  LDL.LU R249, [R1+0x234] ;  /* 0x0002340001f97983 */ /* 0x000ea80000300800 */
[----:B------:R-:W2:Y:S01]  /*41f40*/  LDL.LU R250, [R1+0x238] ;  /* 0x0002380001fa7983 */ /* 0x000ea20000300800 */
[C---:B---3--:R-:W-:Y:S08]  /*41f50*/  HMMA.1688.F32.TF32 R104, R232.reuse, R18, R100 ;  /* 0x00000012e868723c */ /* 0x048ff00000081064 */
[----:B------:R-:W-:Y:S01]  /*41f60*/  HMMA.1688.F32.TF32 R100, R232, R14, R212 ;  /* 0x0000000ee864723c */ /* 0x000fe200000810d4 */
[----:B------:R-:W-:-:S07]  /*41f70*/  IMAD.MOV.U32 R251, RZ, RZ, R0 ;  /* 0x000000fffffb7224 */ /* 0x000fce00078e0000 */
[----:B------:R-:W-:Y:S11]  /*41f80*/  HMMA.1688.F32.TF32 R108, R232, R10, R136 ;  /* 0x0000000ae86c723c */ /* 0x000ff60000081088 */
[----:B------:R-:W-:Y:S04]  /*41f90*/  @!UPT UIADD3 URZ, URZ, URZ, URZ ;  /* 0x0000003f3f3ff290 */ /* 0x000fe8000fffe03f */
[----:B------:R-:W-:Y:S01]  /*41fa0*/  STL.64 [R1+0x840], R100 ;  /* 0x0008406401007387 */ /* 0x000fe20000100a00 */
[----:B------:R-:W-:-:S03]  /*41fb0*/  MOV R0, R103 ;  /* 0x0000006700007202 */ /* 0x000fc60000000f00 */
[----:B------:R-:W-:Y:S04]  /*41fc0*/  STL.64 [R1+0x380], R104 ;  /* 0x0003806801007387 */ /* 0x000fe80000100a00 */
[----:B------:R1:W-:Y:S04]  /*41fd0*/  STL.64 [R1+0x388], R106 ;  /* 0x0003886a01007387 */ /* 0x0003e80000100a00 */
[----:B------:R4:W-:Y:S01]  /*41fe0*/  STL [R1+0x848], R102 ;  /* 0x0008486601007387 */ /* 0x0009e20000100800 */
[C---:B-1----:R-:W-:Y:S08]  /*41ff0*/  HMMA.1688.F32.TF32 R104, R232.reuse, R238, R180 ;  /* 0x000000eee868723c */ /* 0x042ff000000810b4 */
[----:B----4-:R-:W-:Y:S01]  /*42000*/  HMMA.1688.F32.TF32 R100, R232, R6, R184 ;  /* 0x00000006e864723c */ /* 0x010fe200000810b8 */
[----:B------:R-:W-:Y:S04]  /*42010*/  STL.64 [R1+0x830], R108 ;  /* 0x0008306c01007387 */ /* 0x000fe80000100a00 */
[----:B------:R1:W-:Y:S03]  /*42020*/  STL.64 [R1+0x838], R110 ;  /* 0x0008386e01007387 */ /* 0x0003e60000100a00 */
[C---:B------:R-:W-:Y:S01]  /*42030*/  HMMA.1688.F32.TF32 R88, R228.reuse, R30, R88 ;  /* 0x0000001ee458723c */ /* 0x040fe20000081058 */
[----:B------:R-:W-:Y:S04]  /*42040*/  LDS R232, [R2+0xa180] ;  /* 0x00a1800002e87984 */ /* 0x000fe80000000800 */
[----:B------:R-:W-:Y:S04]  /*42050*/  LDS R234, [R2+0xb180] ;  /* 0x00b1800002ea7984 */ /* 0x000fe80000000800 */
[----:B------:R-:W-:Y:S01]  /*42060*/  STL.64 [R1+0x820], R104 ;  /* 0x0008206801007387 */ /* 0x000fe20000100a00 */
[C---:B-1----:R-:W-:Y:S03]  /*42070*/  HMMA.1688.F32.TF32 R108, R228.reuse, R62, R172 ;  /* 0x0000003ee46c723c */ /* 0x042fe600000810ac */
[----:B------:R1:W-:Y:S04]  /*42080*/  STL.64 [R1+0x828], R106 ;  /* 0x0008286a01007387 */ /* 0x0003e80000100a00 */
[----:B------:R-:W-:Y:S04]  /*42090*/  STL.64 [R1+0x340], R100 ;  /* 0x0003406401007387 */ /* 0x000fe80000100a00 */
[----:B------:R3:W-:Y:S01]  /*420a0*/  STL.64 [R1+0x348], R102 ;  /* 0x0003486601007387 */ /* 0x0007e20000100a00 */
[C---:B-1----:R-:W-:Y:S03]  /*420b0*/  HMMA.1688.F32.TF32 R104, R228.reuse, R58, R192 ;  /* 0x0000003ae468723c */ /* 0x042fe600000810c0 */
[----:B------:R-:W-:Y:S04]  /*420c0*/  LDS R233, [R3+0xa180] ;  /* 0x00a1800003e97984 */ /* 0x000fe80000000800 */
[----:B------:R-:W2:Y:S01]  /*420d0*/  LDS R235, [R3+0xb180] ;  /* 0x00b1800003eb7984 */ /* 0x000ea20000000800 */
[C---:B---3--:R-:W-:Y:S03]  /*420e0*/  HMMA.1688.F32.TF32 R100, R228.reuse, R54, R132 ;  /* 0x00000036e464723c */ /* 0x048fe60000081084 */
[----:B------:R-:W-:Y:S04]  /*420f0*/  STL.64 [R1+0x4b0], R108 ;  /* 0x0004b06c01007387 */ /* 0x000fe80000100a00 */
[----:B------:R1:W-:Y:S08]  /*42100*/  STL.64 [R1+0x4b8], R110 ;  /* 0x0004b86e01007387 */ /* 0x0003f00000100a00 */
[----:B------:R-:W-:Y:S01]  /*42110*/  STL.64 [R1+0x4a0], R104 ;  /* 0x0004a06801007387 */ /* 0x000fe20000100a00 */
[C---:B-1----:R-:W-:Y:S03]  /*42120*/  HMMA.1688.F32.TF32 R108, R228.reuse, R50, R224 ;  /* 0x00000032e46c723c */ /* 0x042fe600000810e0 */
[----:B------:R1:W-:Y:S04]  /*42130*/  STL.64 [R1+0x4a8], R106 ;  /* 0x0004a86a01007387 */ /* 0x0003e80000100a00 */
[----:B------:R-:W-:Y:S04]  /*42140*/  STL.64 [R1+0x490], R100 ;  /* 0x0004906401007387 */ /* 0x000fe80000100a00 */
[----:B------:R3:W-:Y:S01]  /*42150*/  STL.64 [R1+0x498], R102 ;  /* 0x0004986601007387 */ /* 0x0007e20000100a00 */
[C---:B-1----:R-:W-:Y:S08]  /*42160*/  HMMA.1688.F32.TF32 R104, R228.reuse, R46, R96 ;  /* 0x0000002ee468723c */ /* 0x042ff00000081060 */
[C---:B---3--:R-:W-:Y:S08]  /*42170*/  HMMA.1688.F32.TF32 R100, R228.reuse, R42, R140 ;  /* 0x0000002ae464723c */ /* 0x048ff0000008108c */
[C---:B------:R-:W-:Y:S08]  /*42180*/  HMMA.1688.F32.TF32 R96, R228.reuse, R38, R92 ;  /* 0x00000026e460723c */ /* 0x040ff0000008105c */
[C---:B------:R-:W-:Y:S08]  /*42190*/  HMMA.1688.F32.TF32 R92, R228.reuse, R34, R176 ;  /* 0x00000022e45c723c */ /* 0x040ff000000810b0 */
[C---:B------:R-:W-:Y:S08]  /*421a0*/  HMMA.1688.F32.TF32 R84, R228.reuse, R26, R84 ;  /* 0x0000001ae454723c */ /* 0x040ff00000081054 */
[C---:B------:R-:W-:Y:S01]  /*421b0*/  HMMA.1688.F32.TF32 R80, R228.reuse, R22, R80 ;  /* 0x00000016e450723c */ /* 0x040fe20000081050 */
[----:B------:R-:W-:Y:S07]  /*421c0*/  STL.64 [R1+0x480], R108 ;  /* 0x0004806c01007387 */ /* 0x000fee0000100a00 */
        /* <DEDUP_REMOVED lines=23> */
[----:B-1----:R-:W-:Y:S02]  /*42340*/  HMMA.1688.F32.TF32 R64, R228, R6, R244 ;  /* 0x00000006e440723c */ /* 0x002fe400000810f4 */
        /* <DEDUP_REMOVED lines=8> */
[----:B------:R-:W3:Y:S04]  /*423d0*/  LDL.LU R80, [R1+0x10] ;  /* 0x0000100001507983 */ /* 0x000ee80000300800 */
[----:B------:R-:W-:Y:S01]  /*423e0*/  LDS R229, [R3+0xa200] ;  /* 0x00a2000003e57984 */ /* 0x000fe20000000800 */
[C---:B--2---:R-:W-:Y:S03]  /*423f0*/  HMMA.1688.F32.TF32 R64, R232.reuse, R62, R248 ;  /* 0x0000003ee840723c */ /* 0x044fe600000810f8 */
[----:B------:R-:W1:Y:S11]  /*42400*/  LDS R231, [R3+0xb200] ;  /* 0x00b2000003e77984 */ /* 0x000e760000000800 */
[----:B------:R-:W-:Y:S09]  /*42410*/  @!UPT UIADD3 URZ, URZ, URZ, URZ ;  /* 0x0000003f3f3ff290 */ /* 0x000ff2000fffe03f */
[----:B------:R2:W-:Y:S04]  /*42420*/  STL.64 [R1+0x300], R64 ;  /* 0x0003004001007387 */ /* 0x0005e80000100a00 */
[----:B------:R4:W-:Y:S04]  /*42430*/  STL.64 [R1+0x308], R66 ;  /* 0x0003084201007387 */ /* 0x0009e80000100a00 */
[----:B------:R-:W3:Y:S04]  /*42440*/  LDL.LU R81, [R1+0x14] ;  /* 0x0000140001517983 */ /* 0x000ee80000300800 */
[----:B------:R-:W3:Y:S04]  /*42450*/  LDL.LU R82, [R1+0x18] ;  /* 0x0000180001527983 */ /* 0x000ee80000300800 */
        /* <DEDUP_REMOVED lines=93> */
[----:B--2---:R-:W2:Y:S04]  /*42a30*/  LDL.LU R64, [R1+0x80] ;  /* 0x0000800001407983 */ /* 0x004ea80000300800 */
[----:B------:R-:W2:Y:S04]  /*42a40*/  LDL.LU R65, [R1+0x84] ;  /* 0x0000840001417983 */ /* 0x000ea80000300800 */
[----:B----4-:R-:W2:Y:S04]  /*42a50*/  LDL.LU R66, [R1+0x88] ;  /* 0x0000880001427983 */ /* 0x010ea80000300800 */
[----:B------:R-:W2:Y:S04]  /*42a60*/  LDL.LU R67, [R1+0x8c] ;  /* 0x00008c0001437983 */ /* 0x000ea80000300800 */
[----:B------:R-:W4:Y:S04]  /*42a70*/  LDL.LU R248, [R1+0x40] ;  /* 0x0000400001f87983 */ /* 0x000f280000300800 */
[----:B------:R-:W4:Y:S04]  /*42a80*/  LDL.LU R249, [R1+0x44] ;  /* 0x0000440001f97983 */ /* 0x000f280000300800 */
[----:B------:R-:W4:Y:S04]  /*42a90*/  LDL.LU R250, [R1+0x48] ;  /* 0x0000480001fa7983 */ /* 0x000f280000300800 */
[----:B------:R-:W4:Y:S04]  /*42aa0*/  LDL.LU R251, [R1+0x4c] ;  /* 0x00004c0001fb7983 */ /* 0x000f280000300800 */
[----:B------:R-:W2:Y:S04]  /*42ab0*/  LDL.LU R76, [R1] ;  /* 0x00000000014c7983 */ /* 0x000ea80000300800 */
[----:B------:R-:W2:Y:S04]  /*42ac0*/  LDL.LU R77, [R1+0x4] ;  /* 0x00000400014d7983 */ /* 0x000ea80000300800 */
[----:B------:R-:W2:Y:S04]  /*42ad0*/  LDL.LU R78, [R1+0x8] ;  /* 0x00000800014e7983 */ /* 0x000ea80000300800 */
[----:B------:R-:W2:Y:S01]  /*42ae0*/  LDL.LU R79, [R1+0xc] ;  /* 0x00000c00014f7983 */ /* 0x000ea20000300800 */
[C---:B---3--:R-:W-:Y:S08]  /*42af0*/  HMMA.1688.F32.TF32 R224, R232.reuse, R238, R224 ;  /* 0x000000eee8e0723c */ /* 0x048ff000000810e0 */
        /* <DEDUP_REMOVED lines=10> */
[C---:B------:R-:W-:Y:S11]  /*42ba0*/  HMMA.1688.F32.TF32 R112, R232.reuse, R50, R112 ;  /* 0x00000032e870723c */ /* 0x040ff60000081070 */
[----:B------:R-:W-:Y:S04]  /*42bb0*/  @!UPT UIADD3 URZ, URZ, URZ, URZ ;  /* 0x0000003f3f3ff290 */ /* 0x000fe8000fffe03f */
[----:B------:R-:W-:Y:S04]  /*42bc0*/  STL.64 [R1+0x2f0], R120 ;  /* 0x0002f07801007387 */ /* 0x000fe80000100a00 */
[----:B------:R3:W-:Y:S01]  /*42bd0*/  STL.64 [R1+0x2f8], R122 ;  /* 0x0002f87a01007387 */ /* 0x0007e20000100a00 */
[C---:B------:R-:W-:Y:S03]  /*42be0*/  HMMA.1688.F32.TF32 R212, R232.reuse, R34, R212 ;  /* 0x00000022e8d4723c */ /* 0x040fe600000810d4 */
[----:B---3--:R-:W3:Y:S04]  /*42bf0*/  LDL.LU.64 R122, [R1+0x3c68] ;  /* 0x003c6800017a7983 */ /* 0x008ee80000300a00 */
[----:B------:R-:W3:Y:S04]  /*42c00*/  LDL.LU.64 R120, [R1+0x3c60] ;  /* 0x003c600001787983 */ /* 0x000ee80000300a00 */
[----:B------:R-:W-:Y:S04]  /*42c10*/  STL.64 [R1+0x2e0], R116 ;  /* 0x0002e07401007387 */ /* 0x000fe80000100a00 */
[----:B------:R1:W-:Y:S01]  /*42c20*/  STL.64 [R1+0x2e8], R118 ;  /* 0x0002e87601007387 */ /* 0x0003e20000100a00 */
[C---:B------:R-:W-:Y:S03]  /*42c30*/  HMMA.1688.F32.TF32 R172, R232.reuse, R18, R172 ;  /* 0x00000012e8ac723c */ /* 0x040fe600000810ac */
[----:B-1----:R-:W3:Y:S04]  /*42c40*/  LDL.LU.64 R118, [R1+0x3c58] ;  /* 0x003c580001767983 */ /* 0x002ee80000300a00 */
[----:B------:R-:W3:Y:S04]  /*42c50*/  LDL.LU.64 R116, [R1+0x3c50] ;  /* 0x003c500001747983 */ /* 0x000ee80000300a00 */
[----:B------:R-:W-:Y:S04]  /*42c60*/  STL.64 [R1+0x2d0], R112 ;  /* 0x0002d07001007387 */ /* 0x000fe80000100a00 */
[----:B------:R1:W-:Y:S04]  /*42c70*/  STL.64 [R1+0x2d8], R114 ;  /* 0x0002d87201007387 */ /* 0x0003e80000100a00 */
        /* <DEDUP_REMOVED lines=15> */
[----:B------:R1:W-:Y:S01]  /*42d70*/  STL.64 [R1+0x298], R214 ;  /* 0x000298d601007387 */ /* 0x0003e20000100a00 */
[----:B------:R-:W-:Y:S03]  /*42d80*/  HMMA.1688.F32.TF32 R232, R232, R6, R96 ;  /* 0x00000006e8e8723c */ /* 0x000fe60000081060 */
[----:B-1----:R-:W3:Y:S04]  /*42d90*/  LDL.LU.64 R214, [R1+0x3c08] ;  /* 0x003c080001d67983 */ /* 0x002ee80000300a00 */
[----:B------:R-:W3:Y:S04]  /*42da0*/  LDL.LU.64 R212, [R1+0x3c00] ;  /* 0x003c000001d47983 */ /* 0x000ee80000300a00 */
[----:B------:R-:W-:Y:S04]  /*42db0*/  STL.64 [R1+0x280], R136 ;  /* 0x0002808801007387 */ /* 0x000fe80000100a00 */
[----:B------:R1:W-:Y:S01]  /*42dc0*/  STL.64 [R1+0x288], R138 ;  /* 0x0002888a01007387 */ /* 0x0003e20000100a00 */
[C---:B------:R-:W-:Y:S03]  /*42dd0*/  HMMA.1688.F32.TF32 R140, R228.reuse, R62, R140 ;  /* 0x0000003ee48c723c */ /* 0x040fe6000008108c */
        /* <DEDUP_REMOVED lines=14> */
[C---:B--2---:R-:W-:Y:S03]  /*42ec0*/  HMMA.1688.F32.TF32 R64, R228.reuse, R50, R64 ;  /* 0x00000032e440723c */ /* 0x044fe60000081040 */
[----:B-1----:R-:W2:Y:S04]  /*42ed0*/  LDL.LU.64 R174, [R1+0x3bc8] ;  /* 0x003bc80001ae7983 */ /* 0x002ea80000300a00 */
[----:B------:R-:W2:Y:S04]  /*42ee0*/  LDL.LU.64 R172, [R1+0x3bc0] ;  /* 0x003bc00001ac7983 */ /* 0x000ea80000300a00 */
[----:B------:R-:W-:Y:S04]  /*42ef0*/  STL.64 [R1+0x360], R192 ;  /* 0x000360c001007387 */ /* 0x000fe80000100a00 */
[----:B------:R1:W-:Y:S01]  /*42f00*/  STL.64 [R1+0x368], R194 ;  /* 0x000368c201007387 */ /* 0x0003e20000100a00 */
[C---:B------:R-:W-:Y:S03]  /*42f10*/  HMMA.1688.F32.TF32 R72, R228.reuse, R46, R72 ;  /* 0x0000002ee448723c */ /* 0x040fe60000081048 */
        /* <DEDUP_REMOVED lines=12> */
[----:B------:R-:W2:Y:S04]  /*42fe0*/  LDL.LU.64 R98, [R1+0x3b88] ;  /* 0x003b880001627983 */ /* 0x000ea80000300a00 */
[----:B------:R-:W2:Y:S04]  /*42ff0*/  LDL.LU.64 R96, [R1+0x3b80] ;  /* 0x003b800001607983 */ /* 0x000ea80000300a00 */
[----:B------:R-:W-:Y:S04]  /*43000*/  STL.64 [R1+0x230], R232 ;  /* 0x000230e801007387 */ /* 0x000fe80000100a00 */
[----:B------:R-:W-:Y:S04]  /*43010*/  STL.64 [R1+0x238], R234 ;  /* 0x000238ea01007387 */ /* 0x000fe80000100a00 */
[----:B------:R-:W-:Y:S04]  /*43020*/  STL.64 [R1+0x330], R140 ;  /* 0x0003308c01007387 */ /* 0x000fe80000100a00 */
[----:B------:R1:W-:Y:S01]  /*43030*/  STL.64 [R1+0x338], R142 ;  /* 0x0003388e01007387 */ /* 0x0003e20000100a00 */
[C---:B----4-:R-:W-:Y:S03]  /*43040*/  HMMA.1688.F32.TF32 R248, R228.reuse, R34, R248 ;  /* 0x00000022e4f8723c */ /* 0x050fe600000810f8 */
[----:B------:R-:W-:Y:S04]  /*43050*/  LDS R232, [R2+0xa280] ;  /* 0x00a2800002e87984 */ /* 0x000fe80000000800 */
[----:B------:R-:W-:Y:S04]  /*43060*/  LDS R234, [R2+0xb280] ;  /* 0x00b2800002ea7984 */ /* 0x000fe80000000800 */
[----:B-1----:R-:W4:Y:S04]  /*43070*/  LDL.LU.64 R142, [R1+0x3b78] ;  /* 0x003b7800018e7983 */ /* 0x002f280000300a00 */
[----:B------:R-:W4:Y:S04]  /*43080*/  LDL.LU.64 R140, [R1+0x3b70] ;  /* 0x003b7000018c7983 */ /* 0x000f280000300a00 */
[----:B------:R-:W-:Y:S04]  /*43090*/  STL.64 [R1+0x320], R92 ;  /* 0x0003205c01007387 */ /* 0x000fe80000100a00 */
[----:B------:R1:W-:Y:S01]  /*430a0*/  STL.64 [R1+0x328], R94 ;  /* 0x0003285e01007387 */ /* 0x0003e20000100a00 */
[C---:B------:R-:W-:Y:S03]  /*430b0*/  HMMA.1688.F32.TF32 R88, R228.reuse, R30, R88 ;  /* 0x0000001ee458723c */ /* 0x040fe60000081058 */
[----:B------:R-:W-:Y:S04]  /*430c0*/  LDS R233, [R3+0xa280] ;  /* 0x00a2800003e97984 */ /* 0x000fe80000000800 */
[----:B------:R-:W2:Y:S04]  /*430d0*/  LDS R235, [R3+0xb280] ;  /* 0x00b2800003eb7984 */ /* 0x000ea80000000800 */
        /* <DEDUP_REMOVED lines=20> */
[----:B-1----:R-:W3:Y:S04]  /*43220*/  LDL.LU.64 R70, [R1+0x3b18] ;  /* 0x003b180001467983 */ /* 0x002ee80000300a00 */
[----:B------:R-:W4:Y:S04]  /*43230*/  LDL.LU.64 R68, [R1+0x3b10] ;  /* 0x003b100001447983 */ /* 0x000f280000300a00 */
[----:B------:R-:W-:Y:S04]  /*43240*/  STL.64 [R1+0x740], R248 ;  /* 0x000740f801007387 */ /* 0x000fe80000100a00 */
[----:B------:R1:W-:Y:S04]  /*43250*/  STL.64 [R1+0x748], R250 ;  /* 0x000748fa01007387 */ /* 0x0003e80000100a00 */
[----:B-1----:R-:W4:Y:S04]  /*43260*/  LDL.LU.64 R250, [R1+0x3b08] ;  /* 0x003b080001fa7983 */ /* 0x002f280000300a00 */
[----:B------:R-:W4:Y:S01]  /*43270*/  LDL.LU.64 R248, [R1+0x3b00] ;  /* 0x003b000001f87983 */ /* 0x000f220000300a00 */
[C---:B------:R-:W-:Y:S03]  /*43280*/  HMMA.1688.F32.TF32 R84, R228.reuse, R26, R84 ;  /* 0x0000001ae454723c */ /* 0x040fe60000081054 */
[----:B------:R-:W-:Y:S04]  /*43290*/  STL.64 [R1+0x730], R88 ;  /* 0x0007305801007387 */ /* 0x000fe80000100a00 */
[----:B------:R1:W-:Y:S02]  /*432a0*/  STL.64 [R1+0x738], R90 ;  /* 0x0007385a01007387 */ /* 0x0003e40000100a00 */
[C---:B-1----:R-:W-:Y:S11]  /*432b0*/  HMMA.1688.F32.TF32 R88, R228.reuse, R22, R80 ;  /* 0x00000016e458723c */ /* 0x042ff60000081050 */
[----:B------:R-:W-:Y:S03]  /*432c0*/  @!UPT UIADD3 URZ, URZ, URZ, URZ ;  /* 0x0000003f3f3ff290 */ /* 0x000fe6000fffe03f */
[----:B------:R-:W-:Y:S04]  /*432d0*/  STL.64 [R1+0x720], R84 ;  /* 0x0007205401007387 */ /* 0x000fe80000100a00 */
[----:B------:R1:W-:Y:S02]  /*432e0*/  STL.64 [R1+0x728], R86 ;  /* 0x0007285601007387 */ /* 0x0003e40000100a00 */
[C---:B-1----:R-:W-:Y:S03]  /*432f0*/  HMMA.1688.F32.TF32 R84, R228.reuse, R18, R76 ;  /* 0x00000012e454723c */ /* 0x042fe6000008104c */
[----:B------:R-:W-:Y:S04]  /*43300*/  STL.64 [R1+0x710], R88 ;  /* 0x0007105801007387 */ /* 0x000fe80000100a00 */
[----:B------:R-:W-:Y:S11]  /*43310*/  STL.64 [R1+0x718], R90 ;  /* 0x0007185a01007387 */ /* 0x000ff60000100a00 */
[----:B------:R-:W-:Y:S05]  /*43320*/  @!UPT UIADD3 URZ, URZ, URZ, URZ ;  /* 0x0000003f3f3ff290 */ /* 0x000fea000fffe03f */
[----:B------:R1:W-:Y:S04]  /*43330*/  STL.64 [R1+0x700], R84 ;  /* 0x0007005401007387 */ /* 0x0003e80000100a00 */
[----:B------:R-:W-:Y:S01]  /*43340*/  STL.64 [R1+0x708], R86 ;  /* 0x0007085601007387 */ /* 0x000fe20000100a00 */
[----:B--2---:R-:W-:Y:S02]  /*43350*/  IMAD.MOV.U32 R77, RZ, RZ, R244 ;  /* 0x000000ffff4d7224 */ /* 0x004fe400078e00f4 */
[----:B---3--:R-:W-:Y:S02]  /*43360*/  IMAD.MOV.U32 R76, RZ, RZ, R70 ;  /* 0x000000ffff4c7224 */ /* 0x008fe400078e0046 */
[----:B------:R-:W2:Y:S01]  /*43370*/  LDL.LU R70, [R1+0x3af8] ;  /* 0x003af80001467983 */ /* 0x000ea20000300800 */
[----:B----4-:R-:W-:Y:S11]  /*43380*/  HMMA.1688.F32.TF32 R80, R228, R14, R248 ;  /* 0x0000000ee450723c */ /* 0x010ff600000810f8 */
[----:B------:R-:W-:Y:S11]  /*43390*/  @!UPT UIADD3 URZ, URZ, URZ, URZ ;  /* 0x0000003f3f3ff290 */ /* 0x000ff6000fffe03f */
[----:B------:R-:W-:Y:S01]  /*433a0*/  @!UPT UIADD3 URZ, URZ, URZ, URZ ;  /* 0x0000003f3f3ff290 */ /* 0x000fe2000fffe03f */
[----:B------:R3:W-:Y:S04]  /*433b0*/  STL.64 [R1+0x6f0], R80 ;  /* 0x0006f05001007387 */ /* 0x0007e80000100a00 */
[----:B------:R4:W-:Y:S04]  /*433c0*/  STL.64 [R1+0x6f8], R82 ;  /* 0x0006f85201007387 */ /* 0x0009e80000100a00 */
[----:B------:R-:W2:Y:S01]  /*433d0*/  LDL.LU R244, [R1+0x3af4] ;  /* 0x003af40001f47983 */ /* 0x000ea20000300800 */
[----:B-1----:R-:W-:Y:S01]  /*433e0*/  MOV R84, R68 ;  /* 0x0000004400547202 */ /* 0x002fe20000000f00 */
[----:B------:R-:W-:-:S02]  /*433f0*/  IMAD.MOV.U32 R85, RZ, RZ, R69 ;  /* 0x000000ffff557224 */ /* 0x000fc400078e0045 */
[----:B------:R-:W2:Y:S04]  /*43400*/  LDL.LU R78, [R1+0xd8] ;  /* 0x0000d800014e7983 */ /* 0x000ea80000300800 */
[----:B------:R-:W2:Y:S04]  /*43410*/  LDL.LU R79, [R1+0xdc] ;  /* 0x0000dc00014f7983 */ /* 0x000ea80000300800 */
[----:B------:R-:W2:Y:S04]  /*43420*/  LDL.LU R68, [R1+0x3af0] ;  /* 0x003af00001447983 */ /* 0x000ea80000300800 */
[----:B------:R-:W2:Y:S01]  /*43430*/  LDL.LU R69, [R1+0x3aec] ;  /* 0x003aec0001457983 */ /* 0x000ea20000300800 */
[----:B---3--:R-:W-:Y:S01]  /*43440*/  IMAD.MOV.U32 R80, RZ, RZ, R245 ;  /* 0x000000ffff507224 */ /* 0x008fe200078e00f5 */
[----:B----4-:R-:W-:Y:S01]  /*43450*/  MOV R82, R247 ;  /* 0x000000f700527202 */ /* 0x010fe20000000f00 */
[----:B------:R-:W-:-:S02]  /*43460*/  IMAD.MOV.U32 R81, RZ, RZ, R246 ;  /* 0x000000ffff517224 */ /* 0x000fc400078e00f6 */
[----:B------:R-:W-:Y:S01]  /*43470*/  IMAD.MOV.U32 R83, RZ, RZ, R71 ;  /* 0x000000ffff537224 */ /* 0x000fe200078e0047 */
[----:B------:R-:W-:Y:S01]  /*43480*/  MOV R249, R65 ;  /* 0x0000004100f97202 */ /* 0x000fe20000000f00 */
[----:B------:R-:W-:Y:S02]  /*43490*/  IMAD.MOV.U32 R248, RZ, RZ, R64 ;  /* 0x000000fffff87224 */ /* 0x000fe400078e0040 */
[----:B------:R-:W-:Y:S02]  /*434a0*/  IMAD.MOV.U32 R250, RZ, RZ, R66 ;  /* 0x000000fffffa7224 */ /* 0x000fe400078e0042 */
[----:B------:R-:W-:Y:S02]  /*434b0*/  IMAD.MOV.U32 R251, RZ, RZ, R67 ;  /* 0x000000fffffb7224 */ /* 0x000fe400078e0043 */
[----:B--2---:R-:W-:Y:S02]  /*434c0*/  IMAD.MOV.U32 R86, RZ, RZ, R70 ;  /* 0x000000ffff567224 */ /* 0x004fe400078e0046 */
[----:B------:R-:W2:Y:S01]  /*434d0*/  LDL.LU R70, [R1+0x3ae8] ;  /* 0x003ae80001467983 */ /* 0x000ea20000300800 */
[----:B------:R-:W-:-:S03]  /*434e0*/  MOV R87, R244 ;  /* 0x000000f400577202 */ /* 0x000fc60000000f00 */
        /* <DEDUP_REMOVED lines=8> */
[----:B------:R-:W2:Y:S04]  /*43570*/  LDL.LU R71, [R1+0x3ad4] ;  /* 0x003ad40001477983 */ /* 0x000ea80000300800 */
[----:B------:R-:W2:Y:S04]  /*43580*/  LDL.LU R64, [R1+0x3ad0] ;  /* 0x003ad00001407983 */ /* 0x000ea80000300800 */
[----:B------:R-:W2:Y:S04]  /*43590*/  LDL.LU R65, [R1+0x3acc] ;  /* 0x003acc0001417983 */ /* 0x000ea80000300800 */
[----:B------:R-:W2:Y:S04]  /*435a0*/  LDL.LU R66, [R1+0x3ac8] ;  /* 0x003ac80001427983 */ /* 0x000ea80000300800 */
[----:B------:R-:W2:Y:S01]  /*435b0*/  LDL.LU R67, [R1+0x3ac4] ;  /* 0x003ac40001437983 */ /* 0x000ea20000300800 */
[C---:B---3--:R-:W-:Y:S08]  /*435c0*/  HMMA.1688.F32.TF32 R244, R228.reuse, R10, R244 ;  /* 0x0000000ae4f4723c */ /* 0x048ff000000810f4 */
[----:B--2---:R-:W-:Y:S11]  /*435d0*/  HMMA.1688.F32.TF32 R64, R228, R238, R64 ;  /* 0x000000eee440723c */ /* 0x004ff60000081040 */
[----:B------:R-:W-:Y:S04]  /*435e0*/  @!UPT UIADD3 URZ, URZ, URZ, URZ ;  /* 0x0000003f3f3ff290 */ /* 0x000fe8000fffe03f */
[----:B------:R1:W-:Y:S04]  /*435f0*/  STL.64 [R1+0x6e0], R244 ;  /* 0x0006e0f401007387 */ /* 0x0003e80000100a00 */
[----:B------:R2:W-:Y:S01]  /*43600*/  STL.64 [R1+0x6e8], R246 ;  /* 0x0006e8f601007387 */ /* 0x0005e20000100a00 */
[----:B-1----:R-:W-:Y:S01]  /*43610*/  MOV R244, R252 ;  /* 0x000000fc00f47202 */ /* 0x002fe20000000f00 */
[----:B------:R-:W-:Y:S02]  /*43620*/  IMAD.MOV.U32 R245, RZ, RZ, R72 ;  /* 0x000000fffff57224 */ /* 0x000fe400078e0048 */
[----:B------:R-:W3:Y:S01]  /*43630*/  LDL.LU R252, [R1+0x3ac0] ;  /* 0x003ac00001fc7983 */ /* 0x000ee20000300800 */
[----:B--2---:R-:W-:Y:S01]  /*43640*/  IMAD.MOV.U32 R246, RZ, RZ, R73 ;  /* 0x000000fffff67224 */ /* 0x004fe200078e0049 */
[----:B------:R-:W-:-:S02]  /*43650*/  MOV R247, R74 ;  /* 0x0000004a00f77202 */ /* 0x000fc40000000f00 */
[----:B------:R-:W2:Y:S04]  /*43660*/  LDL.LU R72, [R1+0x3abc] ;  /* 0x003abc0001487983 */ /* 0x000ea80000300800 */
[----:B------:R-:W2:Y:S04]  /*43670*/  LDL.LU R73, [R1+0x3ab8] ;  /* 0x003ab80001497983 */ /* 0x000ea80000300800 */
[----:B------:R-:W2:Y:S04]  /*43680*/  LDL.LU R74, [R1+0x3ab4] ;  /* 0x003ab400014a7983 */ /* 0x000ea80000300800 */
[----:B------:R-:W-:Y:S04]  /*43690*/  STL.64 [R1+0x6d0], R64 ;  /* 0x0006d04001007387 */ /* 0x000fe80000100a00 */
[----:B------:R1:W-:Y:S02]  /*436a0*/  STL.64 [R1+0x6d8], R66 ;  /* 0x0006d84201007387 */ /* 0x0003e40000100a00 */
[----:B-1----:R-:W-:Y:S07]  /*436b0*/  HMMA.1688.F32.TF32 R64, R228, R6, R68 ;  /* 0x00000006e440723c */ /* 0x002fee0000081044 */
[----:B------:R-:W-:-:S02]  /*436c0*/  IMAD.MOV.U32 R228, RZ, RZ, R75 ;  /* 0x000000ffffe47224 */ /* 0x000fc400078e004b */
[----:B------:R-:W2:Y:S11]  /*436d0*/  LDL.LU R75, [R1+0x3ab0] ;  /* 0x003ab000014b7983 */ /* 0x000eb60000300800 */
[----:B------:R-:W-:Y:S03]  /*436e0*/  @!UPT UIADD3 URZ, URZ, URZ, URZ ;  /* 0x0000003f3f3ff290 */ /* 0x000fe6000fffe03f */
[----:B------:R-:W-:Y:S04]  /*436f0*/  STL.64 [R1+0x5b0], R64 ;  /* 0x0005b04001007387 */ /* 0x000fe80000100a00 */
[----:B------:R-:W-:Y:S04]  /*43700*/  STL.64 [R1+0x5b8], R66 ;  /* 0x0005b84201007387 */ /* 0x000fe80000100a00 */
[----:B------:R-:W3:Y:S04]  /*43710*/  LDL.LU R229, [R1+0xb4] ;  /* 0x0000b40001e57983 */ /* 0x000ee80000300800 */
[----:B------:R-:W3:Y:S04]  /*43720*/  LDL.LU R230, [R1+0xb8] ;  /* 0x0000b80001e67983 */ /* 0x000ee80000300800 */
[----:B------:R-:W3:Y:S01]  /*43730*/  LDL.LU R231, [R1+0xbc] ;  /* 0x0000bc0001e77983 */ /* 0x000ee20000300800 */
[C---:B----4-:R-:W-:Y:S03]  /*43740*/  HMMA.1688.F32.TF32 R88, R232.reuse, R58, R88 ;  /* 0x0000003ae858723c */ /* 0x050fe60000081058 */
[----:B------:R-:W-:Y:S04]  /*43750*/  LDS R64, [R2+0xa300] ;  /* 0x00a3000002407984 */ /* 0x000fe80000000800 */
[----:B------:R-:W-:Y:S01]  /*43760*/  LDS R66, [R2+0xb300] ;  /* 0x00b3000002427984 */ /* 0x000fe20000000800 */
[C---:B------:R-:W-:Y:S03]  /*43770*/  HMMA.1688.F32.TF32 R84, R232.reuse, R54, R84 ;  /* 0x00000036e854723c */ /* 0x040fe60000081054 */
[----:B------:R-:W-:Y:S04]  /*43780*/  LDS R65, [R3+0xa300] ;  /* 0x00a3000003417984 */ /* 0x000fe80000000800 */
[----:B------:R-:W1:Y:S01]  /*43790*/  LDS R67, [R3+0xb300] ;  /* 0x00b3000003437984 */ /* 0x000e620000000800 */
[C---:B------:R-:W-:Y:S08]  /*437a0*/  HMMA.1688.F32.TF32 R80, R232.reuse, R50, R80 ;  /* 0x00000032e850723c */ /* 0x040ff00000081050 */
[C---:B------:R-:W-:Y:S08]  /*437b0*/  HMMA.1688.F32.TF32 R76, R232.reuse, R46, R76 ;  /* 0x0000002ee84c723c */ /* 0x040ff0000008104c */
[C---:B--2---:R-:W-:Y:S01]  /*437c0*/  HMMA.1688.F32.TF32 R68, R232.reuse, R62, R72 ;  /* 0x0000003ee844723c */ /* 0x044fe20000081048 */
[----:B------:R-:W2:Y:S11]  /*437d0*/  LDL.LU R72, [R1+0xc0] ;  /* 0x0000c00001487983 */ /* 0x000eb60000300800 */
[----:B------:R-:W-:Y:S11]  /*437e0*/  @!UPT UIADD3 URZ, URZ, URZ, URZ ;  /* 0x0000003f3f3ff290 */ /* 0x000ff6000fffe03f */
[----:B------:R-:W-:Y:S04]  /*437f0*/  STL.64 [R1+0x5a0], R68 ;  /* 0x0005a04401007387 */ /* 0x000fe80000100a00 */
[----:B------:R-:W-:Y:S04]  /*43800*/  STL.64 [R1+0x5a8], R70 ;  /* 0x0005a84601007387 */ /* 0x000fe80000100a00 */
[----:B------:R-:W2:Y:S04]  /*43810*/  LDL.LU R73, [R1+0xc4] ;  /* 0x0000c40001497983 */ /* 0x000ea80000300800 */
[----:B------:R-:W2:Y:S04]  /*43820*/  LDL.LU R74, [R1+0xc8] ;  /* 0x0000c800014a7983 */ /* 0x000ea80000300800 */
[----:B------:R-:W-:Y:S04]  /*43830*/  STL.64 [R1+0x530], R88 ;  /* 0x0005305801007387 */ /* 0x000fe80000100a00 */
[----:B------:R4:W-:Y:S01]  /*43840*/  STL.64 [R1+0x538], R90 ;  /* 0x0005385a01007387 */ /* 0x0009e20000100a00 */
[----:B---3--:R-:W-:Y:S01]  /*43850*/  IMAD.MOV.U32 R75, RZ, RZ, R252 ;  /* 0x000000ffff4b7224 */ /* 0x008fe200078e00fc */
[C---:B------:R-:W-:Y:S02]  /*43860*/  HMMA.1688.F32.TF32 R244, R232.reuse, R34, R244 ;  /* 0x00000022e8f4723c */ /* 0x040fe400000810f4 */
[----:B------:R-:W-:Y:S04]  /*43870*/  LDS R68, [R2+0xa380] ;  /* 0x00a3800002447984 */ /* 0x000fe80000000800 */
[----:B------:R-:W-:Y:S04]  /*43880*/  LDS R70, [R2+0xb380] ;  /* 0x00b3800002467984 */ /* 0x000fe80000000800 */
[----:B----4-:R-:W3:Y:S04]  /*43890*/  LDL.LU.64 R90, [R1+0x3aa8] ;  /* 0x003aa800015a7983 */ /* 0x010ee80000300a00 */
[----:B------:R-:W3:Y:S04]  /*438a0*/  LDL.LU.64 R88, [R1+0x3aa0] ;  /* 0x003aa00001587983 */ /* 0x000ee80000300a00 */
[----:B------:R-:W-:Y:S04]  /*438b0*/  STL.64 [R1+0x520], R84 ;  /* 0x0005205401007387 */ /* 0x000fe80000100a00 */
[----:B------:R4:W-:Y:S01]  /*438c0*/  STL.64 [R1+0x528], R86 ;  /* 0x0005285601007387 */ /* 0x0009e20000100a00 */
[C---:B------:R-:W-:Y:S03]  /*438d0*/  HMMA.1688.F32.TF32 R140, R232.reuse, R6, R140 ;  /* 0x00000006e88c723c */ /* 0x040fe6000008108c */
[----:B------:R-:W-:Y:S04]  /*438e0*/  LDS R69, [R3+0xa380] ;  /* 0x00a3800003457984 */ /* 0x000fe80000000800 */
[----:B------:R-:W1:Y:S04]  /*438f0*/  LDS R71, [R3+0xb380] ;  /* 0x00b3800003477984 */ /* 0x000e680000000800 */
[----:B----4-:R-:W4:Y:S04]  /*43900*/  LDL.LU.64 R86, [R1+0x3a98] ;  /* 0x003a980001567983 */ /* 0x010f280000300a00 */
[----:B------:R-:W4:Y:S04]  /*43910*/  LDL.LU.64 R84, [R1+0x3a90] ;  /* 0x003a900001547983 */ /* 0x000f280000300a00 */
[----:B------:R-:W-:Y:S04]  /*43920*/  STL.64 [R1+0x510], R80 ;  /* 0x0005105001007387 */ /* 0x000fe80000100a00 */
[----:B------:R1:W-:Y:S04]  /*43930*/  STL.64 [R1+0x518], R82 ;  /* 0x0005185201007387 */ /* 0x0003e80000100a00 */
[----:B-1----:R-:W3:Y:S04]  /*43940*/  LDL.LU.64 R82, [R1+0x3a88] ;  /* 0x003a880001527983 */ /* 0x002ee80000300a00 */
[----:B------:R-:W3:Y:S04]  /*43950*/  LDL.LU.64 R80, [R1+0x3a80] ;  /* 0x003a800001507983 */ /* 0x000ee80000300a00 */
[----:B------:R-:W-:Y:S04]  /*43960*/  STL.64 [R1+0x500], R76 ;  /* 0x0005004c01007387 */ /* 0x000fe80000100a00 */
[----:B------:R1:W-:Y:S04]  /*43970*/  STL.64 [R1+0x508], R78 ;  /* 0x0005084e01007387 */ /* 0x0003e80000100a00 */
[----:B-1----:R-:W3:Y:S04]  /*43980*/  LDL.LU.64 R78, [R1+0x3a78] ;  /* 0x003a7800014e7983 */ /* 0x002ee80000300a00 */
[----:B------:R-:W3:Y:S01]  /*43990*/  LDL.LU.64 R76, [R1+0x3a70] ;  /* 0x003a7000014c7983 */ /* 0x000ee20000300a00 */
[C---:B--2---:R-:W-:Y:S11]  /*439a0*/  HMMA.1688.F32.TF32 R72, R232.reuse, R42, R72 ;  /* 0x0000002ae848723c */ /* 0x044ff60000081048 */
[----:B------:R-:W-:Y:S11]  /*439b0*/  @!UPT UIADD3 URZ, URZ, URZ, URZ ;  /* 0x0000003f3f3ff290 */ /* 0x000ff6000fffe03f */
[----:B------:R-:W-:Y:S01]  /*439c0*/  @!UPT UIADD3 URZ, URZ, URZ, URZ ;  /* 0x0000003f3f3ff290 */ /* 0x000fe2000fffe03f */
[----:B------:R-:W-:Y:S04]  /*439d0*/  STL.64 [R1+0x4f0], R72 ;  /* 0x0004f04801007387 */ /* 0x000fe80000100a00 */
[----:B------:R1:W-:Y:S02]  /*439e0*/  STL.64 [R1+0x4f8], R74 ;  /* 0x0004f84a01007387 */ /* 0x0003e40000100a00 */
[C---:B-1----:R-:W-:Y:S08]  /*439f0*/  HMMA.1688.F32.TF32 R72, R232.reuse, R38, R228 ;  /* 0x00000026e848723c */ /* 0x042ff000000810e4 */
[C---:B------:R-:W-:Y:S11]  /*43a00*/  HMMA.1688.F32.TF32 R228, R232.reuse, R30, R248 ;  /* 0x0000001ee8e4723c */ /* 0x040ff600000810f8 */
[----:B------:R-:W-:Y:S04]  /*43a10*/  @!UPT UIADD3 URZ, URZ, URZ, URZ ;  /* 0x0000003f3f3ff290 */ /* 0x000fe8000fffe03f */
[----:B------:R-:W-:Y:S04]  /*43a20*/  STL.64 [R1+0x4e0], R72 ;  /* 0x0004e04801007387 */ /* 0x000fe80000100a00 */
[----:B------:R3:W-:Y:S04]  /*43a30*/  STL.64 [R1+0x4e8], R74 ;  /* 0x0004e84a01007387 */ /* 0x0007e80000100a00 */
[----:B------:R-:W-:Y:S04]  /*43a40*/  STL.64 [R1+0x4d0], R244 ;  /* 0x0004d0f401007387 */ /* 0x000fe80000100a00 */
[----:B------:R-:W-:Y:S01]  /*43a50*/  STL.64 [R1+0x4d8], R246 ;  /* 0x0004d8f601007387 */ /* 0x000fe20000100a00 */
[C---:B---3--:R-:W-:Y:S03]  /*43a60*/  HMMA.1688.F32.TF32 R72, R232.reuse, R26, R76 ;  /* 0x0000001ae848723c */ /* 0x048fe6000008104c */
[----:B------:R-:W-:Y:S04]  /*43a70*/  STL.64 [R1+0x4c0], R228 ;  /* 0x0004c0e401007387 */ /* 0x000fe80000100a00 */
[----:B------:R-:W-:Y:S01]  /*43a80*/  STL.64 [R1+0x4c8], R230 ;  /* 0x0004c8e601007387 */ /* 0x000fe20000100a00 */
[C---:B------:R-:W-:Y:S08]  /*43a90*/  HMMA.1688.F32.TF32 R80, R232.reuse, R22, R80 ;  /* 0x00000016e850723c */ /* 0x040ff00000081050 */
[C---:B----4-:R-:W-:Y:S07]  /*43aa0*/  HMMA.1688.F32.TF32 R76, R232.reuse, R18, R84 ;  /* 0x00000012e84c723c */ /* 0x050fee0000081054 */
[----:B------:R-:W-:Y:S04]  /*43ab0*/  STL.64 [R1+0x590], R72 ;  /* 0x0005904801007387 */ /* 0x000fe80000100a00 */
[----:B------:R1:W-:Y:S02]  /*43ac0*/  STL.64 [R1+0x598], R74 ;  /* 0x0005984a01007387 */ /* 0x0003e40000100a00 */
[----:B-1----:R-:W-:Y:S02]  /*43ad0*/  HMMA.1688.F32.TF32 R72, R232, R14, R88 ;  /* 0x0000000ee848723c */ /* 0x002fe40000081058 */
[----:B------:R-:W-:Y:S04]  /*43ae0*/  STL.64 [R1+0x580], R80 ;  /* 0x0005805001007387 */ /* 0x000fe80000100a00 */
[----:B------:R-:W-:Y:S11]  /*43af0*/  STL.64 [R1+0x588], R82 ;  /* 0x0005885201007387 */ /* 0x000ff60000100a00 */
[----:B------:R-:W-:Y:S06]  /*43b00*/  @!UPT UIADD3 URZ, URZ, URZ, URZ ;  /* 0x0000003f3f3ff290 */ /* 0x000fec000fffe03f */
[----:B------:R-:W-:Y:S04]  /*43b10*/  STL.64 [R1+0x6c0], R72 ;  /* 0x0006c04801007387 */ /* 0x000fe80000100a00 */
[----:B------:R-:W-:Y:S01]  /*43b20*/  STL.64 [R1+0x570], R76 ;  /* 0x0005704c01007387 */ /* 0x000fe20000100a00 */
[----:B------:R-:W-:-:S03]  /*43b30*/  MOV R252, R75 ;  /* 0x0000004b00fc7202 */ /* 0x000fc60000000f00 */
[----:B------:R1:W-:Y:S04]  /*43b40*/  STL.64 [R1+0x578], R78 ;  /* 0x0005784e01007387 */ /* 0x0003e80000100a00 */
[----:B------:R2:W-:Y:S01]  /*43b50*/  STL [R1+0x6c8], R74 ;  /* 0x0006c84a01007387 */ /* 0x0005e20000100800 */
[C---:B-1----:R-:W-:Y:S08]  /*43b60*/  HMMA.1688.F32.TF32 R76, R232.reuse, R10, R176 ;  /* 0x0000000ae84c723c */ /* 0x042ff000000810b0 */
[----:B--2---:R-:W-:Y:S11]  /*43b70*/  HMMA.1688.F32.TF32 R72, R232, R238, R92 ;  /* 0x000000eee848723c */ /* 0x004ff6000008105c */
[----:B------:R-:W-:Y:S04]  /*43b80*/  @!UPT UIADD3 URZ, URZ, URZ, URZ ;  /* 0x0000003f3f3ff290 */ /* 0x000fe8000fffe03f */
[----:B------:R-:W-:Y:S04]  /*43b90*/  STL.64 [R1+0x6b0], R76 ;  /* 0x0006b04c01007387 */ /* 0x000fe80000100a00 */
[----:B------:R1:W-:Y:S04]  /*43ba0*/  STL.64 [R1+0x6b8], R78 ;  /* 0x0006b84e01007387 */ /* 0x0003e80000100a00 */
[----:B------:R-:W-:Y:S04]  /*43bb0*/  STL [R1+0x3a4c], R140 ;  /* 0x003a4c8c01007387 */ /* 0x000fe80000100800 */
[----:B------:R-:W-:Y:S01]  /*43bc0*/  STL.64 [R1+0x6a0], R72 ;  /* 0x0006a04801007387 */ /* 0x000fe20000100a00 */
[C---:B-1----:R-:W-:Y:S03]  /*43bd0*/  HMMA.1688.F32.TF32 R76, R64.reuse, R62, R96 ;  /* 0x0000003e404c723c */ /* 0x042fe60000081060 */
[----:B------:R1:W-:Y:S05]  /*43be0*/  STL.64 [R1+0x6a8], R74 ;  /* 0x0006a84a01007387 */ /* 0x0003ea0000100a00 */
[C---:B-1----:R-:W-:Y:S01]  /*43bf0*/  HMMA.1688.F32.TF32 R72, R64.reuse, R58, R224 ;  /* 0x0000003a4048723c */ /* 0x042fe200000810e0 */
[----:B------:R-:W-:Y:S04]  /*43c00*/  STL [R1+0x3a48], R141 ;  /* 0x003a488d01007387 */ /* 0x000fe80000100800 */
[----:B------:R-:W-:Y:S03]  /*43c10*/  STL [R1+0x3a44], R142 ;  /* 0x003a448e01007387 */ /* 0x000fe60000100800 */
[C---:B------:R-:W-:Y:S01]  /*43c20*/  HMMA.1688.F32.TF32 R80, R64.reuse, R54, R132 ;  /* 0x000000364050723c */ /* 0x040fe20000081084 */
[----:B------:R-:W-:Y:S06]  /*43c30*/  STL [R1+0x3a40], R143 ;  /* 0x003a408f01007387 */ /* 0x000fec0000100800 */
[----:B------:R-:W-:Y:S04]  /*43c40*/  STL.64 [R1+0x690], R76 ;  /* 0x0006904c01007387 */ /* 0x000fe80000100a00 */
[----:B------:R1:W-:Y:S04]  /*43c50*/  STL.64 [R1+0x698], R78 ;  /* 0x0006984e01007387 */ /* 0x0003e80000100a00 */
[----:B------:R-:W-:Y:S04]  /*43c60*/  STL.64 [R1+0x680], R72 ;  /* 0x0006804801007387 */ /* 0x000fe80000100a00 */
[----:B------:R2:W-:Y:S01]  /*43c70*/  STL.64 [R1+0x688], R74 ;  /* 0x0006884a01007387 */ /* 0x0005e20000100a00 */
[C---:B-1----:R-:W-:Y:S08]  /*43c80*/  HMMA.1688.F32.TF32 R76, R64.reuse, R50, R192 ;  /* 0x00000032404c723c */ /* 0x042ff000000810c0 */
[C---:B--2---:R-:W-:Y:S01]  /*43c90*/  HMMA.1688.F32.TF32 R72, R64.reuse, R46, R172 ;  /* 0x0000002e4048723c */ /* 0x044fe200000810ac */
[----:B------:R-:W-:Y:S04]  /*43ca0*/  STL.64 [R1+0x670], R80 ;  /* 0x0006705001007387 */ /* 0x000fe80000100a00 */
[----:B------:R1:W-:Y:S03]  /*43cb0*/  STL.64 [R1+0x678], R82 ;  /* 0x0006785201007387 */ /* 0x0003e60000100a00 */
[C---:B------:R-:W-:Y:S07]  /*43cc0*/  HMMA.1688.F32.TF32 R132, R64.reuse, R42, R184 ;  /* 0x0000002a4084723c */ /* 0x040fee00000810b8 */
[----:B------:R-:W-:Y:S01]  /*43cd0*/  STL.64 [R1+0x660], R76 ;  /* 0x0006604c01007387 */ /* 0x000fe20000100a00 */
[----:B-1----:R-:W-:Y:S03]  /*43ce0*/  HMMA.1688.F32.TF32 R80, R64, R38, R180 ;  /* 0x000000264050723c */ /* 0x002fe600000810b4 */
[----:B------:R1:W-:Y:S05]  /*43cf0*/  STL.64 [R1+0x668], R78 ;  /* 0x0006684e01007387 */ /* 0x0003ea0000100a00 */
[----:B------:R-:W-:Y:S01]  /*43d00*/  IMAD.MOV.U32 R140, RZ, RZ, R72 ;  /* 0x000000ffff8c7224 */ /* 0x000fe200078e0048 */
[----:B------:R-:W-:Y:S01]  /*43d10*/  MOV R142, R74 ;  /* 0x0000004a008e7202 */ /* 0x000fe20000000f00 */
[----:B------:R-:W-:-:S02]  /*43d20*/  IMAD.MOV.U32 R141, RZ, RZ, R73 ;  /* 0x000000ffff8d7224 */ /* 0x000fc400078e0049 */
[----:B------:R-:W-:Y:S01]  /*43d30*/  IMAD.MOV.U32 R143, RZ, RZ, R75 ;  /* 0x000000ffff8f7224 */ /* 0x000fe200078e004b */
[C---:B-1----:R-:W-:Y:S08]  /*43d40*/  HMMA.1688.F32.TF32 R76, R64.reuse, R34, R136 ;  /* 0x00000022404c723c */ /* 0x042ff00000081088 */
[----:B------:R-:W-:Y:S01]  /*43d50*/  HMMA.1688.F32.TF32 R72, R64, R30, R212 ;  /* 0x0000001e4048723c */ /* 0x000fe200000810d4 */
[----:B------:R-:W-:Y:S04]  /*43d60*/  STL.64 [R1+0x3a58], R142 ;  /* 0x003a588e01007387 */ /* 0x000fe80000100a00 */
[----:B------:R-:W-:Y:S04]  /*43d70*/  STL.64 [R1+0x3a50], R140 ;  /* 0x003a508c01007387 */ /* 0x000fe80000100a00 */
[----:B------:R1:W-:Y:S04]  /*43d80*/  STL [R1+0x3a3c], R132 ;  /* 0x003a3c8401007387 */ /* 0x0003e80000100800 */
[----:B------:R-:W-:Y:S04]  /*43d90*/  STL [R1+0x3a38], R133 ;  /* 0x003a388501007387 */ /* 0x000fe80000100800 */
[----:B------:R-:W-:Y:S04]  /*43da0*/  STL [R1+0x3a34], R134 ;  /* 0x003a348601007387 */ /* 0x000fe80000100800 */
[----:B------:R-:W-:Y:S04]  /*43db0*/  STL [R1+0x3a30], R135 ;  /* 0x003a308701007387 */ /* 0x000fe80000100800 */
[----:B------:R-:W-:Y:S04]  /*43dc0*/  STL.64 [R1+0x640], R80 ;  /* 0x0006405001007387 */ /* 0x000fe80000100a00 */
[----:B------:R2:W-:Y:S04]  /*43dd0*/  STL.64 [R1+0x648], R82 ;  /* 0x0006485201007387 */ /* 0x0005e80000100a00 */
[----:B------:R-:W-:Y:S01]  /*43de0*/  STL.64 [R1+0x630], R76 ;  /* 0x0006304c01007387 */ /* 0x000fe20000100a00 */
[----:B-1----:R-:W-:-:S03]  /*43df0*/  IMAD.MOV.U32 R132, RZ, RZ, R72 ;  /* 0x000000ffff847224 */ /* 0x002fc600078e0048 */
[----:B------:R1:W-:Y:S01]  /*43e00*/  STL.64 [R1+0x638], R78 ;  /* 0x0006384e01007387 */ /* 0x0003e20000100a00 */
[----:B--2---:R-:W-:Y:S01]  /*43e10*/  HMMA.1688.F32.TF32 R80, R64, R26, R100 ;  /* 0x0000001a4050723c */ /* 0x004fe20000081064 */
[----:B------:R-:W-:Y:S01]  /*43e20*/  MOV R133, R73 ;  /* 0x0000004900857202 */ /* 0x000fe20000000f00 */
[----:B------:R-:W-:Y:S02]  /*43e30*/  IMAD.MOV.U32 R134, RZ, RZ, R74 ;  /* 0x000000ffff867224 */ /* 0x000fe400078e004a */
[----:B------:R-:W-:-:S04]  /*43e40*/  IMAD.MOV.U32 R135, RZ, RZ, R75 ;  /* 0x000000ffff877224 */ /* 0x000fc800078e004b */
[C---:B-1----:R-:W-:Y:S08]  /*43e50*/  HMMA.1688.F32.TF32 R76, R64.reuse, R22, R104 ;  /* 0x00000016404c723c */ /* 0x042ff00000081068 */
[C---:B------:R-:W-:Y:S01]  /*43e60*/  HMMA.1688.F32.TF32 R72, R64.reuse, R18, R108 ;  /* 0x000000124048723c */ /* 0x040fe2000008106c */
[----:B------:R-:W-:Y:S04]  /*43e70*/  STL.64 [R1+0x3a68], R134 ;  /* 0x003a688601007387 */ /* 0x000fe80000100a00 */
[----:B------:R-:W-:Y:S04]  /*43e80*/  STL.64 [R1+0x3a60], R132 ;  /* 0x003a608401007387 */ /* 0x000fe80000100a00 */
[----:B------:R-:W-:Y:S04]  /*43e90*/  STL.64 [R1+0x610], R80 ;  /* 0x0006105001007387 */ /* 0x000fe80000100a00 */
[----:B------:R1:W-:Y:S04]  /*43ea0*/  STL.64 [R1+0x618], R82 ;  /* 0x0006185201007387 */ /* 0x0003e80000100a00 */
[----:B------:R-:W-:Y:S01]  /*43eb0*/  STL.64 [R1+0x600], R76 ;  /* 0x0006004c01007387 */ /* 0x000fe20000100a00 */
[C---:B------:R-:W-:Y:S03]  /*43ec0*/  HMMA.1688.F32.TF32 R184, R64.reuse, R6, R124 ;  /* 0x0000000640b8723c */ /* 0x040fe6000008107c */
[----:B------:R2:W-:Y:S05]  /*43ed0*/  STL.64 [R1+0x608], R78 ;  /* 0x0006084e01007387 */ /* 0x0005ea0000100a00 */
[C---:B-1----:R-:W-:Y:S01]  /*43ee0*/  HMMA.1688.F32.TF32 R80, R64.reuse, R14, R112 ;  /* 0x0000000e4050723c */ /* 0x042fe20000081070 */
[----:B------:R-:W-:Y:S04]  /*43ef0*/  STL.64 [R1+0x5f0], R72 ;  /* 0x0005f04801007387 */ /* 0x000fe80000100a00 */
[----:B------:R1:W-:Y:S03]  /*43f00*/  STL.64 [R1+0x5f8], R74 ;  /* 0x0005f84a01007387 */ /* 0x0003e60000100a00 */
[C---:B--2---:R-:W-:Y:S08]  /*43f10*/  HMMA.1688.F32.TF32 R76, R64.reuse, R10, R116 ;  /* 0x0000000a404c723c */ /* 0x044ff00000081074 */
[----:B-1----:R-:W-:Y:S08]  /*43f20*/  HMMA.1688.F32.TF32 R72, R64, R238, R120 ;  /* 0x000000ee4048723c */ /* 0x002ff00000081078 */
[C---:B------:R-:W-:Y:S08]  /*43f30*/  HMMA.1688.F32.TF32 R176, R68.reuse, R62, R128 ;  /* 0x0000003e44b0723c */ /* 0x040ff00000081080 */
[C---:B------:R-:W-:Y:S01]  /*43f40*/  HMMA.1688.F32.TF32 R180, R68.reuse, R58, R220 ;  /* 0x0000003a44b4723c */ /* 0x040fe200000810dc */
[----:B------:R-:W-:Y:S07]  /*43f50*/  STL.64 [R1+0x5e0], R80 ;  /* 0x0005e05001007387 */ /* 0x000fee0000100a00 */
[C---:B------:R-:W-:Y:S01]  /*43f60*/  HMMA.1688.F32.TF32 R192, R68.reuse, R50, R200 ;  /* 0x0000003244c0723c */ /* 0x040fe200000810c8 */
[----:B------:R1:W-:Y:S07]  /*43f70*/  STL.64 [R1+0x5e8], R82 ;  /* 0x0005e85201007387 */ /* 0x0003ee0000100a00 */
[C---:B------:R-:W-:Y:S01]  /*43f80*/  HMMA.1688.F32.TF32 R52, R68.reuse, R54, R168 ;  /* 0x000000364434723c */ /* 0x040fe200000810a8 */
[----:B------:R-:W-:Y:S04]  /*43f90*/  STL.64 [R1+0x5d0], R76 ;  /* 0x0005d04c01007387 */ /* 0x000fe80000100a00 */
[----:B------:R-:W-:Y:S03]  /*43fa0*/  STL.64 [R1+0x5d8], R78 ;  /* 0x0005d84e01007387 */ /* 0x000fe60000100a00 */
[C---:B------:R-:W-:Y:S01]  /*43fb0*/  HMMA.1688.F32.TF32 R200, R68.reuse, R42, R204 ;  /* 0x0000002a44c8723c */ /* 0x040fe200000810cc */
[----:B------:R-:W-:Y:S04]  /*43fc0*/  STL [R1+0x3a10], R184 ;  /* 0x003a10b801007387 */ /* 0x000fe80000100800 */
[----:B------:R-:W-:Y:S04]  /*43fd0*/  STL.64 [R1+0x5c0], R72 ;  /* 0x0005c04801007387 */ /* 0x000fe80000100a00 */
[----:B------:R-:W-:Y:S04]  /*43fe0*/  STL.64 [R1+0x5c8], R74 ;  /* 0x0005c84a01007387 */ /* 0x000fe80000100a00 */
[----:B------:R-:W-:Y:S04]  /*43ff0*/  STL [R1+0x3a0c], R185 ;  /* 0x003a0cb901007387 */ /* 0x000fe80000100800 */
[----:B------:R-:W-:Y:S04]  /*44000*/  STL [R1+0x3a08], R186 ;  /* 0x003a08ba01007387 */ /* 0x000fe80000100800 */
[----:B------:R-:W-:Y:S04]  /*44010*/  STL [R1+0x3a04], R187 ;  /* 0x003a04bb01007387 */ /* 0x000fe80000100800 */
[----:B------:R-:W-:Y:S04]  /*44020*/  STL [R1+0x3a1c], R176 ;  /* 0x003a1cb001007387 */ /* 0x000fe80000100800 */
[----:B------:R-:W-:Y:S04]  /*44030*/  STL [R1+0x3a18], R177 ;  /* 0x003a18b101007387 */ /* 0x000fe80000100800 */
[----:B------:R-:W-:Y:S04]  /*44040*/  STL [R1+0x3a14], R178 ;  /* 0x003a14b201007387 */ /* 0x000fe80000100800 */
[----:B------:R-:W-:Y:S04]  /*44050*/  STL [R1+0x3a00], R179 ;  /* 0x003a00b301007387 */ /* 0x000fe80000100800 */
[----:B------:R2:W-:Y:S04]  /*44060*/  STL [R1+0x3a2c], R180 ;  /* 0x003a2cb401007387 */ /* 0x0005e80000100800 */
[----:B------:R3:W-:Y:S04]  /*44070*/  STL [R1+0x3a28], R181 ;  /* 0x003a28b501007387 */ /* 0x0007e80000100800 */
[----:B------:R-:W-:Y:S04]  /*44080*/  STL [R1+0x3a24], R182 ;  /* 0x003a24b601007387 */ /* 0x000fe80000100800 */
[----:B------:R2:W-:Y:S04]  /*44090*/  STL [R1+0x3a20], R183 ;  /* 0x003a20b701007387 */ /* 0x0005e80000100800 */
[----:B------:R-:W-:Y:S04]  /*440a0*/  STL [R1+0x39fc], R193 ;  /* 0x0039fcc101007387 */ /* 0x000fe80000100800 */
[----:B------:R-:W-:Y:S04]  /*440b0*/  STL.64 [R1+0x560], R52 ;  /* 0x0005603401007387 */ /* 0x000fe80000100a00 */
[----:B------:R-:W-:Y:S04]  /*440c0*/  STL.64 [R1+0x568], R54 ;  /* 0x0005683601007387 */ /* 0x000fe80000100a00 */
[----:B------:R-:W-:Y:S04]  /*440d0*/  STL [R1+0x39f8], R194 ;  /* 0x0039f8c201007387 */ /* 0x000fe80000100800 */
[----:B------:R-:W-:Y:S04]  /*440e0*/  STL [R1+0x39f4], R195 ;  /* 0x0039f4c301007387 */ /* 0x000fe80000100800 */
[----:B------:R-:W-:Y:S04]  /*440f0*/  STL [R1+0x39f0], R203 ;  /* 0x0039f0cb01007387 */ /* 0x000fe80000100800 */
[----:B------:R-:W4:Y:S01]  /*44100*/  LDL R247, [R1+0xa30] ;  /* 0x000a300001f77983 */ /* 0x000f220000100800 */
[----:B------:R-:W-:Y:S01]  /*44110*/  HMMA.1688.F32.TF32 R44, R68, R46, R188 ;  /* 0x0000002e442c723c */ /* 0x000fe200000810bc */
[----:B------:R-:W-:Y:S01]  /*44120*/  IMAD.MOV.U32 R88, RZ, RZ, R17 ;  /* 0x000000ffff587224 */ /* 0x000fe200078e0011 */
[----:B------:R-:W-:Y:S01]  /*44130*/  MOV R89, R16 ;  /* 0x0000001000597202 */ /* 0x000fe20000000f00 */
[----:B------:R-:W-:Y:S01]  /*44140*/  IMAD.MOV.U32 R87, RZ, RZ, R20 ;  /* 0x000000ffff577224 */ /* 0x000fe200078e0014 */
[----:B------:R-:W-:-:S04]  /*44150*/  MOV R86, R21 ;  /* 0x0000001500567202 */ /* 0x000fc80000000f00 */
[----:B------:R-:W-:Y:S01]  /*44160*/  HMMA.1688.F32.TF32 R224, R68, R18, R152 ;  /* 0x0000001244e0723c */ /* 0x000fe20000081098 */
[----:B------:R-:W-:Y:S02]  /*44170*/  IMAD.MOV.U32 R84, RZ, RZ, R25 ;  /* 0x000000ffff547224 */ /* 0x000fe400078e0019 */
[----:B------:R-:W-:Y:S01]  /*44180*/  IMAD.MOV.U32 R85, RZ, RZ, R24 ;  /* 0x000000ffff557224 */ /* 0x000fe200078e0018 */
[----:B-1----:R-:W-:-:S04]  /*44190*/  MOV R83, R28 ;  /* 0x0000001c00537202 */ /* 0x002fc80000000f00 */
[C---:B------:R-:W-:Y:S01]  /*441a0*/  HMMA.1688.F32.TF32 R220, R68.reuse, R22, R208 ;  /* 0x0000001644dc723c */ /* 0x040fe200000810d0 */
[----:B------:R-:W-:Y:S01]  /*441b0*/  IMAD.MOV.U32 R82, RZ, RZ, R29 ;  /* 0x000000ffff527224 */ /* 0x000fe200078e001d */
[----:B------:R-:W-:Y:S01]  /*441c0*/  MOV R80, R33 ;  /* 0x0000002100507202 */ /* 0x000fe20000000f00 */
[----:B------:R-:W-:Y:S02]  /*441d0*/  IMAD.MOV.U32 R81, RZ, RZ, R32 ;  /* 0x000000ffff517224 */ /* 0x000fe400078e0020 */
[----:B------:R-:W-:Y:S02]  /*441e0*/  IMAD.MOV.U32 R250, RZ, RZ, R37 ;  /* 0x000000fffffa7224 */ /* 0x000fe400078e0025 */
[----:B------:R-:W-:Y:S01]  /*441f0*/  IMAD.MOV.U32 R251, RZ, RZ, R36 ;  /* 0x000000fffffb7224 */ /* 0x000fe200078e0024 */
[----:B--2---:R-:W-:Y:S01]  /*44200*/  MOV R180, R44 ;  /* 0x0000002c00b47202 */ /* 0x004fe20000000f00 */
[----:B---3--:R-:W-:Y:S01]  /*44210*/  IMAD.MOV.U32 R181, RZ, RZ, R45 ;  /* 0x000000ffffb57224 */ /* 0x008fe200078e002d */
[----:B------:R-:W-:Y:S01]  /*44220*/  MOV R183, R47 ;  /* 0x0000002f00b77202 */ /* 0x000fe20000000f00 */
[----:B------:R-:W-:Y:S01]  /*44230*/  IMAD.MOV.U32 R182, RZ, RZ, R46 ;  /* 0x000000ffffb67224 */ /* 0x000fe200078e002e */
[----:B------:R-:W-:Y:S01]  /*44240*/  HMMA.1688.F32.TF32 R212, R68, R30, R144 ;  /* 0x0000001e44d4723c */ /* 0x000fe20000081090 */
[----:B------:R-:W-:Y:S01]  /*44250*/  IMAD.MOV.U32 R248, RZ, RZ, R41 ;  /* 0x000000fffff87224 */ /* 0x000fe200078e0029 */
[----:B------:R-:W-:Y:S01]  /*44260*/  MOV R249, R40 ;  /* 0x0000002800f97202 */ /* 0x000fe20000000f00 */
[----:B------:R-:W-:Y:S01]  /*44270*/  IMAD.MOV.U32 R94, RZ, RZ, R5 ;  /* 0x000000ffff5e7224 */ /* 0x000fe200078e0005 */
[----:B------:R-:W-:Y:S01]  /*44280*/  MOV R95, R4 ;  /* 0x00000004005f7202 */ /* 0x000fe20000000f00 */
[----:B------:R-:W-:-:S02]  /*44290*/  IMAD.MOV.U32 R90, RZ, RZ, R13 ;  /* 0x000000ffff5a7224 */ /* 0x000fc400078e000d */
[----:B------:R-:W-:Y:S01]  /*442a0*/  IMAD.MOV.U32 R91, RZ, RZ, R12 ;  /* 0x000000ffff5b7224 */ /* 0x000fe200078e000c */
[C---:B------:R-:W-:Y:S08]  /*442b0*/  HMMA.1688.F32.TF32 R44, R68.reuse, R34, R216 ;  /* 0x00000022442c723c */ /* 0x040ff000000810d8 */
[C---:B------:R-:W-:Y:S01]  /*442c0*/  HMMA.1688.F32.TF32 R228, R68.reuse, R14, R156 ;  /* 0x0000000e44e4723c */ /* 0x040fe2000008109c */
[----:B------:R-:W-:Y:S01]  /*442d0*/  MOV R92, R9 ;  /* 0x00000009005c7202 */ /* 0x000fe20000000f00 */
[----:B------:R-:W-:Y:S01]  /*442e0*/  IMAD.MOV.U32 R93, RZ, RZ, R8 ;  /* 0x000000ffff5d7224 */ /* 0x000fe200078e0008 */
[----:B------:R-:W-:Y:S04]  /*442f0*/  LDS R76, [R2+0xc080] ;  /* 0x00c08000024c7984 */ /* 0x000fe80000000800 */
[----:B------:R-:W-:Y:S01]  /*44300*/  LDS R78, [R2+0xd080] ;  /* 0x00d08000024e7984 */ /* 0x000fe20000000800 */
[C---:B------:R-:W-:Y:S03]  /*44310*/  HMMA.1688.F32.TF32 R216, R68.reuse, R26, R148 ;  /* 0x0000001a44d8723c */ /* 0x040fe60000081094 */
[----:B------:R-:W-:Y:S04]  /*44320*/  LDS R77, [R3+0xc080] ;  /* 0x00c08000034d7984 */ /* 0x000fe80000000800 */
[----:B------:R-:W-:Y:S01]  /*44330*/  LDS R79, [R3+0xd080] ;  /* 0x00d08000034f7984 */ /* 0x000fe20000000800 */
[----:B------:R-:W-:Y:S01]  /*44340*/  HMMA.1688.F32.TF32 R204, R68, R38, R196 ;  /* 0x0000002644cc723c */ /* 0x000fe200000810c4 */
[----:B------:R-:W-:Y:S01]  /*44350*/  IMAD.MOV.U32 R176, RZ, RZ, R44 ;  /* 0x000000ffffb07224 */ /* 0x000fe200078e002c */
[----:B------:R-:W-:Y:S01]  /*44360*/  MOV R178, R46 ;  /* 0x0000002e00b27202 */ /* 0x000fe20000000f00 */
[----:B------:R-:W-:-:S02]  /*44370*/  IMAD.MOV.U32 R177, RZ, RZ, R45 ;  /* 0x000000ffffb17224 */ /* 0x000fc400078e002d */
[----:B------:R-:W-:-:S03]  /*44380*/  IMAD.MOV.U32 R184, RZ, RZ, R47 ;  /* 0x000000ffffb87224 */ /* 0x000fc600078e002f */
[C---:B------:R-:W-:Y:S01]  /*44390*/  HMMA.1688.F32.TF32 R4, R68.reuse, R6, R240 ;  /* 0x000000064404723c */ /* 0x040fe200000810f0 */
[----:B------:R-:W-:Y:S04]  /*443a0*/  LDS R240, [R2+0xc000] ;  /* 0x00c0000002f07984 */ /* 0x000fe80000000800 */
[----:B------:R-:W-:Y:S04]  /*443b0*/  LDS R242, [R2+0xd000] ;  /* 0x00d0000002f27984 */ /* 0x000fe80000000800 */
[----:B------:R-:W-:Y:S04]  /*443c0*/  LDS R241, [R3+0xc000] ;  /* 0x00c0000003f17984 */ /* 0x000fe80000000800 */
[----:B------:R-:W-:Y:S01]  /*443d0*/  LDS R243, [R3+0xd000] ;  /* 0x00d0000003f37984 */ /* 0x000fe20000000800 */
[C---:B------:R-:W-:Y:S08]  /*443e0*/  HMMA.1688.F32.TF32 R232, R68.reuse, R10, R160 ;  /* 0x0000000a44e8723c */ /* 0x040ff000000810a0 */
[----:B------:R-:W-:Y:S01]  /*443f0*/  HMMA.1688.F32.TF32 R236, R68, R238, R164 ;  /* 0x000000ee44ec723c */ /* 0x000fe200000810a4 */
[----:B----4-:R-:W1:Y:S04]  /*44400*/  LDSM.16.M88.4 R16, [R247+0x42080] ;  /* 0x04208000f710783b */ /* 0x010e680000000200 */
[----:B------:R-:W2:Y:S04]  /*44410*/  LDSM.16.M88.4 R20, [R247+0x43080] ;  /* 0x04308000f714783b */ /* 0x000ea80000000200 */
[----:B------:R-:W3:Y:S04]  /*44420*/  LDSM.16.M88.4 R24, [R247+0x44080] ;  /* 0x04408000f718783b */ /* 0x000ee80000000200 */
[----:B------:R-:W4:Y:S04]  /*44430*/  LDSM.16.M88.4 R28, [R247+0x45080] ;  /* 0x04508000f71c783b */ /* 0x000f280000000200 */
[----:B------:R-:W2:Y:S04]  /*44440*/  LDSM.16.M88.4 R32, [R247+0x46080] ;  /* 0x04608000f720783b */ /* 0x000ea80000000200 */
[----:B------:R-:W2:Y:S04]  /*44450*/  LDSM.16.M88.4 R36, [R247+0x47080] ;  /* 0x04708000f724783b */ /* 0x000ea80000000200 */
[----:B------:R-:W3:Y:S04]  /*44460*/  LDSM.16.M88.4 R40, [R247+0x48080] ;  /* 0x04808000f728783b */ /* 0x000ee80000000200 */
[----:B------:R-:W3:Y:S04]  /*44470*/  LDSM.16.M88.4 R44, [R247+0x49080] ;  /* 0x04908000f72c783b */ /* 0x000ee80000000200 */
[----:B------:R-:W3:Y:S04]  /*44480*/  LDSM.16.M88.4 R48, [R247+0x4a080] ;  /* 0x04a08000f730783b */ /* 0x000ee80000000200 */
[----:B------:R-:W4:Y:S04]  /*44490*/  LDSM.16.M88.4 R52, [R247+0x4b080] ;  /* 0x04b08000f734783b */ /* 0x000f280000000200 */
[----:B------:R-:W4:Y:S04]  /*444a0*/  LDSM.16.M88.4 R56, [R247+0x4c080] ;  /* 0x04c08000f738783b */ /* 0x000f280000000200 */
[----:B------:R-:W4:Y:S04]  /*444b0*/  LDSM.16.M88.4 R60, [R247+0x4d080] ;  /* 0x04d08000f73c783b */ /* 0x000f280000000200 */
[----:B------:R-:W4:Y:S04]  /*444c0*/  LDSM.16.M88.4 R64, [R247+0x4e080] ;  /* 0x04e08000f740783b */ /* 0x000f280000000200 */
[----:B-1----:R-:W-:Y:S04]  /*444d0*/  STL [R1+0x3978], R18 ;  /* 0x0039781201007387 */ /* 0x002fe80000100800 */
[----:B------:R-:W-:Y:S04]  /*444e0*/  STL [R1+0x3974], R19 ;  /* 0x0039741301007387 */ /* 0x000fe80000100800 */
[----:B--2---:R-:W-:Y:S04]  /*444f0*/  STL [R1+0x3970], R22 ;  /* 0x0039701601007387 */ /* 0x004fe80000100800 */
[----:B------:R-:W1:Y:S04]  /*44500*/  LDSM.16.M88.4 R12, [R247+0x41080] ;  /* 0x04108000f70c783b */ /* 0x000e680000000200 */
[----:B------:R-:W-:Y:S04]  /*44510*/  STL [R1+0x396c], R23 ;  /* 0x00396c1701007387 */ /* 0x000fe80000100800 */
[----:B---3--:R-:W-:Y:S04]  /*44520*/  STL [R1+0x3964], R26 ;  /* 0x0039641a01007387 */ /* 0x008fe80000100800 */
[----:B------:R-:W-:Y:S04]  /*44530*/  STL [R1+0x3960], R27 ;  /* 0x0039601b01007387 */ /* 0x000fe80000100800 */
[----:B----4-:R-:W-:Y:S04]  /*44540*/  STL [R1+0x397c], R30 ;  /* 0x00397c1e01007387 */ /* 0x010fe80000100800 */
        /* <DEDUP_REMOVED lines=20> */
[----:B------:R-:W2:Y:S04]  /*44690*/  LDL.LU R73, [R1+0x8e4] ;  /* 0x0008e40001497983 */ /* 0x000ea80000300800 */
[----:B------:R-:W2:Y:S04]  /*446a0*/  LDL.LU R74, [R1+0x8e8] ;  /* 0x0008e800014a7983 */ /* 0x000ea80000300800 */
[----:B------:R-:W2:Y:S01]  /*446b0*/  LDL.LU R75, [R1+0x8ec] ;  /* 0x0008ec00014b7983 */ /* 0x000ea20000300800 */
[----:B-1----:R-:W-:Y:S03]  /*446c0*/  HMMA.1688.F32.TF32 R88, R240, R12, R88 ;  /* 0x0000000cf058723c */ /* 0x002fe60000081058 */
[----:B------:R-:W1:Y:S04]  /*446d0*/  LDSM.16.M88.4 R68, [R247+0x4f080] ;  /* 0x04f08000f744783b */ /* 0x000e680000000200 */
[----:B------:R-:W3:Y:S04]  /*446e0*/  LDL.LU R244, [R1+0x8d0] ;  /* 0x0008d00001f47983 */ /* 0x000ee80000300800 */
[----:B------:R-:W3:Y:S04]  /*446f0*/  LDL.LU R245, [R1+0x8d4] ;  /* 0x0008d40001f57983 */ /* 0x000ee80000300800 */
[----:B------:R4:W1:Y:S04]  /*44700*/  LDSM.16.M88.4 R8, [R247+0x40080] ;  /* 0x04008000f708783b */ /* 0x0008680000000200 */
[----:B------:R-:W3:Y:S04]  /*44710*/  LDL.LU R246, [R1+0x8d8] ;  /* 0x0008d80001f67983 */ /* 0x000ee80000300800 */
[----:B----4-:R-:W3:Y:S01]  /*44720*/  LDL.LU R247, [R1+0x8dc] ;  /* 0x0008dc0001f77983 */ /* 0x010ee20000300800 */
[----:B------:R-:W-:Y:S01]  /*44730*/  IMAD.MOV.U32 R193, RZ, RZ, R88 ;  /* 0x000000ffffc17224 */ /* 0x000fe200078e0058 */
[----:B------:R-:W-:Y:S01]  /*44740*/  MOV R194, R89 ;  /* 0x0000005900c27202 */ /* 0x000fe20000000f00 */
[----:B------:R-:W-:-:S02]  /*44750*/  IMAD.MOV.U32 R195, RZ, RZ, R90 ;  /* 0x000000ffffc37224 */ /* 0x000fc400078e005a */
[----:B------:R-:W-:Y:S02]  /*44760*/  IMAD.MOV.U32 R203, RZ, RZ, R91 ;  /* 0x000000ffffcb7224 */ /* 0x000fe400078e005b */
[C---:B------:R-:W-:Y:S08]  /*44770*/  HMMA.1688.F32.TF32 R88, R240.reuse, R16, R84 ;  /* 0x00000010f058723c */ /* 0x040ff00000081054 */
[C---:B------:R-:W-:Y:S01]  /*44780*/  HMMA.1688.F32.TF32 R84, R240.reuse, R20, R80 ;  /* 0x00000014f054723c */ /* 0x040fe20000081050 */
[----:B-1----:R-:W-:Y:S04]  /*44790*/  STL [R1+0x3934], R70 ;  /* 0x0039344601007387 */ /* 0x002fe80000100800 */
[----:B------:R-:W-:Y:S03]  /*447a0*/  STL [R1+0x3930], R71 ;  /* 0x0039304701007387 */ /* 0x000fe60000100800 */
[C---:B------:R-:W-:Y:S07]  /*447b0*/  HMMA.1688.F32.TF32 R80, R240.reuse, R24, R248 ;  /* 0x00000018f050723c */ /* 0x040fee00000810f8 */
[----:B------:R1:W-:Y:S04]  /*447c0*/  STL.64 [R1+0xa0], R88 ;  /* 0x0000a05801007387 */ /* 0x0003e80000100a00 */
[----:B------:R4:W-:Y:S04]  /*447d0*/  STL.64 [R1+0xa8], R90 ;  /* 0x0000a85a01007387 */ /* 0x0009e80000100a00 */
[----:B------:R1:W-:Y:S04]  /*447e0*/  STL.64 [R1+0x90], R84 ;  /* 0x0000905401007387 */ /* 0x0003e80000100a00 */
[----:B------:R1:W-:Y:S04]  /*447f0*/  STL.64 [R1+0x98], R86 ;  /* 0x0000985601007387 */ /* 0x0003e80000100a00 */
[----:B------:R-:W4:Y:S04]  /*44800*/  LDL.LU R248, [R1+0x8c0] ;  /* 0x0008c00001f87983 */ /* 0x000f280000300800 */
[----:B------:R-:W4:Y:S04]  /*44810*/  LDL.LU R249, [R1+0x8c4] ;  /* 0x0008c40001f97983 */ /* 0x000f280000300800 */
[----:B------:R-:W4:Y:S04]  /*44820*/  LDL.LU R250, [R1+0x8c8] ;  /* 0x0008c80001fa7983 */ /* 0x000f280000300800 */
[----:B------:R-:W4:Y:S01]  /*44830*/  LDL.LU R251, [R1+0x8cc] ;  /* 0x0008cc0001fb7983 */ /* 0x000f220000300800 */
[----:B------:R-:W-:Y:S01]  /*44840*/  HMMA.1688.F32.TF32 R92, R240, R8, R92 ;  /* 0x00000008f05c723c */ /* 0x000fe2000008105c */
[----:B------:R-:W-:Y:S01]  /*44850*/  IMAD.MOV.U32 R63, RZ, RZ, R81 ;  /* 0x000000ffff3f7224 */ /* 0x000fe200078e0051 */
[----:B------:R-:W-:Y:S01]  /*44860*/  MOV R62, R80 ;  /* 0x00000050003e7202 */ /* 0x000fe20000000f00 */
[----:B------:R-:W-:Y:S01]  /*44870*/  IMAD.MOV.U32 R58, RZ, RZ, R82 ;  /* 0x000000ffff3a7224 */ /* 0x000fe200078e0052 */
[----:B------:R-:W-:-:S02]  /*44880*/  MOV R59, R83 ;  /* 0x00000053003b7202 */ /* 0x000fc40000000f00 */
[----:B------:R-:W-:Y:S04]  /*44890*/  STL [R1+0x39d4], R63 ;  /* 0x0039d43f01007387 */ /* 0x000fe80000100800 */
[----:B------:R-:W-:Y:S04]  /*448a0*/  STL [R1+0x39d0], R62 ;  /* 0x0039d03e01007387 */ /* 0x000fe80000100800 */
[----:B------:R1:W-:Y:S04]  /*448b0*/  STL [R1+0x39cc], R58 ;  /* 0x0039cc3a01007387 */ /* 0x0003e80000100800 */
[----:B------:R1:W-:Y:S06]  /*448c0*/  STL [R1+0x39c8], R59 ;  /* 0x0039c83b01007387 */ /* 0x0003ec0000100800 */
[----:B------:R-:W-:Y:S01]  /*448d0*/  IMAD.MOV.U32 R185, RZ, RZ, R92 ;  /* 0x000000ffffb97224 */ /* 0x000fe200078e005c */
[----:B------:R-:W-:Y:S01]  /*448e0*/  MOV R187, R94 ;  /* 0x0000005e00bb7202 */ /* 0x000fe20000000f00 */
[----:B------:R-:W-:-:S02]  /*448f0*/  IMAD.MOV.U32 R186, RZ, RZ, R93 ;  /* 0x000000ffffba7224 */ /* 0x000fc400078e005d */
[----:B------:R-:W-:Y:S01]  /*44900*/  IMAD.MOV.U32 R179, RZ, RZ, R95 ;  /* 0x000000ffffb37224 */ /* 0x000fe200078e005f */
[C---:B--2---:R-:W-:Y:S11]  /*44910*/  HMMA.1688.F32.TF32 R72, R240.reuse, R28, R72 ;  /* 0x0000001cf048723c */ /* 0x044ff60000081048 */
[----:B------:R-:W-:Y:S11]  /*44920*/  @!UPT UIADD3 URZ, URZ, URZ, URZ ;  /* 0x0000003f3f3ff290 */ /* 0x000ff6000fffe03f */
[----:B------:R-:W-:Y:S02]  /*44930*/  @!UPT UIADD3 URZ, URZ, URZ, URZ ;  /* 0x0000003f3f3ff290 */ /* 0x000fe4000fffe03f */
[----:B------:R-:W-:Y:S01]  /*44940*/  IMAD.MOV.U32 R54, RZ, RZ, R72 ;  /* 0x000000ffff367224 */ /* 0x000fe200078e0048 */
[----:B------:R-:W-:Y:S01]  /*44950*/  MOV R50, R74 ;  /* 0x0000004a00327202 */ /* 0x000fe20000000f00 */
[----:B------:R-:W-:Y:S02]  /*44960*/  IMAD.MOV.U32 R55, RZ, RZ, R73 ;  /* 0x000000ffff377224 */ /* 0x000fe400078e0049 */
[----:B------:R-:W-:Y:S02]  /*44970*/  IMAD.MOV.U32 R51, RZ, RZ, R75 ;  /* 0x000000ffff337224 */ /* 0x000fe400078e004b */
[----:B---3--:R-:W-:Y:S03]  /*44980*/  HMMA.1688.F32.TF32 R72, R240, R32, R244 ;  /* 0x00000020f048723c */ /* 0x008fe600000810f4 */
[----:B------:R-:W-:Y:S04]  /*44990*/  STL [R1+0x39dc], R51 ;  /* 0x0039dc3301007387 */ /* 0x000fe80000100800 */
[----:B------:R-:W-:Y:S04]  /*449a0*/  STL [R1+0x39d8], R50 ;  /* 0x0039d83201007387 */ /* 0x000fe80000100800 */
[----:B------:R2:W-:Y:S04]  /*449b0*/  STL [R1+0x39c4], R54 ;  /* 0x0039c43601007387 */ /* 0x0005e80000100800 */
[----:B------:R3:W-:Y:S04]  /*449c0*/  STL [R1+0x39c0], R55 ;  /* 0x0039c03701007387 */ /* 0x0007e80000100800 */
[----:B------:R-:W2:Y:S04]  /*449d0*/  LDL.LU R92, [R1+0x8a0] ;  /* 0x0008a000015c7983 */ /* 0x000ea80000300800 */
[----:B------:R-:W2:Y:S01]  /*449e0*/  LDL.LU R93, [R1+0x8a4] ;  /* 0x0008a400015d7983 */ /* 0x000ea20000300800 */
[----:B------:R-:W-:-:S03]  /*449f0*/  IMAD.MOV.U32 R43, RZ, RZ, R75 ;  /* 0x000000ffff2b7224 */ /* 0x000fc600078e004b */
[----:B------:R-:W2:Y:S01]  /*44a00*/  LDL.LU R94, [R1+0x8a8] ;  /* 0x0008a800015e7983 */ /* 0x000ea20000300800 */
[----:B------:R-:W-:Y:S01]  /*44a10*/  IMAD.MOV.U32 R42, RZ, RZ, R74 ;  /* 0x000000ffff2a7224 */ /* 0x000fe200078e004a */
[----:B------:R-:W-:Y:S02]  /*44a20*/  MOV R47, R73 ;  /* 0x00000049002f7202 */ /* 0x000fe40000000f00 */
[----:B------:R-:W2:Y:S01]  /*44a30*/  LDL.LU R95, [R1+0x8ac] ;  /* 0x0008ac00015f7983 */ /* 0x000ea20000300800 */
[----:B------:R-:W-:-:S03]  /*44a40*/  IMAD.MOV.U32 R46, RZ, RZ, R72 ;  /* 0x000000ffff2e7224 */ /* 0x000fc600078e0048 */
[----:B------:R-:W3:Y:S04]  /*44a50*/  LDL.LU R96, [R1+0x8b0] ;  /* 0x0008b00001607983 */ /* 0x000ee80000300800 */
[----:B------:R-:W3:Y:S04]  /*44a60*/  LDL.LU R97, [R1+0x8b4] ;  /* 0x0008b40001617983 */ /* 0x000ee80000300800 */
[----:B------:R-:W3:Y:S04]  /*44a70*/  LDL.LU R98, [R1+0x8b8] ;  /* 0x0008b80001627983 */ /* 0x000ee80000300800 */
[----:B------:R-:W3:Y:S04]  /*44a80*/  LDL.LU R99, [R1+0x8bc] ;  /* 0x0008bc0001637983 */ /* 0x000ee80000300800 */
[----:B------:R1:W-:Y:S04]  /*44a90*/  STL [R1+0x39ec], R43 ;  /* 0x0039ec2b01007387 */ /* 0x0003e80000100800 */
[----:B------:R-:W-:Y:S04]  /*44aa0*/  STL [R1+0x39e8], R42 ;  /* 0x0039e82a01007387 */ /* 0x000fe80000100800 */
[----:B------:R2:W-:Y:S04]  /*44ab0*/  STL [R1+0x39e4], R47 ;  /* 0x0039e42f01007387 */ /* 0x0005e80000100800 */
[----:B------:R2:W-:Y:S04]  /*44ac0*/  STL [R1+0x39e0], R46 ;  /* 0x0039e02e01007387 */ /* 0x0005e80000100800 */
[----:B-1----:R-:W3:Y:S04]  /*44ad0*/  LDL.LU R88, [R1+0x890] ;  /* 0x0008900001587983 */ /* 0x002ee80000300800 */
[----:B------:R-:W3:Y:S04]  /*44ae0*/  LDL.LU R89, [R1+0x894] ;  /* 0x0008940001597983 */ /* 0x000ee80000300800 */
[----:B----4-:R-:W4:Y:S04]  /*44af0*/  LDL.LU R90, [R1+0x898] ;  /* 0x00089800015a7983 */ /* 0x010f280000300800 */
        /* <DEDUP_REMOVED lines=25> */
[----:B------:R-:W4:Y:S01]  /*44c90*/  LDL.LU R75, [R1+0x45c] ;  /* 0x00045c00014b7983 */ /* 0x000f220000300800 */
[C---:B--2---:R-:W-:Y:S08]  /*44ca0*/  HMMA.1688.F32.TF32 R92, R240.reuse, R44, R92 ;  /* 0x0000002cf05c723c */ /* 0x044ff0000008105c */
[C---:B---3--:R-:W-:Y:S08]  /*44cb0*/  HMMA.1688.F32.TF32 R96, R240.reuse, R40, R96 ;  /* 0x00000028f060723c */ /* 0x048ff00000081060 */
[C---:B----4-:R-:W-:Y:S08]  /*44cc0*/  HMMA.1688.F32.TF32 R88, R240.reuse, R48, R88 ;  /* 0x00000030f058723c */ /* 0x050ff00000081058 */
[C---:B------:R-:W-:Y:S08]  /*44cd0*/  HMMA.1688.F32.TF32 R84, R240.reuse, R52, R84 ;  /* 0x00000034f054723c */ /* 0x040ff00000081054 */
[C---:B------:R-:W-:Y:S08]  /*44ce0*/  HMMA.1688.F32.TF32 R80, R240.reuse, R56, R80 ;  /* 0x00000038f050723c */ /* 0x040ff00000081050 */
[C---:B------:R-:W-:Y:S08]  /*44cf0*/  HMMA.1688.F32.TF32 R244, R240.reuse, R64, R244 ;  /* 0x00000040f0f4723c */ /* 0x040ff000000810f4 */
[C---:B------:R-:W-:Y:S08]  /*44d00*/  HMMA.1688.F32.TF32 R248, R240.reuse, R60, R248 ;  /* 0x0000003cf0f8723c */ /* 0x040ff000000810f8 */
[----:B------:R-:W-:Y:S07]  /*44d10*/  HMMA.1688.F32.TF32 R240, R240, R68, R72 ;  /* 0x00000044f0f0723c */ /* 0x000fee0000081048 */
        /* <DEDUP_REMOVED lines=31> */
[----:B------:R-:W3:Y:S01]  /*44f10*/  LDL.LU R103, [R1+0x41c] ;  /* 0x00041c0001677983 */ /* 0x000ee20000300800 */
[----:B------:R-:W-:-:S03]  /*44f20*/  IMAD.MOV.U32 R30, RZ, RZ, R96 ;  /* 0x000000ffff1e7224 */ /* 0x000fc600078e0060 */
        /* <DEDUP_REMOVED lines=41> */
[----:B------:R-:W-:Y:S04]  /*451c0*/  STL [R1+0x395c], R240 ;  /* 0x00395cf001007387 */ /* 0x000fe80000100800 */
[----:B------:R-:W-:Y:S04]  /*451d0*/  STL [R1+0x3958], R241 ;  /* 0x003958f101007387 */ /* 0x000fe80000100800 */
[----:B------:R-:W-:Y:S04]  /*451e0*/  STL [R1+0x3954], R242 ;  /* 0x003954f201007387 */ /* 0x000fe80000100800 */
[----:B------:R-:W-:Y:S01]  /*451f0*/  STL [R1+0x3938], R243 ;  /* 0x003938f301007387 */ /* 0x000fe20000100800 */
[----:B------:R-:W-:Y:S01]  /*45200*/  IMAD.MOV.U32 R27, RZ, RZ, R83 ;  /* 0x000000ffff1b7224 */ /* 0x000fe200078e0053 */
[----:B------:R-:W-:Y:S01]  /*45210*/  MOV R83, R0 ;  /* 0x0000000000537202 */ /* 0x000fe20000000f00 */
[C---:B--2---:R-:W-:Y:S08]  /*45220*/  HMMA.1688.F32.TF32 R112, R76.reuse, R8, R108 ;  /* 0x000000084c70723c */ /* 0x044ff0000008106c */
[C---:B------:R-:W-:Y:S08]  /*45230*/  HMMA.1688.F32.TF32 R108, R76.reuse, R12, R104 ;  /* 0x0000000c4c6c723c */ /* 0x040ff00000081068 */
[C---:B---3--:R-:W-:Y:S07]  /*45240*/  HMMA.1688.F32.TF32 R104, R76.reuse, R16, R100 ;  /* 0x000000104c68723c */ /* 0x048fee0000081064 */
[----:B------:R-:W-:Y:S01]  /*45250*/  STL.64 [R1+0x1c0], R112 ;  /* 0x0001c07001007387 */ /* 0x000fe20000100a00 */
[C---:B------:R-:W-:Y:S03]  /*45260*/  HMMA.1688.F32.TF32 R100, R76.reuse, R20, R132 ;  /* 0x000000144c64723c */ /* 0x040fe60000081084 */
[----:B------:R-:W-:Y:S04]  /*45270*/  STL.64 [R1+0x1c8], R114 ;  /* 0x0001c87201007387 */ /* 0x000fe80000100a00 */
[----:B------:R-:W-:Y:S04]  /*45280*/  STL.64 [R1+0x1b0], R108 ;  /* 0x0001b06c01007387 */ /* 0x000fe80000100a00 */
[----:B------:R4:W-:Y:S04]  /*45290*/  STL.64 [R1+0x1b8], R110 ;  /* 0x0001b86e01007387 */ /* 0x0009e80000100a00 */
[----:B------:R-:W-:Y:S04]  /*452a0*/  STL.64 [R1+0x1a0], R104 ;  /* 0x0001a06801007387 */ /* 0x000fe80000100a00 */
[----:B------:R1:W-:Y:S01]  /*452b0*/  STL.64 [R1+0x1a8], R106 ;  /* 0x0001a86a01007387 */ /* 0x0003e20000100a00 */
[C---:B----4-:R-:W-:Y:S08]  /*452c0*/  HMMA.1688.F32.TF32 R108, R76.reuse, R24, R136 ;  /* 0x000000184c6c723c */ /* 0x050ff00000081088 */
[C---:B-1----:R-:W-:Y:S08]  /*452d0*/  HMMA.1688.F32.TF32 R104, R76.reuse, R28, R140 ;  /* 0x0000001c4c68723c */ /* 0x042ff0000008108c */
[C---:B------:R-:W-:Y:S08]  /*452e0*/  HMMA.1688.F32.TF32 R88, R76.reuse, R44, R88 ;  /* 0x0000002c4c58723c */ /* 0x040ff00000081058 */
[C---:B------:R-:W-:Y:S08]  /*452f0*/  HMMA.1688.F32.TF32 R96, R76.reuse, R36, R96 ;  /* 0x000000244c60723c */ /* 0x040ff00000081060 */
[----:B------:R-:W-:Y:S08]  /*45300*/  HMMA.1688.F32.TF32 R92, R76, R40, R92 ;  /* 0x000000284c5c723c */ /* 0x000ff0000008105c */
[----:B------:R-:W-:Y:S01]  /*45310*/  IMAD.MOV.U32 R66, RZ, RZ, R88 ;  /* 0x000000ffff427224 */ /* 0x000fe200078e0058 */
[----:B------:R-:W-:Y:S01]  /*45320*/  MOV R243, R90 ;  /* 0x0000005a00f37202 */ /* 0x000fe20000000f00 */
[----:B------:R-:W-:-:S02]  /*45330*/  IMAD.MOV.U32 R67, RZ, RZ, R89 ;  /* 0x000000ffff437224 */ /* 0x000fc400078e0059 */
[----:B------:R-:W-:Y:S02]  /*45340*/  IMAD.MOV.U32 R70, RZ, RZ, R91 ;  /* 0x000000ffff467224 */ /* 0x000fe400078e005b */
[C---:B------:R-:W-:Y:S08]  /*45350*/  HMMA.1688.F32.TF32 R88, R76.reuse, R48, R84 ;  /* 0x000000304c58723c */ /* 0x040ff00000081054 */
[C---:B------:R-:W-:Y:S08]  /*45360*/  HMMA.1688.F32.TF32 R84, R76.reuse, R52, R72 ;  /* 0x000000344c54723c */ /* 0x040ff00000081048 */
[C---:B------:R-:W-:Y:S01]  /*45370*/  HMMA.1688.F32.TF32 R80, R76.reuse, R56, R80 ;  /* 0x000000384c50723c */ /* 0x040fe20000081050 */
[----:B------:R-:W-:Y:S04]  /*45380*/  STL.64 [R1+0x190], R100 ;  /* 0x0001906401007387 */ /* 0x000fe80000100a00 */
[----:B------:R1:W-:Y:S04]  /*45390*/  STL.64 [R1+0x198], R102 ;  /* 0x0001986601007387 */ /* 0x0003e80000100a00 */
[----:B------:R-:W-:Y:S04]  /*453a0*/  STL.64 [R1+0x180], R108 ;  /* 0x0001806c01007387 */ /* 0x000fe80000100a00 */
[----:B------:R-:W-:Y:S04]  /*453b0*/  STL.64 [R1+0x188], R110 ;  /* 0x0001886e01007387 */ /* 0x000fe80000100a00 */
[----:B------:R-:W-:Y:S04]  /*453c0*/  STL.64 [R1+0x170], R104 ;  /* 0x0001706801007387 */ /* 0x000fe80000100a00 */
[----:B------:R-:W-:Y:S04]  /*453d0*/  STL.64 [R1+0x178], R106 ;  /* 0x0001786a01007387 */ /* 0x000fe80000100a00 */
[----:B------:R-:W-:Y:S01]  /*453e0*/  STL [R1+0x150], R96 ;  /* 0x0001506001007387 */ /* 0x000fe20000100800 */
[----:B-1----:R-:W-:Y:S03]  /*453f0*/  HMMA.1688.F32.TF32 R100, R76, R32, R172 ;  /* 0x000000204c64723c */ /* 0x002fe600000810ac */
[----:B------:R-:W-:Y:S04]  /*45400*/  STL [R1+0x144], R93 ;  /* 0x0001445d01007387 */ /* 0x000fe80000100800 */
[----:B------:R-:W-:Y:S04]  /*45410*/  STL [R1+0x148], R94 ;  /* 0x0001485e01007387 */ /* 0x000fe80000100800 */
[----:B------:R-:W-:Y:S04]  /*45420*/  STL.64 [R1+0x120], R88 ;  /* 0x0001205801007387 */ /* 0x000fe80000100a00 */
[----:B------:R-:W-:Y:S04]  /*45430*/  STL.64 [R1+0x128], R90 ;  /* 0x0001285a01007387 */ /* 0x000fe80000100a00 */
[----:B------:R1:W-:Y:S04]  /*45440*/  STL.64 [R1+0x110], R84 ;  /* 0x0001105401007387 */ /* 0x0003e80000100a00 */
[----:B------:R2:W-:Y:S01]  /*45450*/  STL.64 [R1+0x118], R86 ;  /* 0x0001185601007387 */ /* 0x0005e20000100a00 */
[----:B------:R-:W-:Y:S01]  /*45460*/  IMAD.MOV.U32 R71, RZ, RZ, R92 ;  /* 0x000000ffff477224 */ /* 0x000fe200078e005c */
[----:B------:R-:W-:Y:S01]  /*45470*/  MOV R0, R95 ;  /* 0x0000005f00007202 */ /* 0x000fe20000000f00 */
[----:B------:R-:W-:Y:S01]  /*45480*/  IMAD.MOV.U32 R240, RZ, RZ, R97 ;  /* 0x000000fffff07224 */ /* 0x000fe200078e0061 */
[----:B------:R-:W-:Y:S01]  /*45490*/  MOV R241, R98 ;  /* 0x0000006200f17202 */ /* 0x000fe20000000f00 */
[----:B------:R-:W-:Y:S01]  /*454a0*/  IMAD.MOV.U32 R242, RZ, RZ, R99 ;  /* 0x000000fffff27224 */ /* 0x000fe200078e0063 */
[----:B------:R-:W-:Y:S04]  /*454b0*/  LDS R72, [R2+0xc100] ;  /* 0x00c1000002487984 */ /* 0x000fe80000000800 */
[----:B-1----:R-:W3:Y:S04]  /*454c0*/  LDL.LU R84, [R1+0x2a0] ;  /* 0x0002a00001547983 */ /* 0x002ee80000300800 */
[----:B------:R1:W-:Y:S04]  /*454d0*/  STL.64 [R1+0x100], R80 ;  /* 0x0001005001007387 */ /* 0x0003e80000100a00 */
[----:B------:R4:W-:Y:S04]  /*454e0*/  STL.64 [R1+0x108], R82 ;  /* 0x0001085201007387 */ /* 0x0009e80000100a00 */
[----:B------:R-:W3:Y:S04]  /*454f0*/  LDL.LU R85, [R1+0x2a4] ;  /* 0x0002a40001557983 */ /* 0x000ee80000300800 */
[----:B--2---:R-:W3:Y:S04]  /*45500*/  LDL.LU R86, [R1+0x2a8] ;  /* 0x0002a80001567983 */ /* 0x004ee80000300800 */
        /* <DEDUP_REMOVED lines=13> */
[----:B------:R-:W-:-:S03]  /*455e0*/  IMAD.MOV.U32 R244, RZ, RZ, R100 ;  /* 0x000000fffff47224 */ /* 0x000fc600078e0064 */
[----:B------:R-:W2:Y:S01]  /*455f0*/  LDL.LU R136, [R1+0x2f0] ;  /* 0x0002f00001887983 */ /* 0x000ea20000300800 */
[----:B------:R-:W-:-:S03]  /*45600*/  IMAD.MOV.U32 R245, RZ, RZ, R101 ;  /* 0x000000fffff57224 */ /* 0x000fc600078e0065 */
[----:B------:R-:W2:Y:S01]  /*45610*/  LDL.LU R137, [R1+0x2f4] ;  /* 0x0002f40001897983 */ /* 0x000ea20000300800 */
[----:B------:R-:W-:-:S03]  /*45620*/  MOV R246, R102 ;  /* 0x0000006600f67202 */ /* 0x000fc60000000f00 */
[----:B------:R-:W2:Y:S01]  /*45630*/  LDL.LU R138, [R1+0x2f8] ;  /* 0x0002f800018a7983 */ /* 0x000ea20000300800 */
[----:B------:R-:W-:-:S03]  /*45640*/  IMAD.MOV.U32 R247, RZ, RZ, R103 ;  /* 0x000000fffff77224 */ /* 0x000fc600078e0067 */
        /* <DEDUP_REMOVED lines=85> */
[----:B-1----:R-:W3:Y:S04]  /*45ba0*/  LDL.LU R80, [R1+0x290] ;  /* 0x0002900001507983 */ /* 0x002ee80000300800 */
[----:B------:R-:W3:Y:S04]  /*45bb0*/  LDL.LU R81, [R1+0x294] ;  /* 0x0002940001517983 */ /* 0x000ee80000300800 */
[----:B----4-:R-:W4:Y:S04]  /*45bc0*/  LDL.LU R82, [R1+0x298] ;  /* 0x0002980001527983 */ /* 0x010f280000300800 */
[----:B------:R-:W4:Y:S04]  /*45bd0*/  LDL.LU R83, [R1+0x29c] ;  /* 0x00029c0001537983 */ /* 0x000f280000300800 */
[----:B------:R-:W-:Y:S04]  /*45be0*/  LDS R74, [R2+0xd100] ;  /* 0x00d10000024a7984 */ /* 0x000fe80000000800 */
[----:B------:R-:W-:Y:S04]  /*45bf0*/  LDS R73, [R3+0xc100] ;  /* 0x00c1000003497984 */ /* 0x000fe80000000800 */
[----:B------:R-:W1:Y:S01]  /*45c00*/  LDS R75, [R3+0xd100] ;  /* 0x00d10000034b7984 */ /* 0x000e620000000800 */
[C---:B--2---:R-:W-:Y:S08]  /*45c10*/  HMMA.1688.F32.TF32 R140, R76.reuse, R64, R140 ;  /* 0x000000404c8c723c */ /* 0x044ff0000008108c */
[C---:B---3--:R-:W-:Y:S08]  /*45c20*/  HMMA.1688.F32.TF32 R132, R76.reuse, R60, R132 ;  /* 0x0000003c4c84723c */ /* 0x048ff00000081084 */
[----:B------:R-:W-:Y:S01]  /*45c30*/  HMMA.1688.F32.TF32 R164, R76, R68, R164 ;  /* 0x000000444ca4723c */ /* 0x000fe200000810a4 */
[----:B------:R-:W-:Y:S04]  /*45c40*/  LDS R76, [R2+0xc180] ;  /* 0x00c18000024c7984 */ /* 0x000fe80000000800 */
[----:B------:R-:W-:Y:S03]  /*45c50*/  LDS R78, [R2+0xd180] ;  /* 0x00d18000024e7984 */ /* 0x000fe60000000800 */
[C---:B-1----:R-:W-:Y:S07]  /*45c60*/  HMMA.1688.F32.TF32 R160, R72.reuse, R8, R160 ;  /* 0x0000000848a0723c */ /* 0x042fee00000810a0 */
[----:B------:R-:W-:Y:S04]  /*45c70*/  STL.64 [R1+0xf0], R132 ;  /* 0x0000f08401007387 */ /* 0x000fe80000100a00 */
[----:B------:R1:W-:Y:S04]  /*45c80*/  STL.64 [R1+0xf8], R134 ;  /* 0x0000f88601007387 */ /* 0x0003e80000100a00 */
[----:B------:R-:W-:Y:S04]  /*45c90*/  LDS R77, [R3+0xc180] ;  /* 0x00c18000034d7984 */ /* 0x000fe80000000800 */
[----:B------:R-:W2:Y:S04]  /*45ca0*/  LDS R79, [R3+0xd180] ;  /* 0x00d18000034f7984 */ /* 0x000ea80000000800 */
        /* <DEDUP_REMOVED lines=8> */
[----:B------:R-:W-:Y:S04]  /*45d30*/  STL.64 [R1+0x4b0], R160 ;  /* 0x0004b0a001007387 */ /* 0x000fe80000100a00 */
[----:B------:R2:W-:Y:S01]  /*45d40*/  STL.64 [R1+0x4b8], R162 ;  /* 0x0004b8a201007387 */ /* 0x0005e20000100a00 */
[C---:B-1----:R-:W-:Y:S08]  /*45d50*/  HMMA.1688.F32.TF32 R164, R72.reuse, R12, R156 ;  /* 0x0000000c48a4723c */ /* 0x042ff0000008109c */
[C---:B--2---:R-:W-:Y:S08]  /*45d60*/  HMMA.1688.F32.TF32 R160, R72.reuse, R16, R152 ;  /* 0x0000001048a0723c */ /* 0x044ff00000081098 */
        /* <DEDUP_REMOVED lines=15> */
[----:B------:R-:W-:Y:S04]  /*45e60*/  STL.64 [R1+0x450], R144 ;  /* 0x0004509001007387 */ /* 0x000fe80000100a00 */
[----:B------:R1:W-:Y:S01]  /*45e70*/  STL.64 [R1+0x458], R146 ;  /* 0x0004589201007387 */ /* 0x0003e20000100a00 */
[C---:B--2---:R-:W-:Y:S08]  /*45e80*/  HMMA.1688.F32.TF32 R148, R72.reuse, R40, R168 ;  /* 0x000000284894723c */ /* 0x044ff000000810a8 */
[C---:B-1----:R-:W-:Y:S08]  /*45e90*/  HMMA.1688.F32.TF32 R144, R72.reuse, R44, R128 ;  /* 0x0000002c4890723c */ /* 0x042ff00000081080 */
[C---:B------:R-:W-:Y:S08]  /*45ea0*/  HMMA.1688.F32.TF32 R128, R72.reuse, R48, R124 ;  /* 0x000000304880723c */ /* 0x040ff0000008107c */
[C---:B------:R-:W-:Y:S08]  /*45eb0*/  HMMA.1688.F32.TF32 R124, R72.reuse, R52, R120 ;  /* 0x00000034487c723c */ /* 0x040ff00000081078 */
[C---:B------:R-:W-:Y:S08]  /*45ec0*/  HMMA.1688.F32.TF32 R120, R72.reuse, R56, R116 ;  /* 0x000000384878723c */ /* 0x040ff00000081074 */
[C---:B------:R-:W-:Y:S08]  /*45ed0*/  HMMA.1688.F32.TF32 R116, R72.reuse, R60, R112 ;  /* 0x0000003c4874723c */ /* 0x040ff00000081070 */
[C---:B------:R-:W-:Y:S01]  /*45ee0*/  HMMA.1688.F32.TF32 R112, R72.reuse, R64, R108 ;  /* 0x000000404870723c */ /* 0x040fe2000008106c */
[----:B------:R-:W-:Y:S07]  /*45ef0*/  STL.64 [R1+0x440], R152 ;  /* 0x0004409801007387 */ /* 0x000fee0000100a00 */
[----:B------:R-:W-:Y:S01]  /*45f00*/  HMMA.1688.F32.TF32 R108, R72, R68, R104 ;  /* 0x00000044486c723c */ /* 0x000fe20000081068 */
        /* <DEDUP_REMOVED lines=25> */
[C---:B-1----:R-:W-:Y:S02]  /*460a0*/  HMMA.1688.F32.TF32 R72, R76.reuse, R24, R92 ;  /* 0x000000184c48723c */ /* 0x042fe4000008105c */
[----:B------:R-:W-:Y:S04]  /*460b0*/  STL.64 [R1+0x400], R100 ;  /* 0x0004006401007387 */ /* 0x000fe80000100a00 */
[----:B------:R-:W-:Y:S02]  /*460c0*/  STL.64 [R1+0x408], R102 ;  /* 0x0004086601007387 */ /* 0x000fe40000100a00 */
[C---:B------:R-:W-:Y:S02]  /*460d0*/  HMMA.1688.F32.TF32 R92, R76.reuse, R28, R88 ;  /* 0x0000001c4c5c723c */ /* 0x040fe40000081058 */
[----:B------:R-:W-:Y:S04]  /*460e0*/  STL.64 [R1+0x3f0], R96 ;  /* 0x0003f06001007387 */ /* 0x000fe80000100a00 */
[----:B------:R-:W-:Y:S02]  /*460f0*/  STL.64 [R1+0x3f8], R98 ;  /* 0x0003f86201007387 */ /* 0x000fe40000100a00 */
[C---:B------:R-:W-:Y:S07]  /*46100*/  HMMA.1688.F32.TF32 R88, R76.reuse, R32, R84 ;  /* 0x000000204c58723c */ /* 0x040fee0000081054 */
[----:B------:R-:W-:Y:S04]  /*46110*/  STL.64 [R1+0x3e0], R72 ;  /* 0x0003e04801007387 */ /* 0x000fe80000100a00 */
[----:B------:R4:W-:Y:S02]  /*46120*/  STL.64 [R1+0x3e8], R74 ;  /* 0x0003e84a01007387 */ /* 0x0009e40000100a00 */
[C---:B----4-:R-:W-:Y:S02]  /*46130*/  HMMA.1688.F32.TF32 R72, R76.reuse, R36, R80 ;  /* 0x000000244c48723c */ /* 0x050fe40000081050 */
[----:B------:R-:W-:Y:S04]  /*46140*/  STL.64 [R1+0x3d0], R92 ;  /* 0x0003d05c01007387 */ /* 0x000fe80000100a00 */
[----:B------:R-:W-:Y:S04]  /*46150*/  STL.64 [R1+0x3d8], R94 ;  /* 0x0003d85e01007387 */ /* 0x000fe80000100a00 */
[----:B------:R-:W2:Y:S04]  /*46160*/  LDL.LU R84, [R1+0x6e0] ;  /* 0x0006e00001547983 */ /* 0x000ea80000300800 */
[----:B------:R1:W-:Y:S04]  /*46170*/  STL.64 [R1+0x3c0], R88 ;  /* 0x0003c05801007387 */ /* 0x0003e80000100a00 */
[----:B------:R4:W-:Y:S05]  /*46180*/  STL.64 [R1+0x3c8], R90 ;  /* 0x0003c85a01007387 */ /* 0x0009ea0000100a00 */
[----:B------:R-:W-:Y:S04]  /*46190*/  STL.64 [R1+0x3b0], R72 ;  /* 0x0003b04801007387 */ /* 0x000fe80000100a00 */
[----:B------:R1:W-:Y:S04]  /*461a0*/  STL.64 [R1+0x3b8], R74 ;  /* 0x0003b84a01007387 */ /* 0x0003e80000100a00 */
[----:B------:R-:W2:Y:S04]  /*461b0*/  LDL.LU R85, [R1+0x6e4] ;  /* 0x0006e40001557983 */ /* 0x000ea80000300800 */
[----:B------:R-:W2:Y:S04]  /*461c0*/  LDL.LU R86, [R1+0x6e8] ;  /* 0x0006e80001567983 */ /* 0x000ea80000300800 */
[----:B------:R-:W2:Y:S04]  /*461d0*/  LDL.LU R87, [R1+0x6ec] ;  /* 0x0006ec0001577983 */ /* 0x000ea80000300800 */
[----:B-1----:R-:W2:Y:S04]  /*461e0*/  LDL.LU R88, [R1+0x6f0] ;  /* 0x0006f00001587983 */ /* 0x002ea80000300800 */
[----:B------:R-:W2:Y:S04]  /*461f0*/  LDL.LU R89, [R1+0x6f4] ;  /* 0x0006f40001597983 */ /* 0x000ea80000300800 */
[----:B----4-:R-:W2:Y:S04]  /*46200*/  LDL.LU R90, [R1+0x6f8] ;  /* 0x0006f800015a7983 */ /* 0x010ea80000300800 */
        /* <DEDUP_REMOVED lines=88> */
[C---:B------:R-:W-:Y:S11]  /*46790*/  HMMA.1688.F32.TF32 R152, R76.reuse, R48, R208 ;  /* 0x000000304c98723c */ /* 0x040ff600000810d0 */
[----:B------:R-:W-:Y:S04]  /*467a0*/  @!UPT UIADD3 URZ, URZ, URZ, URZ ;  /* 0x0000003f3f3ff290 */ /* 0x000fe8000fffe03f */
[----:B------:R-:W-:Y:S04]  /*467b0*/  STL.64 [R1+0x3a0], R156 ;  /* 0x0003a09c01007387 */ /* 0x000fe80000100a00 */
[----:B------:R-:W-:Y:S04]  /*467c0*/  STL.64 [R1+0x3a8], R158 ;  /* 0x0003a89e01007387 */ /* 0x000fe80000100a00 */
[----:B------:R-:W-:Y:S04]  /*467d0*/  STL.64 [R1+0x390], R72 ;  /* 0x0003904801007387 */ /* 0x000fe80000100a00 */
[----:B------:R-:W-:Y:S04]  /*467e0*/  STL.64 [R1+0x398], R74 ;  /* 0x0003984a01007387 */ /* 0x000fe80000100a00 */
[----:B------:R-:W-:Y:S04]  /*467f0*/  LDS R72, [R2+0xc200] ;  /* 0x00c2000002487984 */ /* 0x000fe80000000800 */
[----:B------:R-:W-:Y:S04]  /*46800*/  LDS R74, [R2+0xd200] ;  /* 0x00d20000024a7984 */ /* 0x000fe80000000800 */
[----:B------:R-:W-:Y:S04]  /*46810*/  LDS R73, [R3+0xc200] ;  /* 0x00c2000003497984 */ /* 0x000fe80000000800 */
[----:B------:R-:W1:Y:S04]  /*46820*/  LDS R75, [R3+0xd200] ;  /* 0x00d20000034b7984 */ /* 0x000e680000000800 */
[----:B------:R-:W-:Y:S04]  /*46830*/  STL.64 [R1+0x380], R152 ;  /* 0x0003809801007387 */ /* 0x000fe80000100a00 */
[----:B------:R2:W-:Y:S04]  /*46840*/  STL.64 [R1+0x388], R154 ;  /* 0x0003889a01007387 */ /* 0x0005e80000100a00 */
[----:B------:R-:W-:Y:S04]  /*46850*/  STL.64 [R1+0x370], R148 ;  /* 0x0003709401007387 */ /* 0x000fe80000100a00 */
[----:B------:R3:W-:Y:S01]  /*46860*/  STL.64 [R1+0x378], R150 ;  /* 0x0003789601007387 */ /* 0x0007e20000100a00 */
[C---:B--2---:R-:W-:Y:S08]  /*46870*/  HMMA.1688.F32.TF32 R152, R76.reuse, R56, R144 ;  /* 0x000000384c98723c */ /* 0x044ff00000081090 */
[C---:B---3--:R-:W-:Y:S08]  /*46880*/  HMMA.1688.F32.TF32 R148, R76.reuse, R60, R196 ;  /* 0x0000003c4c94723c */ /* 0x048ff000000810c4 */
[C---:B------:R-:W-:Y:S08]  /*46890*/  HMMA.1688.F32.TF32 R144, R76.reuse, R64, R188 ;  /* 0x000000404c90723c */ /* 0x040ff000000810bc */
[----:B------:R-:W-:Y:S01]  /*468a0*/  HMMA.1688.F32.TF32 R76, R76, R68, R104 ;  /* 0x000000444c4c723c */ /* 0x000fe20000081068 */
[----:B------:R-:W-:Y:S04]  /*468b0*/  STL.64 [R1+0x360], R152 ;  /* 0x0003609801007387 */ /* 0x000fe80000100a00 */
[----:B------:R-:W-:Y:S04]  /*468c0*/  STL.64 [R1+0x368], R154 ;  /* 0x0003689a01007387 */ /* 0x000fe80000100a00 */
[----:B------:R-:W-:Y:S04]  /*468d0*/  STL.64 [R1+0x350], R148 ;  /* 0x0003509401007387 */ /* 0x000fe80000100a00 */
[----:B------:R-:W-:Y:S04]  /*468e0*/  STL.64 [R1+0x358], R150 ;  /* 0x0003589601007387 */ /* 0x000fe80000100a00 */
[----:B------:R-:W-:Y:S01]  /*468f0*/  STL.64 [R1+0x340], R144 ;  /* 0x0003409001007387 */ /* 0x000fe20000100a00 */
[C---:B-1----:R-:W-:Y:S03]  /*46900*/  HMMA.1688.F32.TF32 R128, R72.reuse, R12, R128 ;  /* 0x0000000c4880723c */ /* 0x042fe60000081080 */
        /* <DEDUP_REMOVED lines=9> */
[C---:B------:R-:W-:Y:S07]  /*469a0*/  HMMA.1688.F32.TF32 R120, R72.reuse, R20, R120 ;  /* 0x000000144878723c */ /* 0x040fee0000081078 */
        /* <DEDUP_REMOVED lines=61> */
[----:B------:R-:W1:Y:S04]  /*46d80*/  LDL.LU R120, [R1+0x5a0] ;  /* 0x0005a00001787983 */ /* 0x000e680000300800 */
[----:B------:R-:W1:Y:S04]  /*46d90*/  LDL.LU R121, [R1+0x5a4] ;  /* 0x0005a40001797983 */ /* 0x000e680000300800 */
[----:B------:R-:W1:Y:S04]  /*46da0*/  LDL.LU R122, [R1+0x5a8] ;  /* 0x0005a800017a7983 */ /* 0x000e680000300800 */
[----:B------:R-:W1:Y:S04]  /*46db0*/  LDL.LU R123, [R1+0x5ac] ;  /* 0x0005ac00017b7983 */ /* 0x000e680000300800 */
        /* <DEDUP_REMOVED lines=16> */
[----:B--2---:R-:W-:Y:S03]  /*46ec0*/  HMMA.1688.F32.TF32 R72, R72, R68, R80 ;  /* 0x000000444848723c */ /* 0x004fe60000081050 */
[----:B------:R-:W2:Y:S04]  /*46ed0*/  LDL.LU R80, [R1+0x590] ;  /* 0x0005900001507983 */ /* 0x000ea80000300800 */
[----:B------:R-:W2:Y:S04]  /*46ee0*/  LDL.LU R81, [R1+0x594] ;  /* 0x0005940001517983 */ /* 0x000ea80000300800 */
[----:B------:R-:W2:Y:S04]  /*46ef0*/  LDL.LU R82, [R1+0x598] ;  /* 0x0005980001527983 */ /* 0x000ea80000300800 */
[----:B------:R-:W2:Y:S04]  /*46f00*/  LDL.LU R83, [R1+0x59c] ;  /* 0x00059c0001537983 */ /* 0x000ea80000300800 */
[----:B---3--:R-:W3:Y:S04]  /*46f10*/  LDL.LU R84, [R1+0x580] ;  /* 0x0005800001547983 */ /* 0x008ee80000300800 */
[----:B------:R-:W3:Y:S04]  /*46f20*/  LDL.LU R85, [R1+0x584] ;  /* 0x0005840001557983 */ /* 0x000ee80000300800 */
[----:B----4-:R-:W3:Y:S04]  /*46f30*/  LDL.LU R86, [R1+0x588] ;  /* 0x0005880001567983 */ /* 0x010ee80000300800 */
[----:B------:R-:W3:Y:S04]  /*46f40*/  LDL.LU R87, [R1+0x58c] ;  /* 0x00058c0001577983 */ /* 0x000ee80000300800 */
[----:B------:R-:W3:Y:S04]  /*46f50*/  LDL.LU R88, [R1+0x570] ;  /* 0x0005700001587983 */ /* 0x000ee80000300800 */
[----:B------:R-:W3:Y:S04]  /*46f60*/  LDL.LU R89, [R1+0x574] ;  /* 0x0005740001597983 */ /* 0x000ee80000300800 */
[----:B------:R-:W3:Y:S04]  /*46f70*/  LDL.LU R90, [R1+0x578] ;  /* 0x00057800015a7983 */ /* 0x000ee80000300800 */
[----:B------:R-:W3:Y:S01]  /*46f80*/  LDL.LU R91, [R1+0x57c] ;  /* 0x00057c00015b7983 */ /* 0x000ee20000300800 */
[C---:B-1----:R-:W-:Y:S03]  /*46f90*/  HMMA.1688.F32.TF32 R76, R104.reuse, R8, R120 ;  /* 0x00000008684c723c */ /* 0x042fe60000081078 */
[----:B------:R-:W-:Y:S04]  /*46fa0*/  STL.64 [R1+0x3848], R74 ;  /* 0x0038484a01007387 */ /* 0x000fe80000100a00 */
[----:B------:R1:W-:Y:S02]  /*46fb0*/  STL.64 [R1+0x3840], R72 ;  /* 0x0038404801007387 */ /* 0x0003e40000100a00 */
[C---:B-1----:R-:W-:Y:S11]  /*46fc0*/  HMMA.1688.F32.TF32 R72, R104.reuse, R16, R112 ;  /* 0x000000106848723c */ /* 0x042ff60000081070 */
[----:B------:R-:W-:Y:S03]  /*46fd0*/  @!UPT UIADD3 URZ, URZ, URZ, URZ ;  /* 0x0000003f3f3ff290 */ /* 0x000fe6000fffe03f */
        /* <DEDUP_REMOVED lines=8> */
[----:B------:R1:W-:Y:S02]  /*47060*/  STL.64 [R1+0x528], R74 ;  /* 0x0005284a01007387 */ /* 0x0003e40000100a00 */
[C---:B-1----:R-:W-:Y:S08]  /*47070*/  HMMA.1688.F32.TF32 R76, R104.reuse, R24, R100 ;  /* 0x00000018684c723c */ /* 0x042ff00000081064 */
[C---:B------:R-:W-:Y:S01]  /*47080*/  HMMA.1688.F32.TF32 R72, R104.reuse, R28, R92 ;  /* 0x0000001c6848723c */ /* 0x040fe2000008105c */
[----:B------:R-:W-:Y:S04]  /*47090*/  STL.64 [R1+0x510], R108 ;  /* 0x0005106c01007387 */ /* 0x000fe80000100a00 */
[----:B------:R-:W-:Y:S04]  /*470a0*/  STL.64 [R1+0x518], R110 ;  /* 0x0005186e01007387 */ /* 0x000fe80000100a00 */
[----:B------:R-:W4:Y:S01]  /*470b0*/  LDL.LU R92, [R1+0x6c0] ;  /* 0x0006c000015c7983 */ /* 0x000f220000300800 */
[----:B------:R-:W-:Y:S01]  /*470c0*/  IMAD.MOV.U32 R95, RZ, RZ, R252 ;  /* 0x000000ffff5f7224 */ /* 0x000fe200078e00fc */
[C---:B------:R-:W-:Y:S01]  /*470d0*/  HMMA.1688.F32.TF32 R100, R104.reuse, R36, R172 ;  /* 0x000000246864723c */ /* 0x040fe200000810ac */
[----:B------:R-:W-:Y:S01]  /*470e0*/  IMAD.MOV.U32 R128, RZ, RZ, R140 ;  /* 0x000000ffff807224 */ /* 0x000fe200078e008c */
[----:B------:R-:W-:Y:S01]  /*470f0*/  MOV R129, R141 ;  /* 0x0000008d00817202 */ /* 0x000fe20000000f00 */
[----:B------:R-:W-:Y:S01]  /*47100*/  IMAD.MOV.U32 R130, RZ, RZ, R142 ;  /* 0x000000ffff827224 */ /* 0x000fe200078e008e */
[----:B------:R-:W-:Y:S04]  /*47110*/  STL.64 [R1+0x500], R76 ;  /* 0x0005004c01007387 */ /* 0x000fe80000100a00 */
[----:B------:R-:W-:Y:S04]  /*47120*/  STL.64 [R1+0x508], R78 ;  /* 0x0005084e01007387 */ /* 0x000fe80000100a00 */
[----:B------:R-:W-:Y:S04]  /*47130*/  STL.64 [R1+0x4f0], R72 ;  /* 0x0004f04801007387 */ /* 0x000fe80000100a00 */
[----:B------:R1:W-:Y:S04]  /*47140*/  STL.64 [R1+0x4f8], R74 ;  /* 0x0004f84a01007387 */ /* 0x0003e80000100a00 */
[----:B------:R-:W4:Y:S04]  /*47150*/  LDL.LU R93, [R1+0x6c4] ;  /* 0x0006c400015d7983 */ /* 0x000f280000300800 */
[----:B------:R-:W4:Y:S01]  /*47160*/  LDL.LU R94, [R1+0x6c8] ;  /* 0x0006c800015e7983 */ /* 0x000f220000300800 */
[----:B-1----:R-:W-:Y:S01]  /*47170*/  HMMA.1688.F32.TF32 R72, R104, R32, R136 ;  /* 0x000000206848723c */ /* 0x002fe20000081088 */
[----:B------:R-:W-:-:S02]  /*47180*/  IMAD.MOV.U32 R131, RZ, RZ, R143 ;  /* 0x000000ffff837224 */ /* 0x000fc400078e008f */
[----:B------:R-:W-:Y:S04]  /*47190*/  LDS R172, [R2+0xc300] ;  /* 0x00c3000002ac7984 */ /* 0x000fe80000000800 */
[----:B------:R-:W-:Y:S04]  /*471a0*/  LDS R174, [R2+0xd300] ;  /* 0x00d3000002ae7984 */ /* 0x000fe80000000800 */
[----:B------:R-:W-:Y:S04]  /*471b0*/  LDS R173, [R3+0xc300] ;  /* 0x00c3000003ad7984 */ /* 0x000fe80000000800 */
[----:B------:R-:W1:Y:S01]  /*471c0*/  LDS R175, [R3+0xd300] ;  /* 0x00d3000003af7984 */ /* 0x000e620000000800 */
[----:B------:R-:W-:Y:S01]  /*471d0*/  MOV R188, R132 ;  /* 0x0000008400bc7202 */ /* 0x000fe20000000f00 */
[----:B------:R-:W-:Y:S01]  /*471e0*/  IMAD.MOV.U32 R189, RZ, RZ, R133 ;  /* 0x000000ffffbd7224 */ /* 0x000fe200078e0085 */
[----:B------:R-:W-:Y:S01]  /*471f0*/  MOV R191, R135 ;  /* 0x0000008700bf7202 */ /* 0x000fe20000000f00 */
[----:B------:R-:W-:Y:S01]  /*47200*/  IMAD.MOV.U32 R190, RZ, RZ, R134 ;  /* 0x000000ffffbe7224 */ /* 0x000fe200078e0086 */
[----:B------:R-:W-:Y:S01]  /*47210*/  MOV R209, R177 ;  /* 0x000000b100d17202 */ /* 0x000fe20000000f00 */
[----:B------:R-:W-:Y:S01]  /*47220*/  IMAD.MOV.U32 R208, RZ, RZ, R176 ;  /* 0x000000ffffd07224 */ /* 0x000fe200078e00b0 */
[----:B------:R-:W-:Y:S02]  /*47230*/  LDS R108, [R2+0xc380] ;  /* 0x00c38000026c7984 */ /* 0x000fe40000000800 */
[----:B------:R-:W-:-:S02]  /*47240*/  MOV R252, R75 ;  /* 0x0000004b00fc7202 */ /* 0x000fc40000000f00 */
[----:B------:R-:W-:Y:S04]  /*47250*/  STL.64 [R1+0x4e0], R72 ;  /* 0x0004e04801007387 */ /* 0x000fe80000100a00 */
[----:B------:R1:W-:Y:S01]  /*47260*/  STL [R1+0x4e8], R74 ;  /* 0x0004e84a01007387 */ /* 0x0003e20000100800 */
[----:B------:R-:W-:Y:S02]  /*47270*/  IMAD.MOV.U32 R210, RZ, RZ, R178 ;  /* 0x000000ffffd27224 */ /* 0x000fe400078e00b2 */
[----:B------:R-:W-:Y:S01]  /*47280*/  IMAD.MOV.U32 R211, RZ, RZ, R184 ;  /* 0x000000ffffd37224 */ /* 0x000fe200078e00b8 */
[----:B------:R-:W-:Y:S04]  /*47290*/  LDS R110, [R2+0xd380] ;  /* 0x00d38000026e7984 */ /* 0x000fe80000000800 */
[----:B------:R-:W-:Y:S01]  /*472a0*/  LDS R109, [R3+0xc380] ;  /* 0x00c38000036d7984 */ /* 0x000fe20000000800 */
[----:B-1----:R-:W-:Y:S03]  /*472b0*/  HMMA.1688.F32.TF32 R72, R104, R40, R96 ;  /* 0x000000286848723c */ /* 0x002fe60000081060 */
[----:B------:R-:W-:Y:S04]  /*472c0*/  STL.64 [R1+0x4d0], R100 ;  /* 0x0004d06401007387 */ /* 0x000fe80000100a00 */
[----:B------:R1:W-:Y:S04]  /*472d0*/  STL.64 [R1+0x4d8], R102 ;  /* 0x0004d86601007387 */ /* 0x0003e80000100a00 */
[----:B------:R-:W1:Y:S11]  /*472e0*/  LDS R111, [R3+0xd380] ;  /* 0x00d38000036f7984 */ /* 0x000e760000000800 */
[----:B------:R-:W-:Y:S02]  /*472f0*/  @!UPT UIADD3 URZ, URZ, URZ, URZ ;  /* 0x0000003f3f3ff290 */ /* 0x000fe4000fffe03f */
[----:B------:R-:W-:Y:S01]  /*47300*/  IMAD.MOV.U32 R79, RZ, RZ, R72 ;  /* 0x000000ffff4f7224 */ /* 0x000fe200078e0048 */
[----:B------:R-:W-:Y:S01]  /*47310*/  MOV R77, R74 ;  /* 0x0000004a004d7202 */ /* 0x000fe20000000f00 */
[----:B------:R-:W-:Y:S02]  /*47320*/  IMAD.MOV.U32 R78, RZ, RZ, R73 ;  /* 0x000000ffff4e7224 */ /* 0x000fe400078e0049 */
[----:B------:R-:W-:-:S03]  /*47330*/  IMAD.MOV.U32 R76, RZ, RZ, R75 ;  /* 0x000000ffff4c7224 */ /* 0x000fc600078e004b */
[----:B------:R-:W-:Y:S04]  /*47340*/  STL.64 [R1+0x3908], R78 ;  /* 0x0039084e01007387 */ /* 0x000fe80000100a00 */
[----:B------:R1:W-:Y:S01]  /*47350*/  STL.64 [R1+0x3900], R76 ;  /* 0x0039004c01007387 */ /* 0x0003e20000100a00 */
[C---:B--2---:R-:W-:Y:S08]  /*47360*/  HMMA.1688.F32.TF32 R80, R104.reuse, R44, R80 ;  /* 0x0000002c6850723c */ /* 0x044ff00000081050 */
[C---:B---3--:R-:W-:Y:S08]  /*47370*/  HMMA.1688.F32.TF32 R84, R104.reuse, R48, R84 ;  /* 0x000000306854723c */ /* 0x048ff00000081054 */
[C---:B------:R-:W-:Y:S07]  /*47380*/  HMMA.1688.F32.TF32 R88, R104.reuse, R52, R88 ;  /* 0x000000346858723c */ /* 0x040fee0000081058 */
[----:B------:R-:W-:Y:S04]  /*47390*/  STL.64 [R1+0x37f0], R82 ;  /* 0x0037f05201007387 */ /* 0x000fe80000100a00 */
[----:B------:R2:W-:Y:S04]  /*473a0*/  STL.64 [R1+0x37e8], R80 ;  /* 0x0037e85001007387 */ /* 0x0005e80000100a00 */
[----:B------:R-:W-:Y:S04]  /*473b0*/  STL.64 [R1+0x3800], R86 ;  /* 0x0038005601007387 */ /* 0x000fe80000100a00 */
[----:B------:R3:W-:Y:S04]  /*473c0*/  STL.64 [R1+0x37f8], R84 ;  /* 0x0037f85401007387 */ /* 0x0007e80000100a00 */
[----:B------:R-:W2:Y:S04]  /*473d0*/  LDL.LU R96, [R1+0x6b0] ;  /* 0x0006b00001607983 */ /* 0x000ea80000300800 */
[----:B------:R-:W2:Y:S04]  /*473e0*/  LDL.LU R97, [R1+0x6b4] ;  /* 0x0006b40001617983 */ /* 0x000ea80000300800 */
[----:B------:R-:W2:Y:S04]  /*473f0*/  LDL.LU R98, [R1+0x6b8] ;  /* 0x0006b80001627983 */ /* 0x000ea80000300800 */
[----:B------:R-:W2:Y:S04]  /*47400*/  LDL.LU R99, [R1+0x6bc] ;  /* 0x0006bc0001637983 */ /* 0x000ea80000300800 */
[----:B------:R-:W1:Y:S04]  /*47410*/  LDL.LU R136, [R1+0x6a0] ;  /* 0x0006a00001887983 */ /* 0x000e680000300800 */
[----:B------:R-:W1:Y:S04]  /*47420*/  LDL.LU R137, [R1+0x6a4] ;  /* 0x0006a40001897983 */ /* 0x000e680000300800 */
[----:B------:R-:W1:Y:S04]  /*47430*/  LDL.LU R138, [R1+0x6a8] ;  /* 0x0006a800018a7983 */ /* 0x000e680000300800 */
[----:B------:R-:W1:Y:S04]  /*47440*/  LDL.LU R139, [R1+0x6ac] ;  /* 0x0006ac00018b7983 */ /* 0x000e680000300800 */
        /* <DEDUP_REMOVED lines=22> */
[C---:B----4-:R-:W-:Y:S11]  /*475b0*/  HMMA.1688.F32.TF32 R92, R104.reuse, R56, R92 ;  /* 0x00000038685c723c */ /* 0x050ff6000008105c */
[----:B------:R-:W-:Y:S11]  /*475c0*/  @!UPT UIADD3 URZ, URZ, URZ, URZ ;  /* 0x0000003f3f3ff290 */ /* 0x000ff6000fffe03f */
[----:B------:R-:W-:Y:S01]  /*475d0*/  @!UPT UIADD3 URZ, URZ, URZ, URZ ;  /* 0x0000003f3f3ff290 */ /* 0x000fe2000fffe03f */
[----:B------:R-:W-:Y:S04]  /*475e0*/  STL.64 [R1+0x3820], R94 ;  /* 0x0038205e01007387 */ /* 0x000fe80000100a00 */
[----:B------:R-:W-:Y:S01]  /*475f0*/  STL.64 [R1+0x3818], R92 ;  /* 0x0038185c01007387 */ /* 0x000fe20000100a00 */
[C---:B--2---:R-:W-:Y:S08]  /*47600*/  HMMA.1688.F32.TF32 R96, R104.reuse, R60, R96 ;  /* 0x0000003c6860723c */ /* 0x044ff00000081060 */
[----:B-1----:R-:W-:Y:S11]  /*47610*/  HMMA.1688.F32.TF32 R100, R104, R64, R136 ;  /* 0x000000406864723c */ /* 0x002ff60000081088 */
[----:B------:R-:W-:Y:S04]  /*47620*/  @!UPT UIADD3 URZ, URZ, URZ, URZ ;  /* 0x0000003f3f3ff290 */ /* 0x000fe8000fffe03f */
[----:B------:R-:W-:Y:S04]  /*47630*/  STL.64 [R1+0x3830], R98 ;  /* 0x0038306201007387 */ /* 0x000fe80000100a00 */
[----:B------:R-:W-:Y:S04]  /*47640*/  STL.64 [R1+0x3828], R96 ;  /* 0x0038286001007387 */ /* 0x000fe80000100a00 */
[----:B------:R-:W2:Y:S04]  /*47650*/  LDL.LU R136, [R1+0x640] ;  /* 0x0006400001887983 */ /* 0x000ea80000300800 */
[----:B------:R-:W2:Y:S04]  /*47660*/  LDL.LU R137, [R1+0x644] ;  /* 0x0006440001897983 */ /* 0x000ea80000300800 */
[----:B------:R-:W2:Y:S01]  /*47670*/  LDL.LU R138, [R1+0x648] ;  /* 0x00064800018a7983 */ /* 0x000ea20000300800 */
[C---:B---3--:R-:W-:Y:S03]  /*47680*/  HMMA.1688.F32.TF32 R120, R172.reuse, R16, R120 ;  /* 0x00000010ac78723c */ /* 0x048fe60000081078 */
[----:B------:R-:W2:Y:S05]  /*47690*/  LDL.LU R139, [R1+0x64c] ;  /* 0x00064c00018b7983 */ /* 0x000eaa0000300800 */
[C---:B------:R-:W-:Y:S08]  /*476a0*/  HMMA.1688.F32.TF32 R112, R172.reuse, R8, R112 ;  /* 0x00000008ac70723c */ /* 0x040ff00000081070 */
[C---:B------:R-:W-:Y:S01]  /*476b0*/  HMMA.1688.F32.TF32 R116, R172.reuse, R12, R116 ;  /* 0x0000000cac74723c */ /* 0x040fe20000081074 */
[----:B------:R-:W-:Y:S07]  /*476c0*/  STL.64 [R1+0x3868], R102 ;  /* 0x0038686601007387 */ /* 0x000fee0000100a00 */
[----:B------:R-:W-:Y:S08]  /*476d0*/  HMMA.1688.F32.TF32 R124, R172, R20, R124 ;  /* 0x00000014ac7c723c */ /* 0x000ff0000008107c */
[----:B------:R-:W-:Y:S01]  /*476e0*/  HMMA.1688.F32.TF32 R104, R104, R68, R140 ;  /* 0x000000446868723c */ /* 0x000fe2000008108c */
[----:B------:R-:W-:Y:S11]  /*476f0*/  STL.64 [R1+0x3860], R100 ;  /* 0x0038606401007387 */ /* 0x000ff60000100a00 */
[----:B------:R-:W-:Y:S11]  /*47700*/  @!UPT UIADD3 URZ, URZ, URZ, URZ ;  /* 0x0000003f3f3ff290 */ /* 0x000ff6000fffe03f */
        /* <DEDUP_REMOVED lines=19> */
[----:B------:R-:W-:Y:S04]  /*47840*/  STL.64 [R1+0x38c8], R130 ;  /* 0x0038c88201007387 */ /* 0x000fe80000100a00 */
[----:B------:R-:W-:Y:S01]  /*47850*/  STL.64 [R1+0x38c0], R128 ;  /* 0x0038c08001007387 */ /* 0x000fe20000100a00 */
[C---:B---3--:R-:W-:Y:S11]  /*47860*/  HMMA.1688.F32.TF32 R132, R172.reuse, R28, R132 ;  /* 0x0000001cac84723c */ /* 0x048ff60000081084 */
[----:B------:R-:W-:Y:S11]  /*47870*/  @!UPT UIADD3 URZ, URZ, URZ, URZ ;  /* 0x0000003f3f3ff290 */ /* 0x000ff6000fffe03f */
[----:B------:R-:W-:Y:S01]  /*47880*/  @!UPT UIADD3 URZ, URZ, URZ, URZ ;  /* 0x0000003f3f3ff290 */ /* 0x000fe2000fffe03f */
        /* <DEDUP_REMOVED lines=14> */
[C---:B--2---:R-:W-:Y:S03]  /*47970*/  HMMA.1688.F32.TF32 R136, R172.reuse, R32, R136 ;  /* 0x00000020ac88723c */ /* 0x044fe60000081088 */
[----:B------:R-:W2:Y:S04]  /*47980*/  LDL.LU R152, [R1+0x600] ;  /* 0x0006000001987983 */ /* 0x000ea80000300800 */
[----:B------:R-:W2:Y:S01]  /*47990*/  LDL.LU R153, [R1+0x604] ;  /* 0x0006040001997983 */ /* 0x000ea20000300800 */
[C---:B----4-:R-:W-:Y:S03]  /*479a0*/  HMMA.1688.F32.TF32 R140, R172.reuse, R36, R196 ;  /* 0x00000024ac8c723c */ /* 0x050fe600000810c4 */
[----:B------:R-:W2:Y:S04]  /*479b0*/  LDL.LU R154, [R1+0x608] ;  /* 0x00060800019a7983 */ /* 0x000ea80000300800 */
[----:B------:R-:W2:Y:S01]  /*479c0*/  LDL.LU R155, [R1+0x60c] ;  /* 0x00060c00019b7983 */ /* 0x000ea20000300800 */
[----:B------:R-:W-:Y:S03]  /*479d0*/  HMMA.1688.F32.TF32 R144, R172, R40, R188 ;  /* 0x00000028ac90723c */ /* 0x000fe600000810bc */
[----:B------:R-:W4:Y:S04]  /*479e0*/  LDL.LU R164, [R1+0x5d0] ;  /* 0x0005d00001a47983 */ /* 0x000f280000300800 */
[----:B------:R-:W4:Y:S04]  /*479f0*/  LDL.LU R165, [R1+0x5d4] ;  /* 0x0005d40001a57983 */ /* 0x000f280000300800 */
[----:B------:R-:W4:Y:S04]  /*47a00*/  LDL.LU R166, [R1+0x5d8] ;  /* 0x0005d80001a67983 */ /* 0x000f280000300800 */
[----:B------:R-:W4:Y:S04]  /*47a10*/  LDL.LU R167, [R1+0x5dc] ;  /* 0x0005dc0001a77983 */ /* 0x000f280000300800 */
[----:B------:R-:W2:Y:S04]  /*47a20*/  LDL.LU R168, [R1+0x5c0] ;  /* 0x0005c00001a87983 */ /* 0x000ea80000300800 */
[----:B------:R-:W2:Y:S04]  /*47a30*/  LDL.LU R169, [R1+0x5c4] ;  /* 0x0005c40001a97983 */ /* 0x000ea80000300800 */
[----:B------:R-:W2:Y:S04]  /*47a40*/  LDL.LU R170, [R1+0x5c8] ;  /* 0x0005c80001aa7983 */ /* 0x000ea80000300800 */
[----:B------:R-:W4:Y:S04]  /*47a50*/  LDL.LU R171, [R1+0x5cc] ;  /* 0x0005cc0001ab7983 */ /* 0x000f280000300800 */
[----:B------:R-:W-:Y:S04]  /*47a60*/  STL.64 [R1+0x38e8], R138 ;  /* 0x0038e88a01007387 */ /* 0x000fe80000100a00 */
[----:B------:R-:W-:Y:S04]  /*47a70*/  STL.64 [R1+0x38e0], R136 ;  /* 0x0038e08801007387 */ /* 0x000fe80000100a00 */
[----:B------:R-:W-:Y:S04]  /*47a80*/  STL.64 [R1+0x38f8], R142 ;  /* 0x0038f88e01007387 */ /* 0x000fe80000100a00 */
[----:B------:R-:W-:Y:S01]  /*47a90*/  STL.64 [R1+0x38f0], R140 ;  /* 0x0038f08c01007387 */ /* 0x000fe20000100a00 */
        /* <DEDUP_REMOVED lines=17> */
[----:B------:R-:W-:Y:S01]  /*47bb0*/  STL.64 [R1+0x3918], R146 ;  /* 0x0039189201007387 */ /* 0x000fe20000100a00 */
[----:B------:R-:W-:-:S03]  /*47bc0*/  IMAD.MOV.U32 R77, RZ, RZ, R186 ;  /* 0x000000ffff4d7224 */ /* 0x000fc600078e00ba */
[----:B------:R-:W-:Y:S01]  /*47bd0*/  STL.64 [R1+0x3910], R144 ;  /* 0x0039109001007387 */ /* 0x000fe20000100a00 */
[----:B------:R-:W-:Y:S01]  /*47be0*/  IMAD.MOV.U32 R78, RZ, RZ, R187 ;  /* 0x000000ffff4e7224 */ /* 0x000fe200078e00bb */
[----:B------:R-:W-:Y:S01]  /*47bf0*/  MOV R79, R179 ;  /* 0x000000b3004f7202 */ /* 0x000fe20000000f00 */
        /* <DEDUP_REMOVED lines=8> */
[----:B------:R-:W3:Y:S01]  /*47c80*/  LDL.LU R179, [R1+0x3a00] ;  /* 0x003a000001b37983 */ /* 0x000ee20000300800 */
[C---:B--2---:R-:W-:Y:S08]  /*47c90*/  HMMA.1688.F32.TF32 R152, R172.reuse, R48, R152 ;  /* 0x00000030ac98723c */ /* 0x044ff00000081098 */
[C---:B------:R-:W-:Y:S08]  /*47ca0*/  HMMA.1688.F32.TF32 R156, R172.reuse, R52, R156 ;  /* 0x00000034ac9c723c */ /* 0x040ff0000008109c */
[C---:B------:R-:W-:Y:S08]  /*47cb0*/  HMMA.1688.F32.TF32 R160, R172.reuse, R56, R160 ;  /* 0x00000038aca0723c */ /* 0x040ff000000810a0 */
[C---:B----4-:R-:W-:Y:S08]  /*47cc0*/  HMMA.1688.F32.TF32 R164, R172.reuse, R60, R164 ;  /* 0x0000003caca4723c */ /* 0x050ff000000810a4 */
[----:B------:R-:W-:Y:S01]  /*47cd0*/  HMMA.1688.F32.TF32 R168, R172, R64, R168 ;  /* 0x00000040aca8723c */ /* 0x000fe200000810a8 */
[----:B------:R-:W-:Y:S01]  /*47ce0*/  IMAD.MOV.U32 R72, RZ, RZ, R193 ;  /* 0x000000ffff487224 */ /* 0x000fe200078e00c1 */
[----:B------:R-:W-:Y:S01]  /*47cf0*/  MOV R74, R195 ;  /* 0x000000c3004a7202 */ /* 0x000fe20000000f00 */
[----:B------:R-:W2:Y:S01]  /*47d00*/  LDL.LU R193, [R1+0x39fc] ;  /* 0x0039fc0001c17983 */ /* 0x000ea20000300800 */
[----:B------:R-:W-:-:S02]  /*47d10*/  IMAD.MOV.U32 R73, RZ, RZ, R194 ;  /* 0x000000ffff497224 */ /* 0x000fc400078e00c2 */
[----:B------:R-:W-:Y:S01]  /*47d20*/  IMAD.MOV.U32 R75, RZ, RZ, R203 ;  /* 0x000000ffff4b7224 */ /* 0x000fe200078e00cb */
[----:B------:R-:W2:Y:S04]  /*47d30*/  LDL.LU R194, [R1+0x39f8] ;  /* 0x0039f80001c27983 */ /* 0x000ea80000300800 */
[----:B------:R-:W2:Y:S04]  /*47d40*/  LDL.LU R195, [R1+0x39f4] ;  /* 0x0039f40001c37983 */ /* 0x000ea80000300800 */
[----:B------:R-:W4:Y:S01]  /*47d50*/  LDL.LU R203, [R1+0x39f0] ;  /* 0x0039f00001cb7983 */ /* 0x000f220000300800 */
[----:B------:R-:W-:Y:S01]  /*47d60*/  HMMA.1688.F32.TF32 R180, R108, R12, R180 ;  /* 0x0000000c6cb4723c */ /* 0x000fe200000810b4 */
[----:B------:R-:W-:Y:S01]  /*47d70*/  IMAD.MOV.U32 R80, RZ, RZ, R51 ;  /* 0x000000ffff507224 */ /* 0x000fe200078e0033 */
[----:B------:R-:W-:Y:S01]  /*47d80*/  MOV R81, R50 ;  /* 0x0000003200517202 */ /* 0x000fe20000000f00 */
[----:B------:R-:W-:-:S02]  /*47d90*/  IMAD.MOV.U32 R82, RZ, RZ, R63 ;  /* 0x000000ffff527224 */ /* 0x000fc400078e003f */
[----:B------:R-:W-:Y:S01]  /*47da0*/  IMAD.MOV.U32 R83, RZ, RZ, R62 ;  /* 0x000000ffff537224 */ /* 0x000fe200078e003e */
[----:B------:R-:W-:Y:S01]  /*47db0*/  MOV R84, R58 ;  /* 0x0000003a00547202 */ /* 0x000fe20000000f00 */
[----:B------:R-:W-:Y:S01]  /*47dc0*/  IMAD.MOV.U32 R85, RZ, RZ, R59 ;  /* 0x000000ffff557224 */ /* 0x000fe200078e003b */
[----:B------:R-:W-:Y:S01]  /*47dd0*/  MOV R87, R55 ;  /* 0x0000003700577202 */ /* 0x000fe20000000f00 */
[----:B------:R-:W-:Y:S01]  /*47de0*/  IMAD.MOV.U32 R86, RZ, RZ, R54 ;  /* 0x000000ffff567224 */ /* 0x000fe200078e0036 */
[----:B---3--:R-:W-:Y:S01]  /*47df0*/  HMMA.1688.F32.TF32 R172, R172, R68, R184 ;  /* 0x00000044acac723c */ /* 0x008fe200000810b8 */
[----:B------:R-:W-:Y:S04]  /*47e00*/  LDS R184, [R2+0xe000] ;  /* 0x00e0000002b87984 */ /* 0x000fe80000000800 */
[----:B------:R-:W-:Y:S04]  /*47e10*/  LDS R186, [R2+0xf000] ;  /* 0x00f0000002ba7984 */ /* 0x000fe80000000800 */
[----:B------:R-:W-:Y:S04]  /*47e20*/  LDS R185, [R3+0xe000] ;  /* 0x00e0000003b97984 */ /* 0x000fe80000000800 */
[----:B------:R-:W1:Y:S01]  /*47e30*/  LDS R187, [R3+0xf000] ;  /* 0x00f0000003bb7984 */ /* 0x000e620000000800 */
[----:B------:R-:W-:Y:S08]  /*47e40*/  HMMA.1688.F32.TF32 R176, R108, R8, R176 ;  /* 0x000000086cb0723c */ /* 0x000ff000000810b0 */
[----:B-1----:R-:W-:Y:S11]  /*47e50*/  HMMA.1688.F32.TF32 R76, R184, R10, R76 ;  /* 0x0000000ab84c723c */ /* 0x002ff6000008104c */
[----:B------:R-:W-:Y:S11]  /*47e60*/  @!UPT UIADD3 URZ, URZ, URZ, URZ ;  /* 0x0000003f3f3ff290 */ /* 0x000ff6000fffe03f */
[----:B------:R-:W-:Y:S02]  /*47e70*/  @!UPT UIADD3 URZ, URZ, URZ, URZ ;  /* 0x0000003f3f3ff290 */ /* 0x000fe4000fffe03f */
[----:B------:R-:W-:Y:S01]  /*47e80*/  IMAD.MOV.U32 R13, RZ, RZ, R76 ;  /* 0x000000ffff0d7224 */ /* 0x000fe200078e004c */
[----:B------:R-:W-:Y:S01]  /*47e90*/  MOV R12, R77 ;  /* 0x0000004d000c7202 */ /* 0x000fe20000000f00 */
[----:B------:R-:W-:Y:S02]  /*47ea0*/  IMAD.MOV.U32 R76, RZ, RZ, R43 ;  /* 0x000000ffff4c7224 */ /* 0x000fe400078e002b */
[----:B------:R-:W-:Y:S01]  /*47eb0*/  IMAD.MOV.U32 R9, RZ, RZ, R78 ;  /* 0x000000ffff097224 */ /* 0x000fe200078e004e */
[----:B------:R-:W3:Y:S01]  /*47ec0*/  LDL.LU R43, [R1+0x39ec] ;  /* 0x0039ec00012b7983 */ /* 0x000ee20000300800 */
[----:B------:R-:W-:Y:S01]  /*47ed0*/  IMAD.MOV.U32 R77, RZ, RZ, R42 ;  /* 0x000000ffff4d7224 */ /* 0x000fe200078e002a */
[----:B------:R-:W-:Y:S01]  /*47ee0*/  MOV R78, R47 ;  /* 0x0000002f004e7202 */ /* 0x000fe20000000f00 */
[----:B------:R-:W-:Y:S01]  /*47ef0*/  IMAD.MOV.U32 R8, RZ, RZ, R79 ;  /* 0x000000ffff087224 */ /* 0x000fe200078e004f */
        /* <DEDUP_REMOVED lines=24> */
[----:B------:R-:W-:Y:S01]  /*48080*/  HMMA.1688.F32.TF32 R72, R184, R14, R72 ;  /* 0x0000000eb848723c */ /* 0x000fe20000081048 */
[----:B------:R-:W-:Y:S01]  /*48090*/  IMAD.MOV.U32 R88, RZ, RZ, R30 ;  /* 0x000000ffff587224 */ /* 0x000fe200078e001e */
[----:B------:R-:W-:Y:S01]  /*480a0*/  MOV R89, R18 ;  /* 0x0000001200597202 */ /* 0x000fe20000000f00 */
[----:B------:R-:W-:Y:S02]  /*480b0*/  IMAD.MOV.U32 R90, RZ, RZ, R19 ;  /* 0x000000ffff5a7224 */ /* 0x000fe400078e0013 */
[----:B------:R-:W-:-:S03]  /*480c0*/  IMAD.MOV.U32 R91, RZ, RZ, R22 ;  /* 0x000000ffff5b7224 */ /* 0x000fc600078e0016 */
[C---:B--2---:R-:W-:Y:S08]  /*480d0*/  HMMA.1688.F32.TF32 R192, R108.reuse, R20, R192 ;  /* 0x000000146cc0723c */ /* 0x044ff000000810c0 */
[----:B------:R-:W-:Y:S08]  /*480e0*/  HMMA.1688.F32.TF32 R188, R108, R16, R188 ;  /* 0x000000106cbc723c */ /* 0x000ff000000810bc */
[----:B------:R-:W-:Y:S01]  /*480f0*/  MOV R21, R72 ;  /* 0x0000004800157202 */ /* 0x000fe20000000f00 */
[----:B------:R-:W-:Y:S01]  /*48100*/  IMAD.MOV.U32 R20, RZ, RZ, R73 ;  /* 0x000000ffff147224 */ /* 0x000fe200078e0049 */
[----:B------:R-:W-:Y:S01]  /*48110*/  MOV R72, R23 ;  /* 0x0000001700487202 */ /* 0x000fe20000000f00 */
[----:B------:R-:W-:Y:S01]  /*48120*/  IMAD.MOV.U32 R73, RZ, RZ, R31 ;  /* 0x000000ffff497224 */ /* 0x000fe200078e001f */
[----:B------:R-:W-:Y:S01]  /*48130*/  MOV R16, R75 ;  /* 0x0000004b00107202 */ /* 0x000fe20000000f00 */
[----:B------:R-:W-:Y:S01]  /*48140*/  IMAD.MOV.U32 R17, RZ, RZ, R74 ;  /* 0x000000ffff117224 */ /* 0x000fe200078e004a */
[----:B------:R-:W-:Y:S01]  /*48150*/  MOV R75, R27 ;  /* 0x0000001b004b7202 */ /* 0x000fe20000000f00 */
[----:B------:R-:W-:Y:S01]  /*48160*/  IMAD.MOV.U32 R74, RZ, RZ, R26 ;  /* 0x000000ffff4a7224 */ /* 0x000fe200078e001a */
[----:B---3--:R-:W-:Y:S01]  /*48170*/  MOV R99, R43 ;  /* 0x0000002b00637202 */ /* 0x008fe20000000f00 */
[----:B----4-:R-:W-:-:S02]  /*48180*/  IMAD.MOV.U32 R98, RZ, RZ, R42 ;  /* 0x000000ffff627224 */ /* 0x010fc400078e002a */
[----:B------:R-:W-:Y:S01]  /*48190*/  IMAD.MOV.U32 R97, RZ, RZ, R47 ;  /* 0x000000ffff617224 */ /* 0x000fe200078e002f */
[----:B------:R-:W-:Y:S01]  /*481a0*/  MOV R96, R46 ;  /* 0x0000002e00607202 */ /* 0x000fe20000000f00 */
[----:B------:R-:W-:Y:S02]  /*481b0*/  IMAD.MOV.U32 R103, RZ, RZ, R51 ;  /* 0x000000ffff677224 */ /* 0x000fe400078e0033 */
[----:B------:R-:W-:Y:S02]  /*481c0*/  IMAD.MOV.U32 R105, RZ, RZ, R63 ;  /* 0x000000ffff697224 */ /* 0x000fe400078e003f */
[----:B------:R-:W-:Y:S02]  /*481d0*/  IMAD.MOV.U32 R104, RZ, RZ, R62 ;  /* 0x000000ffff687224 */ /* 0x000fe400078e003e */
[----:B------:R-:W2:Y:S04]  /*481e0*/  LDL.LU R62, [R1+0x39bc] ;  /* 0x0039bc00013e7983 */ /* 0x000ea80000300800 */
[----:B------:R-:W2:Y:S01]  /*481f0*/  LDL.LU R63, [R1+0x39b8] ;  /* 0x0039b800013f7983 */ /* 0x000ea20000300800 */
[----:B------:R-:W-:Y:S01]  /*48200*/  IMAD.MOV.U32 R102, RZ, RZ, R50 ;  /* 0x000000ffff667224 */ /* 0x000fe200078e0032 */
[----:B------:R-:W-:-:S02]  /*48210*/  MOV R106, R58 ;  /* 0x0000003a006a7202 */ /* 0x000fc40000000f00 */
[----:B------:R-:W3:Y:S01]  /*48220*/  LDL.LU R58, [R1+0x39b4] ;  /* 0x0039b400013a7983 */ /* 0x000ee20000300800 */
[----:B------:R-:W-:-:S03]  /*48230*/  IMAD.MOV.U32 R107, RZ, RZ, R59 ;  /* 0x000000ffff6b7224 */ /* 0x000fc600078e003b */
[----:B------:R-:W3:Y:S01]  /*48240*/  LDL.LU R59, [R1+0x39b0] ;  /* 0x0039b000013b7983 */ /* 0x000ee20000300800 */
[----:B------:R-:W-:-:S03]  /*48250*/  IMAD.MOV.U32 R100, RZ, RZ, R54 ;  /* 0x000000ffff647224 */ /* 0x000fc600078e0036 */
[----:B------:R-:W4:Y:S01]  /*48260*/  LDL.LU R54, [R1+0x39ac] ;  /* 0x0039ac0001367983 */ /* 0x000f220000300800 */
[----:B------:R-:W-:-:S03]  /*48270*/  MOV R101, R55 ;  /* 0x0000003700657202 */ /* 0x000fc60000000f00 */
        /* <DEDUP_REMOVED lines=36> */
[C---:B------:R-:W-:Y:S08]  /*484c0*/  HMMA.1688.F32.TF32 R88, R184.reuse, R46, R84 ;  /* 0x0000002eb858723c */ /* 0x040ff00000081054 */
[C---:B------:R-:W-:Y:S08]  /*484d0*/  HMMA.1688.F32.TF32 R84, R184.reuse, R50, R80 ;  /* 0x00000032b854723c */ /* 0x040ff00000081050 */
[C---:B----4-:R-:W-:Y:S08]  /*484e0*/  HMMA.1688.F32.TF32 R80, R184.reuse, R54, R76 ;  /* 0x00000036b850723c */ /* 0x050ff0000008104c */
[C---:B---3--:R-:W-:Y:S08]  /*484f0*/  HMMA.1688.F32.TF32 R76, R184.reuse, R58, R72 ;  /* 0x0000003ab84c723c */ /* 0x048ff00000081048 */
[C---:B------:R-:W-:Y:S01]  /*48500*/  HMMA.1688.F32.TF32 R72, R184.reuse, R62, R248 ;  /* 0x0000003eb848723c */ /* 0x040fe200000810f8 */
[----:B------:R-:W-:Y:S07]  /*48510*/  STL.64 [R1+0x60], R96 ;  /* 0x0000606001007387 */ /* 0x000fee0000100a00 */
[C---:B------:R-:W-:Y:S01]  /*48520*/  HMMA.1688.F32.TF32 R100, R184.reuse, R30, R100 ;  /* 0x0000001eb864723c */ /* 0x040fe20000081064 */
[----:B------:R-:W-:Y:S04]  /*48530*/  STL.64 [R1+0x68], R98 ;  /* 0x0000686201007387 */ /* 0x000fe80000100a00 */
[----:B------:R-:W-:Y:S03]  /*48540*/  STL.64 [R1+0x50], R92 ;  /* 0x0000505c01007387 */ /* 0x000fe60000100a00 */
[C---:B------:R-:W-:Y:S01]  /*48550*/  HMMA.1688.F32.TF32 R104, R184.reuse, R26, R104 ;  /* 0x0000001ab868723c */ /* 0x040fe20000081068 */
[----:B------:R-:W-:Y:S04]  /*48560*/  STL.64 [R1+0x58], R94 ;  /* 0x0000585e01007387 */ /* 0x000fe80000100a00 */
[----:B------:R1:W-:Y:S03]  /*48570*/  STL.64 [R1+0x40], R88 ;  /* 0x0000405801007387 */ /* 0x0003e60000100a00 */
[----:B------:R-:W-:Y:S01]  /*48580*/  HMMA.1688.F32.TF32 R112, R184, R22, R112 ;  /* 0x00000016b870723c */ /* 0x000fe20000081070 */
[----:B------:R2:W-:Y:S04]  /*48590*/  STL.64 [R1+0x48], R90 ;  /* 0x0000485a01007387 */ /* 0x0005e80000100a00 */
[----:B------:R-:W-:Y:S04]  /*485a0*/  STL.64 [R1+0x30], R84 ;  /* 0x0000305401007387 */ /* 0x000fe80000100a00 */
[----:B------:R-:W-:Y:S04]  /*485b0*/  STL.64 [R1+0x38], R86 ;  /* 0x0000385601007387 */ /* 0x000fe80000100a00 */
[----:B------:R3:W-:Y:S04]  /*485c0*/  STL.64 [R1+0x20], R80 ;  /* 0x0000205001007387 */ /* 0x0007e80000100a00 */
[----:B------:R2:W-:Y:S04]  /*485d0*/  STL.64 [R1+0x28], R82 ;  /* 0x0000285201007387 */ /* 0x0005e80000100a00 */
[----:B-1----:R-:W4:Y:S04]  /*485e0*/  LDL.LU R88, [R1+0x170] ;  /* 0x0001700001587983 */ /* 0x002f280000300800 */
[----:B------:R-:W-:Y:S04]  /*485f0*/  STL.64 [R1+0x10], R76 ;  /* 0x0000104c01007387 */ /* 0x000fe80000100a00 */
[----:B------:R-:W-:Y:S04]  /*48600*/  STL.64 [R1+0x18], R78 ;  /* 0x0000184e01007387 */ /* 0x000fe80000100a00 */
[----:B------:R1:W-:Y:S04]  /*48610*/  STL.64 [R1], R72 ;  /* 0x0000004801007387 */ /* 0x0003e80000100a00 */
[----:B------:R1:W-:Y:S04]  /*48620*/  STL.64 [R1+0x8], R74 ;  /* 0x0000084a01007387 */ /* 0x0003e80000100a00 */
[----:B------:R-:W4:Y:S04]  /*48630*/  LDL.LU R89, [R1+0x174] ;  /* 0x0001740001597983 */ /* 0x000f280000300800 */
[----:B--2---:R-:W4:Y:S04]  /*48640*/  LDL.LU R90, [R1+0x178] ;  /* 0x00017800015a7983 */ /* 0x004f280000300800 */
[----:B------:R-:W4:Y:S01]  /*48650*/  LDL.LU R91, [R1+0x17c] ;  /* 0x00017c00015b7983 */ /* 0x000f220000300800 */
[----:B------:R-:W-:-:S03]  /*48660*/  IMAD.MOV.U32 R53, RZ, RZ, R100 ;  /* 0x000000ffff357224 */ /* 0x000fc600078e0064 */
[----:B------:R-:W2:Y:S01]  /*48670*/  LDL.LU R96, [R1+0x190] ;  /* 0x0001900001607983 */ /* 0x000ea20000300800 */
        /* <DEDUP_REMOVED lines=21> */
[----:B------:R-:W2:Y:S04]  /*487d0*/  LDL.LU R107, [R1+0x1bc] ;  /* 0x0001bc00016b7983 */ /* 0x000ea80000300800 */
[----:B------:R-:W2:Y:S04]  /*487e0*/  LDL.LU R112, [R1+0x1c0] ;  /* 0x0001c00001707983 */ /* 0x000ea80000300800 */
[----:B------:R-:W2:Y:S04]  /*487f0*/  LDL.LU R113, [R1+0x1c4] ;  /* 0x0001c40001717983 */ /* 0x000ea80000300800 */
[----:B------:R-:W2:Y:S04]  /*48800*/  LDL.LU R114, [R1+0x1c8] ;  /* 0x0001c80001727983 */ /* 0x000ea80000300800 */
[----:B------:R-:W2:Y:S04]  /*48810*/  LDL.LU R115, [R1+0x1cc] ;  /* 0x0001cc0001737983 */ /* 0x000ea80000300800 */
[----:B------:R-:W2:Y:S01]  /*48820*/  LDL.LU R92, [R1+0x180] ;  /* 0x00018000015c7983 */ /* 0x000ea20000300800 */
[----:B---3--:R-:W-:-:S03]  /*48830*/  MOV R81, R240 ;  /* 0x000000f000517202 */ /* 0x008fc60000000f00 */
[----:B------:R-:W3:Y:S01]  /*48840*/  LDL.LU R93, [R1+0x184] ;  /* 0x00018400015d7983 */ /* 0x000ee20000300800 */
[----:B------:R-:W-:-:S03]  /*48850*/  IMAD.MOV.U32 R82, RZ, RZ, R241 ;  /* 0x000000ffff527224 */ /* 0x000fc600078e00f1 */
[----:B------:R-:W3:Y:S01]  /*48860*/  LDL.LU R94, [R1+0x188] ;  /* 0x00018800015e7983 */ /* 0x000ee20000300800 */
[----:B------:R-:W-:-:S03]  /*48870*/  IMAD.MOV.U32 R83, RZ, RZ, R242 ;  /* 0x000000ffff537224 */ /* 0x000fc600078e00f2 */
[----:B------:R-:W3:Y:S01]  /*48880*/  LDL.LU R95, [R1+0x18c] ;  /* 0x00018c00015f7983 */ /* 0x000ee20000300800 */
[----:B------:R-:W-:-:S03]  /*48890*/  MOV R84, R244 ;  /* 0x000000f400547202 */ /* 0x000fc60000000f00 */
[----:B------:R-:W3:Y:S01]  /*488a0*/  LDL.LU R80, [R1+0x150] ;  /* 0x0001500001507983 */ /* 0x000ee20000300800 */
[----:B------:R-:W-:-:S03]  /*488b0*/  IMAD.MOV.U32 R85, RZ, RZ, R245 ;  /* 0x000000ffff557224 */ /* 0x000fc600078e00f5 */
[----:B------:R-:W3:Y:S01]  /*488c0*/  LDL.LU R240, [R1+0x395c] ;  /* 0x00395c0001f07983 */ /* 0x000ee20000300800 */
[----:B------:R-:W-:-:S03]  /*488d0*/  IMAD.MOV.U32 R86, RZ, RZ, R246 ;  /* 0x000000ffff567224 */ /* 0x000fc600078e00f6 */
[----:B------:R-:W3:Y:S01]  /*488e0*/  LDL.LU R241, [R1+0x3958] ;  /* 0x0039580001f17983 */ /* 0x000ee20000300800 */
[----:B------:R-:W-:-:S03]  /*488f0*/  MOV R87, R247 ;  /* 0x000000f700577202 */ /* 0x000fc60000000f00 */
[----:B------:R-:W3:Y:S01]  /*48900*/  LDL.LU R242, [R1+0x3954] ;  /* 0x0039540001f27983 */ /* 0x000ee20000300800 */
[----:B-1----:R-:W-:-:S03]  /*48910*/  IMAD.MOV.U32 R72, RZ, RZ, R66 ;  /* 0x000000ffff487224 */ /* 0x002fc600078e0042 */
[----:B------:R-:W3:Y:S01]  /*48920*/  LDL.LU R244, [R1+0x3950] ;  /* 0x0039500001f47983 */ /* 0x000ee20000300800 */
[----:B------:R-:W-:-:S03]  /*48930*/  IMAD.MOV.U32 R73, RZ, RZ, R67 ;  /* 0x000000ffff497224 */ /* 0x000fc600078e0043 */
[----:B------:R-:W3:Y:S04]  /*48940*/  LDL.LU R245, [R1+0x394c] ;  /* 0x00394c0001f57983 */ /* 0x000ee80000300800 */
[----:B------:R-:W3:Y:S01]  /*48950*/  LDL.LU R246, [R1+0x3948] ;  /* 0x0039480001f67983 */ /* 0x000ee20000300800 */
[----:B------:R-:W-:-:S03]  /*48960*/  MOV R74, R243 ;  /* 0x000000f3004a7202 */ /* 0x000fc60000000f00 */
[----:B------:R-:W3:Y:S01]  /*48970*/  LDL.LU R247, [R1+0x3944] ;  /* 0x0039440001f77983 */ /* 0x000ee20000300800 */
[----:B------:R-:W-:-:S03]  /*48980*/  IMAD.MOV.U32 R75, RZ, RZ, R70 ;  /* 0x000000ffff4b7224 */ /* 0x000fc600078e0046 */
[----:B------:R-:W3:Y:S01]  /*48990*/  LDL.LU R66, [R1+0x3940] ;  /* 0x0039400001427983 */ /* 0x000ee20000300800 */
[----:B------:R-:W-:-:S03]  /*489a0*/  IMAD.MOV.U32 R76, RZ, RZ, R71 ;  /* 0x000000ffff4c7224 */ /* 0x000fc600078e0047 */
        /* <DEDUP_REMOVED lines=9> */
[----:B------:R-:W-:Y:S01]  /*48a40*/  HMMA.1688.F32.TF32 R4, R108, R68, R4 ;  /* 0x000000446c04723c */ /* 0x000fe20000081004 */
[----:B------:R-:W-:Y:S04]  /*48a50*/  LDS R108, [R2+0xe080] ;  /* 0x00e08000026c7984 */ /* 0x000fe80000000800 */
[----:B------:R-:W-:Y:S04]  /*48a60*/  LDS R110, [R2+0xf080] ;  /* 0x00f08000026e7984 */ /* 0x000fe80000000800 */
[----:B------:R-:W-:Y:S04]  /*48a70*/  LDS R109, [R3+0xe080] ;  /* 0x00e08000036d7984 */ /* 0x000fe80000000800 */
[----:B------:R-:W1:Y:S01]  /*48a80*/  LDS R111, [R3+0xf080] ;  /* 0x00f08000036f7984 */ /* 0x000e620000000800 */
[----:B------:R-:W-:Y:S01]  /*48a90*/  HMMA.1688.F32.TF32 R116, R184, R18, R116 ;  /* 0x00000012b874723c */ /* 0x000fe20000081074 */
[----:B------:R-:W-:Y:S11]  /*48aa0*/  MOV R79, R0 ;  /* 0x00000000004f7202 */ /* 0x000ff60000000f00 */
[----:B------:R-:W-:Y:S11]  /*48ab0*/  @!UPT UIADD3 URZ, URZ, URZ, URZ ;  /* 0x0000003f3f3ff290 */ /* 0x000ff6000fffe03f */
[----:B------:R-:W-:Y:S01]  /*48ac0*/  @!UPT UIADD3 URZ, URZ, URZ, URZ ;  /* 0x0000003f3f3ff290 */ /* 0x000fe2000fffe03f */
[----:B------:R-:W-:Y:S01]  /*48ad0*/  IMAD.MOV.U32 R29, RZ, RZ, R116 ;  /* 0x000000ffff1d7224 */ /* 0x000fe200078e0074 */
[----:B------:R-:W-:Y:S01]  /*48ae0*/  MOV R25, R118 ;  /* 0x0000007600197202 */ /* 0x000fe20000000f00 */
[----:B------:R-:W-:Y:S02]  /*48af0*/  IMAD.MOV.U32 R28, RZ, RZ, R117 ;  /* 0x000000ffff1c7224 */ /* 0x000fe400078e0075 */
[----:B------:R-:W-:Y:S01]  /*48b00*/  IMAD.MOV.U32 R24, RZ, RZ, R119 ;  /* 0x000000ffff187224 */ /* 0x000fe200078e0077 */
[C---:B-1----:R-:W-:Y:S08]  /*48b10*/  HMMA.1688.F32.TF32 R84, R108.reuse, R34, R84 ;  /* 0x000000226c54723c */ /* 0x042ff00000081054 */
[C---:B------:R-:W-:Y:S08]  /*48b20*/  HMMA.1688.F32.TF32 R72, R108.reuse, R46, R72 ;  /* 0x0000002e6c48723c */ /* 0x040ff00000081048 */
[C---:B----4-:R-:W-:Y:S08]  /*48b30*/  HMMA.1688.F32.TF32 R88, R108.reuse, R30, R88 ;  /* 0x0000001e6c58723c */ /* 0x050ff00000081058 */
[C---:B--2---:R-:W-:Y:S08]  /*48b40*/  HMMA.1688.F32.TF32 R96, R108.reuse, R22, R96 ;  /* 0x000000166c60723c */ /* 0x044ff00000081060 */
[C---:B------:R-:W-:Y:S08]  /*48b50*/  HMMA.1688.F32.TF32 R100, R108.reuse, R18, R100 ;  /* 0x000000126c64723c */ /* 0x040ff00000081064 */
[C---:B------:R-:W-:Y:S08]  /*48b60*/  HMMA.1688.F32.TF32 R104, R108.reuse, R14, R104 ;  /* 0x0000000e6c68723c */ /* 0x040ff00000081068 */
[C---:B------:R-:W-:Y:S08]  /*48b70*/  HMMA.1688.F32.TF32 R112, R108.reuse, R10, R112 ;  /* 0x0000000a6c70723c */ /* 0x040ff00000081070 */
[C---:B---3--:R-:W-:Y:S08]  /*48b80*/  HMMA.1688.F32.TF32 R92, R108.reuse, R26, R92 ;  /* 0x0000001a6c5c723c */ /* 0x048ff0000008105c */
[----:B------:R-:W-:Y:S08]  /*48b90*/  HMMA.1688.F32.TF32 R80, R108, R38, R80 ;  /* 0x000000266c50723c */ /* 0x000ff00000081050 */
[C---:B------:R-:W-:Y:S08]  /*48ba0*/  HMMA.1688.F32.TF32 R248, R184.reuse, R66, R244 ;  /* 0x00000042b8f8723c */ /* 0x040ff000000810f4 */
[----:B------:R-:W-:Y:S01]  /*48bb0*/  HMMA.1688.F32.TF32 R116, R184, R70, R240 ;  /* 0x00000046b874723c */ /* 0x000fe200000810f0 */
[----:B------:R-:W-:Y:S04]  /*48bc0*/  LDS R184, [R2+0xe100] ;  /* 0x00e1000002b87984 */ /* 0x000fe80000000800 */
[----:B------:R-:W-:Y:S03]  /*48bd0*/  LDS R186, [R2+0xf100] ;  /* 0x00f1000002ba7984 */ /* 0x000fe60000000800 */
[----:B------:R-:W-:Y:S01]  /*48be0*/  HMMA.1688.F32.TF32 R76, R108, R42, R76 ;  /* 0x0000002a6c4c723c */ /* 0x000fe2000008104c */
[----:B------:R-:W-:Y:S06]  /*48bf0*/  LDS R185, [R3+0xe100] ;  /* 0x00e1000003b97984 */ /* 0x000fec0000000800 */
[----:B------:R-:W-:Y:S04]  /*48c00*/  STL [R1+0x37b8], R248 ;  /* 0x0037b8f801007387 */ /* 0x000fe80000100800 */
[----:B------:R-:W-:Y:S04]  /*48c10*/  STL [R1+0x37b4], R249 ;  /* 0x0037b4f901007387 */ /* 0x000fe80000100800 */
[----:B------:R1:W-:Y:S04]  /*48c20*/  STL [R1+0x37b0], R250 ;  /* 0x0037b0fa01007387 */ /* 0x0003e80000100800 */
[----:B------:R-:W-:Y:S04]  /*48c30*/  STL [R1+0x37ac], R251 ;  /* 0x0037acfb01007387 */ /* 0x000fe80000100800 */
[----:B------:R-:W-:Y:S04]  /*48c40*/  STL.64 [R1+0x710], R116 ;  /* 0x0007107401007387 */ /* 0x000fe80000100a00 */
[----:B------:R-:W-:Y:S04]  /*48c50*/  STL.64 [R1+0x718], R118 ;  /* 0x0007187601007387 */ /* 0x000fe80000100a00 */
[----:B------:R-:W-:Y:S04]  /*48c60*/  STL.64 [R1+0x1c0], R112 ;  /* 0x0001c07001007387 */ /* 0x000fe80000100a00 */
[----:B------:R-:W-:Y:S04]  /*48c70*/  STL.64 [R1+0x1c8], R114 ;  /* 0x0001c87201007387 */ /* 0x000fe80000100a00 */
[----:B------:R-:W-:Y:S01]  /*48c80*/  STL.64 [R1+0x1b0], R104 ;  /* 0x0001b06801007387 */ /* 0x000fe20000100a00 */
[----:B-1----:R-:W-:-:S03]  /*48c90*/  MOV R250, R91 ;  /* 0x0000005b00fa7202 */ /* 0x002fc60000000f00 */
[----:B------:R-:W-:Y:S01]  /*48ca0*/  STL.64 [R1+0x1b8], R106 ;  /* 0x0001b86a01007387 */ /* 0x000fe20000100a00 */
[----:B------:R-:W-:-:S03]  /*48cb0*/  IMAD.MOV.U32 R249, RZ, RZ, R90 ;  /* 0x000000fffff97224 */ /* 0x000fc600078e005a */
[----:B------:R-:W-:Y:S01]  /*48cc0*/  STL.64 [R1+0x1a0], R100 ;  /* 0x0001a06401007387 */ /* 0x000fe20000100a00 */
[----:B------:R-:W-:-:S03]  /*48cd0*/  IMAD.MOV.U32 R248, RZ, RZ, R89 ;  /* 0x000000fffff87224 */ /* 0x000fc600078e0059 */
[----:B------:R-:W-:Y:S04]  /*48ce0*/  STL.64 [R1+0x1a8], R102 ;  /* 0x0001a86601007387 */ /* 0x000fe80000100a00 */
[----:B------:R-:W-:Y:S04]  /*48cf0*/  STL.64 [R1+0x190], R96 ;  /* 0x0001906001007387 */ /* 0x000fe80000100a00 */
[----:B------:R-:W-:Y:S04]  /*48d00*/  STL.64 [R1+0x198], R98 ;  /* 0x0001986201007387 */ /* 0x000fe80000100a00 */
[----:B------:R-:W-:Y:S04]  /*48d10*/  STL.64 [R1+0x180], R92 ;  /* 0x0001805c01007387 */ /* 0x000fe80000100a00 */
[----:B------:R-:W-:Y:S04]  /*48d20*/  STL.64 [R1+0x188], R94 ;  /* 0x0001885e01007387 */ /* 0x000fe80000100a00 */
[----:B------:R-:W-:Y:S04]  /*48d30*/  STL [R1+0x170], R88 ;  /* 0x0001705801007387 */ /* 0x000fe80000100800 */
[----:B------:R1:W-:Y:S04]  /*48d40*/  STL [R1+0x37c4], R250 ;  /* 0x0037c4fa01007387 */ /* 0x0003e80000100800 */
[----:B------:R2:W-:Y:S04]  /*48d50*/  STL [R1+0x37c0], R249 ;  /* 0x0037c0f901007387 */ /* 0x0005e80000100800 */
[----:B------:R3:W-:Y:S01]  /*48d60*/  STL [R1+0x37bc], R248 ;  /* 0x0037bcf801007387 */ /* 0x0007e20000100800 */
[----:B-1----:R-:W-:-:S03]  /*48d70*/  IMAD.MOV.U32 R250, RZ, RZ, R81 ;  /* 0x000000fffffa7224 */ /* 0x002fc600078e0051 */
[----:B------:R-:W-:Y:S01]  /*48d80*/  STL.64 [R1+0x160], R84 ;  /* 0x0001605401007387 */ /* 0x000fe20000100a00 */
[----:B--2---:R-:W-:-:S03]  /*48d90*/  IMAD.MOV.U32 R249, RZ, RZ, R82 ;  /* 0x000000fffff97224 */ /* 0x004fc600078e0052 */
[----:B------:R-:W-:Y:S01]  /*48da0*/  STL.64 [R1+0x168], R86 ;  /* 0x0001685601007387 */ /* 0x000fe20000100a00 */
[----:B---3--:R-:W-:Y:S01]  /*48db0*/  MOV R248, R83 ;  /* 0x0000005300f87202 */ /* 0x008fe20000000f00 */
[----:B------:R-:W-:Y:S02]  /*48dc0*/  IMAD.MOV.U32 R0, RZ, RZ, R79 ;  /* 0x000000ffff007224 */ /* 0x000fe400078e004f */
[----:B------:R-:W-:Y:S01]  /*48dd0*/  STL [R1+0x150], R80 ;  /* 0x0001505001007387 */ /* 0x000fe20000100800 */
[----:B------:R-:W-:-:S03]  /*48de0*/  IMAD.MOV.U32 R251, RZ, RZ, R76 ;  /* 0x000000fffffb7224 */ /* 0x000fc600078e004c */
[----:B------:R-:W-:Y:S04]  /*48df0*/  STL [R1+0x37d0], R250 ;  /* 0x0037d0fa01007387 */ /* 0x000fe80000100800 */
[----:B------:R1:W-:Y:S04]  /*48e00*/  STL [R1+0x37cc], R249 ;  /* 0x0037ccf901007387 */ /* 0x0003e80000100800 */
[----:B------:R2:W-:Y:S04]  /*48e10*/  STL [R1+0x37c8], R248 ;  /* 0x0037c8f801007387 */ /* 0x0005e80000100800 */
[----:B------:R-:W-:Y:S04]  /*48e20*/  STL [R1+0x144], R77 ;  /* 0x0001444d01007387 */ /* 0x000fe80000100800 */
[----:B------:R-:W-:Y:S01]  /*48e30*/  STL [R1+0x148], R78 ;  /* 0x0001484e01007387 */ /* 0x000fe20000100800 */
[----:B-1----:R-:W-:-:S03]  /*48e40*/  MOV R249, R72 ;  /* 0x0000004800f97202 */ /* 0x002fc60000000f00 */
[----:B------:R-:W-:Y:S01]  /*48e50*/  STL [R1+0x37d8], R0 ;  /* 0x0037d80001007387 */ /* 0x000fe20000100800 */
[----:B--2---:R-:W-:-:S03]  /*48e60*/  IMAD.MOV.U32 R248, RZ, RZ, R73 ;  /* 0x000000fffff87224 */ /* 0x004fc600078e0049 */
[----:B------:R-:W-:Y:S04]  /*48e70*/  STL [R1+0x37d4], R251 ;  /* 0x0037d4fb01007387 */ /* 0x000fe80000100800 */
[----:B------:R1:W-:Y:S04]  /*48e80*/  STL.64 [R1+0x138], R74 ;  /* 0x0001384a01007387 */ /* 0x0003e80000100a00 */
[----:B------:R-:W2:Y:S04]  /*48e90*/  LDL.LU R72, [R1+0x1e0] ;  /* 0x0001e00001487983 */ /* 0x000ea80000300800 */
[----:B------:R-:W2:Y:S04]  /*48ea0*/  LDL.LU R73, [R1+0x1e4] ;  /* 0x0001e40001497983 */ /* 0x000ea80000300800 */
[----:B-1----:R-:W2:Y:S04]  /*48eb0*/  LDL.LU R74, [R1+0x1e8] ;  /* 0x0001e800014a7983 */ /* 0x002ea80000300800 */
        /* <DEDUP_REMOVED lines=81> */
[----:B------:R-:W2:Y:S04]  /*493d0*/  LDS R187, [R3+0xf100] ;  /* 0x00f1000003bb7984 */ /* 0x000ea80000000800 */
[----:B------:R-:W-:Y:S04]  /*493e0*/  STL [R1+0x37e0], R249 ;  /* 0x0037e0f901007387 */ /* 0x000fe80000100800 */
[----:B------:R-:W-:Y:S01]  /*493f0*/  STL [R1+0x37dc], R248 ;  /* 0x0037dcf801007387 */ /* 0x000fe20000100800 */
[C---:B--2---:R-:W-:Y:S08]  /*49400*/  HMMA.1688.F32.TF32 R96, R184.reuse, R42, R96 ;  /* 0x0000002ab860723c */ /* 0x044ff00000081060 */
[C---:B------:R-:W-:Y:S08]  /*49410*/  HMMA.1688.F32.TF32 R88, R184.reuse, R50, R88 ;  /* 0x00000032b858723c */ /* 0x040ff00000081058 */
[C---:B---3--:R-:W-:Y:S08]  /*49420*/  HMMA.1688.F32.TF32 R100, R184.reuse, R38, R100 ;  /* 0x00000026b864723c */ /* 0x048ff00000081064 */
[C---:B----4-:R-:W-:Y:S08]  /*49430*/  HMMA.1688.F32.TF32 R104, R184.reuse, R34, R104 ;  /* 0x00000022b868723c */ /* 0x050ff00000081068 */
[C---:B------:R-:W-:Y:S08]  /*49440*/  HMMA.1688.F32.TF32 R116, R184.reuse, R26, R116 ;  /* 0x0000001ab874723c */ /* 0x040ff00000081074 */
[C---:B------:R-:W-:Y:S08]  /*49450*/  HMMA.1688.F32.TF32 R120, R184.reuse, R22, R120 ;  /* 0x00000016b878723c */ /* 0x040ff00000081078 */
[----:B------:R-:W-:Y:S08]  /*49460*/  HMMA.1688.F32.TF32 R124, R184, R18, R124 ;  /* 0x00000012b87c723c */ /* 0x000ff0000008107c */
[C---:B------:R-:W-:Y:S08]  /*49470*/  HMMA.1688.F32.TF32 R136, R108.reuse, R70, R136 ;  /* 0x000000466c88723c */ /* 0x040ff00000081088 */
[C---:B------:R-:W-:Y:S08]  /*49480*/  HMMA.1688.F32.TF32 R240, R108.reuse, R58, R240 ;  /* 0x0000003a6cf0723c */ /* 0x040ff000000810f0 */
[C---:B------:R-:W-:Y:S08]  /*49490*/  HMMA.1688.F32.TF32 R148, R108.reuse, R50, R148 ;  /* 0x000000326c94723c */ /* 0x040ff00000081094 */
[----:B------:R-:W-:Y:S11]  /*494a0*/  HMMA.1688.F32.TF32 R144, R108, R54, R144 ;  /* 0x000000366c90723c */ /* 0x000ff60000081090 */
[----:B------:R-:W-:Y:S04]  /*494b0*/  @!UPT UIADD3 URZ, URZ, URZ, URZ ;  /* 0x0000003f3f3ff290 */ /* 0x000fe8000fffe03f */
[----:B------:R1:W-:Y:S01]  /*494c0*/  STL [R1+0x120], R148 ;  /* 0x0001209401007387 */ /* 0x0003e20000100800 */
[----:B------:R-:W-:Y:S01]  /*494d0*/  MOV R251, R150 ;  /* 0x0000009600fb7202 */ /* 0x000fe20000000f00 */
[----:B------:R-:W-:Y:S02]  /*494e0*/  IMAD.MOV.U32 R250, RZ, RZ, R151 ;  /* 0x000000fffffa7224 */ /* 0x000fe400078e0097 */
[----:B------:R-:W-:Y:S01]  /*494f0*/  IMAD.MOV.U32 R0, RZ, RZ, R149 ;  /* 0x000000ffff007224 */ /* 0x000fe200078e0095 */
[----:B------:R-:W2:Y:S04]  /*49500*/  LDL.LU.64 R150, [R1+0x3928] ;  /* 0x0039280001967983 */ /* 0x000ea80000300a00 */
[----:B-1----:R-:W2:Y:S04]  /*49510*/  LDL.LU.64 R148, [R1+0x3920] ;  /* 0x0039200001947983 */ /* 0x002ea80000300a00 */
[----:B------:R1:W-:Y:S01]  /*49520*/  STL.64 [R1+0x110], R144 ;  /* 0x0001109001007387 */ /* 0x0003e20000100a00 */
[----:B------:R-:W-:Y:S01]  /*49530*/  IMAD.MOV.U32 R249, RZ, RZ, R146 ;  /* 0x000000fffff97224 */ /* 0x000fe200078e0092 */
[----:B------:R-:W-:-:S02]  /*49540*/  MOV R248, R147 ;  /* 0x0000009300f87202 */ /* 0x000fc40000000f00 */
[----:B------:R-:W3:Y:S01]  /*49550*/  LDL.LU.64 R146, [R1+0x3918] ;  /* 0x0039180001927983 */ /* 0x000ee20000300a00 */
[----:B------:R-:W-:Y:S03]  /*49560*/  HMMA.1688.F32.TF32 R140, R108, R66, R140 ;  /* 0x000000426c8c723c */ /* 0x000fe6000008108c */
[----:B-1----:R-:W3:Y:S04]  /*49570*/  LDL.LU.64 R144, [R1+0x3910] ;  /* 0x0039100001907983 */ /* 0x002ee80000300a00 */
[----:B------:R-:W-:Y:S04]  /*49580*/  STL.64 [R1+0xa10], R240 ;  /* 0x000a10f001007387 */ /* 0x000fe80000100a00 */
[----:B------:R1:W-:Y:S01]  /*49590*/  STL.64 [R1+0xa18], R242 ;  /* 0x000a18f201007387 */ /* 0x0003e20000100a00 */
[----:B------:R-:W-:Y:S08]  /*495a0*/  HMMA.1688.F32.TF32 R132, R184, R10, R132 ;  /* 0x0000000ab884723c */ /* 0x000ff00000081084 */
[----:B-1----:R-:W-:Y:S01]  /*495b0*/  HMMA.1688.F32.TF32 R240, R108, R62, R244 ;  /* 0x0000003e6cf0723c */ /* 0x002fe200000810f4 */
[----:B------:R-:W-:Y:S04]  /*495c0*/  LDS R108, [R2+0xe180] ;  /* 0x00e18000026c7984 */ /* 0x000fe80000000800 */
[----:B------:R-:W-:Y:S03]  /*495d0*/  LDS R110, [R2+0xf180] ;  /* 0x00f18000026e7984 */ /* 0x000fe60000000800 */
[C---:B------:R-:W-:Y:S01]  /*495e0*/  HMMA.1688.F32.TF32 R128, R184.reuse, R14, R128 ;  /* 0x0000000eb880723c */ /* 0x040fe20000081080 */
[----:B------:R-:W-:Y:S04]  /*495f0*/  LDS R109, [R3+0xe180] ;  /* 0x00e18000036d7984 */ /* 0x000fe80000000800 */
[----:B------:R-:W1:Y:S03]  /*49600*/  LDS R111, [R3+0xf180] ;  /* 0x00f18000036f7984 */ /* 0x000e660000000800 */
[C---:B------:R-:W-:Y:S07]  /*49610*/  HMMA.1688.F32.TF32 R112, R184.reuse, R30, R112 ;  /* 0x0000001eb870723c */ /* 0x040fee0000081070 */
[----:B------:R-:W-:Y:S01]  /*49620*/  STL.64 [R1+0x100], R240 ;  /* 0x000100f001007387 */ /* 0x000fe20000100a00 */
[C---:B------:R-:W-:Y:S03]  /*49630*/  HMMA.1688.F32.TF32 R92, R184.reuse, R46, R92 ;  /* 0x0000002eb85c723c */ /* 0x040fe6000008105c */
        /* <DEDUP_REMOVED lines=34> */
[----:B------:R-:W-:Y:S04]  /*49860*/  STL.64 [R1+0x228], R82 ;  /* 0x0002285201007387 */ /* 0x000fe80000100a00 */
[----:B----4-:R-:W4:Y:S04]  /*49870*/  LDL.LU R88, [R1+0x230] ;  /* 0x0002300001587983 */ /* 0x010f280000300800 */
[----:B------:R-:W-:Y:S04]  /*49880*/  STL.64 [R1+0x210], R76 ;  /* 0x0002104c01007387 */ /* 0x000fe80000100a00 */
[----:B------:R-:W-:Y:S04]  /*49890*/  STL.64 [R1+0x218], R78 ;  /* 0x0002184e01007387 */ /* 0x000fe80000100a00 */
[----:B------:R1:W-:Y:S04]  /*498a0*/  STL.64 [R1+0x200], R72 ;  /* 0x0002004801007387 */ /* 0x0003e80000100a00 */
[----:B------:R2:W-:Y:S04]  /*498b0*/  STL.64 [R1+0x208], R74 ;  /* 0x0002084a01007387 */ /* 0x0005e80000100a00 */
[----:B------:R-:W4:Y:S04]  /*498c0*/  LDL.LU R89, [R1+0x234] ;  /* 0x0002340001597983 */ /* 0x000f280000300800 */
[----:B-1----:R-:W4:Y:S04]  /*498d0*/  LDL.LU R90, [R1+0x238] ;  /* 0x00023800015a7983 */ /* 0x002f280000300800 */
        /* <DEDUP_REMOVED lines=73> */
[----:B---3--:R-:W-:Y:S03]  /*49d70*/  HMMA.1688.F32.TF32 R184, R184, R70, R72 ;  /* 0x00000046b8b8723c */ /* 0x008fe60000081048 */
[----:B------:R-:W2:Y:S05]  /*49d80*/  LDL.LU R72, [R1+0x310] ;  /* 0x0003100001487983 */ /* 0x000eaa0000300800 */
[C---:B--2---:R-:W-:Y:S11]  /*49d90*/  HMMA.1688.F32.TF32 R76, R108.reuse, R10, R76 ;  /* 0x0000000a6c4c723c */ /* 0x044ff6000008104c */
[----:B------:R-:W-:Y:S04]  /*49da0*/  @!UPT UIADD3 URZ, URZ, URZ, URZ ;  /* 0x0000003f3f3ff290 */ /* 0x000fe8000fffe03f */
[----:B------:R-:W-:Y:S04]  /*49db0*/  STL.64 [R1+0x1f0], R184 ;  /* 0x0001f0b801007387 */ /* 0x000fe80000100a00 */
[----:B------:R-:W-:Y:S04]  /*49dc0*/  STL.64 [R1+0x1f8], R186 ;  /* 0x0001f8ba01007387 */ /* 0x000fe80000100a00 */
[----:B------:R-:W2:Y:S04]  /*49dd0*/  LDL.LU R73, [R1+0x314] ;  /* 0x0003140001497983 */ /* 0x000ea80000300800 */
[----:B------:R-:W2:Y:S04]  /*49de0*/  LDL.LU R74, [R1+0x318] ;  /* 0x00031800014a7983 */ /* 0x000ea80000300800 */
[----:B------:R-:W2:Y:S01]  /*49df0*/  LDL.LU R75, [R1+0x31c] ;  /* 0x00031c00014b7983 */ /* 0x000ea20000300800 */
[C---:B----4-:R-:W-:Y:S03]  /*49e00*/  HMMA.1688.F32.TF32 R240, R108.reuse, R14, R240 ;  /* 0x0000000e6cf0723c */ /* 0x050fe600000810f0 */
[----:B------:R-:W-:Y:S04]  /*49e10*/  LDS R184, [R2+0xe200] ;  /* 0x00e2000002b87984 */ /* 0x000fe80000000800 */
[----:B------:R-:W-:Y:S04]  /*49e20*/  STL.64 [R1+0x700], R76 ;  /* 0x0007004c01007387 */ /* 0x000fe80000100a00 */
[----:B------:R1:W-:Y:S04]  /*49e30*/  STL.64 [R1+0x708], R78 ;  /* 0x0007084e01007387 */ /* 0x0003e80000100a00 */
[----:B------:R-:W-:Y:S04]  /*49e40*/  LDS R186, [R2+0xf200] ;  /* 0x00f2000002ba7984 */ /* 0x000fe80000000800 */
[----:B------:R-:W-:Y:S04]  /*49e50*/  LDS R185, [R3+0xe200] ;  /* 0x00e2000003b97984 */ /* 0x000fe80000000800 */
[----:B-1----:R-:W2:Y:S04]  /*49e60*/  LDL.LU.64 R78, [R1+0x3908] ;  /* 0x00390800014e7983 */ /* 0x002ea80000300a00 */
[----:B------:R-:W4:Y:S04]  /*49e70*/  LDL.LU.64 R76, [R1+0x3900] ;  /* 0x00390000014c7983 */ /* 0x000f280000300a00 */
[----:B------:R-:W1:Y:S04]  /*49e80*/  LDS R187, [R3+0xf200] ;  /* 0x00f2000003bb7984 */ /* 0x000e680000000800 */
[----:B------:R-:W-:Y:S01]  /*49e90*/  STL.64 [R1+0x6f0], R240 ;  /* 0x0006f0f001007387 */ /* 0x000fe20000100a00 */
[C---:B------:R-:W-:Y:S03]  /*49ea0*/  HMMA.1688.F32.TF32 R140, R108.reuse, R22, R140 ;  /* 0x000000166c8c723c */ /* 0x040fe6000008108c */
[----:B------:R1:W-:Y:S05]  /*49eb0*/  STL.64 [R1+0x6f8], R242 ;  /* 0x0006f8f201007387 */ /* 0x0003ea0000100a00 */
[C---:B------:R-:W-:Y:S08]  /*49ec0*/  HMMA.1688.F32.TF32 R136, R108.reuse, R26, R136 ;  /* 0x0000001a6c88723c */ /* 0x040ff00000081088 */
[C---:B-1----:R-:W-:Y:S08]  /*49ed0*/  HMMA.1688.F32.TF32 R240, R108.reuse, R18, R244 ;  /* 0x000000126cf0723c */ /* 0x042ff000000810f4 */
[C---:B------:R-:W-:Y:S08]  /*49ee0*/  HMMA.1688.F32.TF32 R132, R108.reuse, R30, R132 ;  /* 0x0000001e6c84723c */ /* 0x040ff00000081084 */
[C---:B------:R-:W-:Y:S08]  /*49ef0*/  HMMA.1688.F32.TF32 R128, R108.reuse, R34, R128 ;  /* 0x000000226c80723c */ /* 0x040ff00000081080 */
[C---:B------:R-:W-:Y:S08]  /*49f00*/  HMMA.1688.F32.TF32 R124, R108.reuse, R38, R124 ;  /* 0x000000266c7c723c */ /* 0x040ff0000008107c */
[C---:B------:R-:W-:Y:S08]  /*49f10*/  HMMA.1688.F32.TF32 R120, R108.reuse, R42, R120 ;  /* 0x0000002a6c78723c */ /* 0x040ff00000081078 */
[C---:B------:R-:W-:Y:S01]  /*49f20*/  HMMA.1688.F32.TF32 R116, R108.reuse, R46, R116 ;  /* 0x0000002e6c74723c */ /* 0x040fe20000081074 */
[----:B------:R1:W-:Y:S07]  /*49f30*/  STL.64 [R1+0x6e0], R240 ;  /* 0x0006e0f001007387 */ /* 0x0003ee0000100a00 */
[C---:B------:R-:W-:Y:S01]  /*49f40*/  HMMA.1688.F32.TF32 R112, R108.reuse, R50, R112 ;  /* 0x000000326c70723c */ /* 0x040fe20000081070 */
[----:B------:R1:W-:Y:S07]  /*49f50*/  STL.64 [R1+0x6e8], R242 ;  /* 0x0006e8f201007387 */ /* 0x0003ee0000100a00 */
[C---:B------:R-:W-:Y:S01]  /*49f60*/  HMMA.1688.F32.TF32 R104, R108.reuse, R54, R104 ;  /* 0x000000366c68723c */ /* 0x040fe20000081068 */
[----:B------:R-:W-:Y:S07]  /*49f70*/  STL.64 [R1+0x6d0], R140 ;  /* 0x0006d08c01007387 */ /* 0x000fee0000100a00 */
[C---:B------:R-:W-:Y:S01]  /*49f80*/  HMMA.1688.F32.TF32 R100, R108.reuse, R58, R100 ;  /* 0x0000003a6c64723c */ /* 0x040fe20000081064 */
[----:B------:R-:W-:Y:S07]  /*49f90*/  STL.64 [R1+0x6d8], R142 ;  /* 0x0006d88e01007387 */ /* 0x000fee0000100a00 */
[C---:B------:R-:W-:Y:S01]  /*49fa0*/  HMMA.1688.F32.TF32 R96, R108.reuse, R62, R96 ;  /* 0x0000003e6c60723c */ /* 0x040fe20000081060 */
[----:B------:R-:W-:Y:S07]  /*49fb0*/  STL.64 [R1+0x6c0], R136 ;  /* 0x0006c08801007387 */ /* 0x000fee0000100a00 */
[C---:B------:R-:W-:Y:S01]  /*49fc0*/  HMMA.1688.F32.TF32 R92, R108.reuse, R66, R92 ;  /* 0x000000426c5c723c */ /* 0x040fe2000008105c */
[----:B------:R-:W-:Y:S04]  /*49fd0*/  STL.64 [R1+0x6c8], R138 ;  /* 0x0006c88a01007387 */ /* 0x000fe80000100a00 */
[----:B------:R-:W-:Y:S03]  /*49fe0*/  STL.64 [R1+0x6b0], R132 ;  /* 0x0006b08401007387 */ /* 0x000fe60000100a00 */
[----:B------:R-:W-:Y:S01]  /*49ff0*/  HMMA.1688.F32.TF32 R88, R108, R70, R88 ;  /* 0x000000466c58723c */ /* 0x000fe20000081058 */
[----:B------:R-:W-:Y:S04]  /*4a000*/  STL.64 [R1+0x6b8], R134 ;  /* 0x0006b88601007387 */ /* 0x000fe80000100a00 */
[----:B------:R-:W-:Y:S03]  /*4a010*/  STL.64 [R1+0x6a0], R128 ;  /* 0x0006a08001007387 */ /* 0x000fe60000100a00 */
[C---:B------:R-:W-:Y:S01]  /*4a020*/  HMMA.1688.F32.TF32 R84, R184.reuse, R10, R84 ;  /* 0x0000000ab854723c */ /* 0x040fe20000081054 */
[----:B------:R-:W-:Y:S04]  /*4a030*/  STL.64 [R1+0x6a8], R130 ;  /* 0x0006a88201007387 */ /* 0x000fe80000100a00 */
[----:B------:R-:W-:Y:S03]  /*4a040*/  STL.64 [R1+0x690], R124 ;  /* 0x0006907c01007387 */ /* 0x000fe60000100a00 */
        /* <DEDUP_REMOVED lines=16> */
[----:B------:R-:W-:Y:S04]  /*4a150*/  STL.64 [R1+0x640], R88 ;  /* 0x0006405801007387 */ /* 0x000fe80000100a00 */
[----:B------:R-:W-:Y:S04]  /*4a160*/  STL.64 [R1+0x648], R90 ;  /* 0x0006485a01007387 */ /* 0x000fe80000100a00 */
[----:B-1----:R-:W3:Y:S04]  /*4a170*/  LDL.LU R240, [R1+0x4d0] ;  /* 0x0004d00001f07983 */ /* 0x002ee80000300800 */
[----:B------:R-:W-:Y:S04]  /*4a180*/  STL.64 [R1+0x920], R84 ;  /* 0x0009205401007387 */ /* 0x000fe80000100a00 */
[----:B------:R-:W-:Y:S04]  /*4a190*/  STL.64 [R1+0x928], R86 ;  /* 0x0009285601007387 */ /* 0x000fe80000100a00 */
[----:B------:R-:W-:Y:S04]  /*4a1a0*/  STL.64 [R1+0x910], R80 ;  /* 0x0009105001007387 */ /* 0x000fe80000100a00 */
[----:B------:R-:W-:Y:S04]  /*4a1b0*/  STL.64 [R1+0x918], R82 ;  /* 0x0009185201007387 */ /* 0x000fe80000100a00 */
[----:B------:R-:W3:Y:S04]  /*4a1c0*/  LDL.LU R241, [R1+0x4d4] ;  /* 0x0004d40001f17983 */ /* 0x000ee80000300800 */
[----:B------:R-:W3:Y:S04]  /*4a1d0*/  LDL.LU R242, [R1+0x4d8] ;  /* 0x0004d80001f27983 */ /* 0x000ee80000300800 */
[----:B------:R-:W3:Y:S04]  /*4a1e0*/  LDL.LU R243, [R1+0x4dc] ;  /* 0x0004dc0001f37983 */ /* 0x000ee80000300800 */
[----:B------:R-:W-:Y:S04]  /*4a1f0*/  LDS R108, [R2+0xe280] ;  /* 0x00e28000026c7984 */ /* 0x000fe80000000800 */
[----:B------:R-:W-:Y:S04]  /*4a200*/  LDS R110, [R2+0xf280] ;  /* 0x00f28000026e7984 */ /* 0x000fe80000000800 */
[----:B------:R-:W-:Y:S04]  /*4a210*/  LDS R109, [R3+0xe280] ;  /* 0x00e28000036d7984 */ /* 0x000fe80000000800 */
[----:B------:R-:W1:Y:S01]  /*4a220*/  LDS R111, [R3+0xf280] ;  /* 0x00f28000036f7984 */ /* 0x000e620000000800 */
[----:B--2---:R-:W-:-:S02]  /*4a230*/  IMAD.MOV.U32 R244, RZ, RZ, R79 ;  /* 0x000000fffff47224 */ /* 0x004fc400078e004f */
[----:B------:R-:W-:Y:S01]  /*4a240*/  IMAD.MOV.U32 R245, RZ, RZ, R78 ;  /* 0x000000fffff57224 */ /* 0x000fe200078e004e */
[----:B----4-:R-:W-:Y:S01]  /*4a250*/  MOV R246, R77 ;  /* 0x0000004d00f67202 */ /* 0x010fe20000000f00 */
[----:B------:R-:W-:Y:S02]  /*4a260*/  IMAD.MOV.U32 R247, RZ, RZ, R76 ;  /* 0x000000fffff77224 */ /* 0x000fe400078e004c */
[C---:B------:R-:W-:Y:S01]  /*4a270*/  HMMA.1688.F32.TF32 R76, R184.reuse, R18, R72 ;  /* 0x00000012b84c723c */ /* 0x040fe20000081048 */
[----:B------:R-:W2:Y:S11]  /*4a280*/  LDL.LU R72, [R1+0x250] ;  /* 0x0002500001487983 */ /* 0x000eb60000300800 */
[----:B------:R-:W-:Y:S11]  /*4a290*/  @!UPT UIADD3 URZ, URZ, URZ, URZ ;  /* 0x0000003f3f3ff290 */ /* 0x000ff6000fffe03f */
[----:B------:R4:W-:Y:S04]  /*4a2a0*/  STL.64 [R1+0x900], R76 ;  /* 0x0009004c01007387 */ /* 0x0009e80000100a00 */
[----:B------:R1:W-:Y:S04]  /*4a2b0*/  STL.64 [R1+0x908], R78 ;  /* 0x0009084e01007387 */ /* 0x0003e80000100a00 */
        /* <DEDUP_REMOVED lines=43> */
[----:B----4-:R-:W4:Y:S04]  /*4a570*/  LDL.LU R76, [R1+0x260] ;  /* 0x00026000014c7983 */ /* 0x010f280000300800 */
[----:B------:R-:W4:Y:S04]  /*4a580*/  LDL.LU R77, [R1+0x264] ;  /* 0x00026400014d7983 */ /* 0x000f280000300800 */
[----:B-1----:R-:W4:Y:S04]  /*4a590*/  LDL.LU R78, [R1+0x268] ;  /* 0x00026800014e7983 */ /* 0x002f280000300800 */
        /* <DEDUP_REMOVED lines=35> */
[----:B-1----:R-:W2:Y:S04]  /*4a7d0*/  LDL.LU.64 R142, [R1+0x38f8] ;  /* 0x0038f800018e7983 */ /* 0x002ea80000300a00 */
[----:B------:R-:W2:Y:S04]  /*4a7e0*/  LDL.LU.64 R140, [R1+0x38f0] ;  /* 0x0038f000018c7983 */ /* 0x000ea80000300a00 */
[----:B------:R-:W-:Y:S04]  /*4a7f0*/  STL.64 [R1+0x8e0], R136 ;  /* 0x0008e08801007387 */ /* 0x000fe80000100a00 */
[----:B------:R1:W-:Y:S01]  /*4a800*/  STL.64 [R1+0x8e8], R138 ;  /* 0x0008e88a01007387 */ /* 0x0003e20000100a00 */
[----:B----4-:R-:W-:Y:S03]  /*4a810*/  HMMA.1688.F32.TF32 R76, R184, R62, R76 ;  /* 0x0000003eb84c723c */ /* 0x010fe6000008104c */
[----:B-1----:R-:W3:Y:S04]  /*4a820*/  LDL.LU.64 R138, [R1+0x38e8] ;  /* 0x0038e800018a7983 */ /* 0x002ee80000300a00 */
[----:B------:R-:W3:Y:S04]  /*4a830*/  LDL.LU.64 R136, [R1+0x38e0] ;  /* 0x0038e00001887983 */ /* 0x000ee80000300a00 */
[----:B------:R-:W-:Y:S04]  /*4a840*/  STL.64 [R1+0x8d0], R132 ;  /* 0x0008d08401007387 */ /* 0x000fe80000100a00 */
[----:B------:R1:W-:Y:S04]  /*4a850*/  STL.64 [R1+0x8d8], R134 ;  /* 0x0008d88601007387 */ /* 0x0003e80000100a00 */
[----:B-1----:R-:W4:Y:S04]  /*4a860*/  LDL.LU.64 R134, [R1+0x38d8] ;  /* 0x0038d80001867983 */ /* 0x002f280000300a00 */
[----:B------:R-:W4:Y:S04]  /*4a870*/  LDL.LU.64 R132, [R1+0x38d0] ;  /* 0x0038d00001847983 */ /* 0x000f280000300a00 */
        /* <DEDUP_REMOVED lines=35> */
[----:B------:R-:W2:Y:S01]  /*4aab0*/  LDL.LU.64 R72, [R1+0x3840] ;  /* 0x0038400001487983 */ /* 0x000ea20000300a00 */
[C---:B------:R-:W-:Y:S08]  /*4aac0*/  HMMA.1688.F32.TF32 R96, R108.reuse, R14, R96 ;  /* 0x0000000e6c60723c */ /* 0x040ff00000081060 */
[C---:B------:R-:W-:Y:S08]  /*4aad0*/  HMMA.1688.F32.TF32 R92, R108.reuse, R18, R92 ;  /* 0x000000126c5c723c */ /* 0x040ff0000008105c */
[C---:B------:R-:W-:Y:S08]  /*4aae0*/  HMMA.1688.F32.TF32 R88, R108.reuse, R22, R88 ;  /* 0x000000166c58723c */ /* 0x040ff00000081058 */
[C---:B------:R-:W-:Y:S08]  /*4aaf0*/  HMMA.1688.F32.TF32 R84, R108.reuse, R26, R84 ;  /* 0x0000001a6c54723c */ /* 0x040ff00000081054 */
[----:B------:R-:W-:Y:S08]  /*4ab00*/  HMMA.1688.F32.TF32 R80, R108, R30, R80 ;  /* 0x0000001e6c50723c */ /* 0x000ff00000081050 */
[----:B--2---:R-:W-:Y:S01]  /*4ab10*/  HMMA.1688.F32.TF32 R72, R184, R70, R72 ;  /* 0x00000046b848723c */ /* 0x004fe20000081048 */
[----:B------:R-:W-:Y:S04]  /*4ab20*/  LDS R184, [R2+0xe300] ;  /* 0x00e3000002b87984 */ /* 0x000fe80000000800 */
[----:B------:R-:W-:Y:S03]  /*4ab30*/  LDS R186, [R2+0xf300] ;  /* 0x00f3000002ba7984 */ /* 0x000fe60000000800 */
[C---:B------:R-:W-:Y:S01]  /*4ab40*/  HMMA.1688.F32.TF32 R240, R108.reuse, R38, R240 ;  /* 0x000000266cf0723c */ /* 0x040fe200000810f0 */
[----:B------:R-:W-:Y:S04]  /*4ab50*/  LDS R185, [R3+0xe300] ;  /* 0x00e3000003b97984 */ /* 0x000fe80000000800 */
[----:B------:R-:W1:Y:S10]  /*4ab60*/  LDS R187, [R3+0xf300] ;  /* 0x00f3000003bb7984 */ /* 0x000e740000000800 */
[----:B------:R-:W-:Y:S04]  /*4ab70*/  STL.64 [R1+0x630], R72 ;  /* 0x0006304801007387 */ /* 0x000fe80000100a00 */
[----:B------:R2:W-:Y:S02]  /*4ab80*/  STL.64 [R1+0x638], R74 ;  /* 0x0006384a01007387 */ /* 0x0005e40000100a00 */
[----:B--2---:R-:W-:Y:S02]  /*4ab90*/  HMMA.1688.F32.TF32 R72, R108, R10, R76 ;  /* 0x0000000a6c48723c */ /* 0x004fe4000008104c */
[----:B------:R-:W2:Y:S11]  /*4aba0*/  LDL.LU R76, [R1+0x4e0] ;  /* 0x0004e000014c7983 */ /* 0x000eb60000300800 */
[----:B------:R-:W-:Y:S10]  /*4abb0*/  @!UPT UIADD3 URZ, URZ, URZ, URZ ;  /* 0x0000003f3f3ff290 */ /* 0x000ff4000fffe03f */
[----:B------:R-:W-:Y:S04]  /*4abc0*/  STL.64 [R1+0x620], R72 ;  /* 0x0006204801007387 */ /* 0x000fe80000100a00 */
[----:B------:R-:W-:Y:S04]  /*4abd0*/  STL.64 [R1+0x628], R74 ;  /* 0x0006284a01007387 */ /* 0x000fe80000100a00 */
[----:B------:R-:W2:Y:S04]  /*4abe0*/  LDL.LU R77, [R1+0x4e4] ;  /* 0x0004e400014d7983 */ /* 0x000ea80000300800 */
[----:B------:R-:W2:Y:S01]  /*4abf0*/  LDL.LU R78, [R1+0x4e8] ;  /* 0x0004e800014e7983 */ /* 0x000ea20000300800 */
[----:B------:R-:W-:-:S03]  /*4ac00*/  IMAD.MOV.U32 R79, RZ, RZ, R252 ;  /* 0x000000ffff4f7224 */ /* 0x000fc600078e00fc */
[----:B------:R-:W3:Y:S04]  /*4ac10*/  LDL.LU R252, [R1+0x3838] ;  /* 0x0038380001fc7983 */ /* 0x000ee80000300800 */
[----:B------:R-:W-:Y:S04]  /*4ac20*/  STL.64 [R1+0x610], R96 ;  /* 0x0006106001007387 */ /* 0x000fe80000100a00 */
[----:B------:R1:W-:Y:S04]  /*4ac30*/  STL.64 [R1+0x618], R98 ;  /* 0x0006186201007387 */ /* 0x0003e80000100a00 */
[----:B------:R-:W-:Y:S04]  /*4ac40*/  LDS R72, [R2+0xe380] ;  /* 0x00e3800002487984 */ /* 0x000fe80000000800 */
[----:B------:R-:W-:Y:S04]  /*4ac50*/  LDS R74, [R2+0xf380] ;  /* 0x00f38000024a7984 */ /* 0x000fe80000000800 */
[----:B-1----:R-:W3:Y:S04]  /*4ac60*/  LDL.LU.64 R98, [R1+0x3830] ;  /* 0x0038300001627983 */ /* 0x002ee80000300a00 */
[----:B------:R-:W3:Y:S04]  /*4ac70*/  LDL.LU.64 R96, [R1+0x3828] ;  /* 0x0038280001607983 */ /* 0x000ee80000300a00 */
        /* <DEDUP_REMOVED lines=18> */
[C---:B--2---:R-:W-:Y:S11]  /*4ada0*/  HMMA.1688.F32.TF32 R76, R108.reuse, R34, R76 ;  /* 0x000000226c4c723c */ /* 0x044ff6000008104c */
[----:B------:R-:W-:Y:S11]  /*4adb0*/  @!UPT UIADD3 URZ, URZ, URZ, URZ ;  /* 0x0000003f3f3ff290 */ /* 0x000ff6000fffe03f */
[----:B------:R-:W-:Y:S01]  /*4adc0*/  @!UPT UIADD3 URZ, URZ, URZ, URZ ;  /* 0x0000003f3f3ff290 */ /* 0x000fe2000fffe03f */
[----:B------:R-:W-:Y:S04]  /*4add0*/  STL.64 [R1+0x5c0], R76 ;  /* 0x0005c04c01007387 */ /* 0x000fe80000100a00 */
[----:B------:R1:W-:Y:S02]  /*4ade0*/  STL.64 [R1+0x5c8], R78 ;  /* 0x0005c84e01007387 */ /* 0x0003e40000100a00 */
[C---:B-1----:R-:W-:Y:S02]  /*4adf0*/  HMMA.1688.F32.TF32 R76, R108.reuse, R42, R244 ;  /* 0x0000002a6c4c723c */ /* 0x042fe400000810f4 */
[----:B------:R-:W-:Y:S04]  /*4ae00*/  STL.64 [R1+0x5b0], R240 ;  /* 0x0005b0f001007387 */ /* 0x000fe80000100a00 */
[----:B------:R-:W-:Y:S04]  /*4ae10*/  STL.64 [R1+0x5b8], R242 ;  /* 0x0005b8f201007387 */ /* 0x000fe80000100a00 */
[----:B------:R-:W-:Y:S04]  /*4ae20*/  LDS R244, [R2+0x10000] ;  /* 0x0100000002f47984 */ /* 0x000fe80000000800 */
[----:B------:R-:W-:Y:S04]  /*4ae30*/  LDS R246, [R2+0x11000] ;  /* 0x0110000002f67984 */ /* 0x000fe80000000800 */
[----:B------:R-:W-:Y:S04]  /*4ae40*/  LDS R245, [R3+0x10000] ;  /* 0x0100000003f57984 */ /* 0x000fe80000000800 */
[----:B------:R-:W-:Y:S04]  /*4ae50*/  LDS R247, [R3+0x11000] ;  /* 0x0110000003f77984 */ /* 0x000fe80000000800 */
[----:B------:R-:W-:Y:S04]  /*4ae60*/  STL.64 [R1+0x5a0], R76 ;  /* 0x0005a04c01007387 */ /* 0x000fe80000100a00 */
[----:B------:R3:W-:Y:S02]  /*4ae70*/  STL.64 [R1+0x5a8], R78 ;  /* 0x0005a84e01007387 */ /* 0x0007e40000100a00 */
[C---:B---3--:R-:W-:Y:S08]  /*4ae80*/  HMMA.1688.F32.TF32 R76, R108.reuse, R54, R88 ;  /* 0x000000366c4c723c */ /* 0x048ff00000081058 */
[C---:B----4-:R-:W-:Y:S08]  /*4ae90*/  HMMA.1688.F32.TF32 R240, R108.reuse, R46, R80 ;  /* 0x0000002e6cf0723c */ /* 0x050ff00000081050 */
[C---:B------:R-:W-:Y:S08]  /*4aea0*/  HMMA.1688.F32.TF32 R80, R108.reuse, R50, R84 ;  /* 0x000000326c50723c */ /* 0x040ff00000081054 */
[C---:B------:R-:W-:Y:S07]  /*4aeb0*/  HMMA.1688.F32.TF32 R84, R108.reuse, R58, R92 ;  /* 0x0000003a6c54723c */ /* 0x040fee000008105c */
[----:B------:R-:W-:Y:S04]  /*4aec0*/  STL.64 [R1+0x590], R240 ;  /* 0x000590f001007387 */ /* 0x000fe80000100a00 */
[----:B------:R-:W-:Y:S04]  /*4aed0*/  STL.64 [R1+0x598], R242 ;  /* 0x000598f201007387 */ /* 0x000fe80000100a00 */
        /* <DEDUP_REMOVED lines=9> */
[----:B-1----:R-:W-:Y:S03]  /*4af70*/  HMMA.1688.F32.TF32 R84, R108, R70, R104 ;  /* 0x000000466c54723c */ /* 0x002fe60000081068 */
[----:B------:R1:W-:Y:S04]  /*4af80*/  STL.64 [R1+0x828], R82 ;  /* 0x0008285201007387 */ /* 0x0003e80000100a00 */
[----:B------:R-:W-:Y:S04]  /*4af90*/  STL.64 [R1+0x810], R76 ;  /* 0x0008104c01007387 */ /* 0x000fe80000100a00 */
[----:B------:R2:W-:Y:S01]  /*4afa0*/  STL.64 [R1+0x818], R78 ;  /* 0x0008184e01007387 */ /* 0x0005e20000100a00 */
[C---:B-1----:R-:W-:Y:S08]  /*4afb0*/  HMMA.1688.F32.TF32 R80, R184.reuse, R10, R112 ;  /* 0x0000000ab850723c */ /* 0x042ff00000081070 */
[C---:B--2---:R-:W-:Y:S03]  /*4afc0*/  HMMA.1688.F32.TF32 R76, R184.reuse, R14, R116 ;  /* 0x0000000eb84c723c */ /* 0x044fe60000081074 */
        /* <DEDUP_REMOVED lines=37> */
[----:B------:R1:W-:Y:S01]  /*4b220*/  STL.64 [R1+0x758], R86 ;  /* 0x0007585601007387 */ /* 0x0003e20000100a00 */
[----:B------:R-:W-:Y:S07]  /*4b230*/  HMMA.1688.F32.TF32 R240, R72, R14, R180 ;  /* 0x0000000e48f0723c */ /* 0x000fee00000810b4 */
[----:B------:R-:W-:Y:S01]  /*4b240*/  STL.64 [R1+0x740], R80 ;  /* 0x0007405001007387 */ /* 0x000fe20000100a00 */
[C---:B-1----:R-:W-:Y:S03]  /*4b250*/  HMMA.1688.F32.TF32 R84, R184.reuse, R66, R168 ;  /* 0x00000042b854723c */ /* 0x042fe600000810a8 */
[----:B------:R1:W-:Y:S04]  /*4b260*/  STL.64 [R1+0x748], R82 ;  /* 0x0007485201007387 */ /* 0x0003e80000100a00 */
[----:B------:R-:W-:Y:S04]  /*4b270*/  STL.64 [R1+0x730], R76 ;  /* 0x0007304c01007387 */ /* 0x000fe80000100a00 */
[----:B------:R2:W-:Y:S01]  /*4b280*/  STL.64 [R1+0x738], R78 ;  /* 0x0007384e01007387 */ /* 0x0005e20000100a00 */
[----:B-1----:R-:W-:Y:S08]  /*4b290*/  HMMA.1688.F32.TF32 R80, R184, R70, R172 ;  /* 0x00000046b850723c */ /* 0x002ff000000810ac */
[C---:B--2---:R-:W-:Y:S03]  /*4b2a0*/  HMMA.1688.F32.TF32 R76, R72.reuse, R10, R176 ;  /* 0x0000000a484c723c */ /* 0x044fe600000810b0 */
[----:B------:R-:W-:Y:S04]  /*4b2b0*/  STL.64 [R1+0x720], R84 ;  /* 0x0007205401007387 */ /* 0x000fe80000100a00 */
[----:B------:R1:W-:Y:S08]  /*4b2c0*/  STL.64 [R1+0x728], R86 ;  /* 0x0007285601007387 */ /* 0x0003f00000100a00 */
[----:B------:R-:W-:Y:S01]  /*4b2d0*/  STL.64 [R1+0x550], R80 ;  /* 0x0005505001007387 */ /* 0x000fe20000100a00 */
[C---:B-1----:R-:W-:Y:S03]  /*4b2e0*/  HMMA.1688.F32.TF32 R84, R72.reuse, R18, R188 ;  /* 0x000000124854723c */ /* 0x042fe600000810bc */
[----:B------:R1:W-:Y:S04]  /*4b2f0*/  STL.64 [R1+0x558], R82 ;  /* 0x0005585201007387 */ /* 0x0003e80000100a00 */
[----:B------:R-:W-:Y:S04]  /*4b300*/  STL [R1+0x37a8], R240 ;  /* 0x0037a8f001007387 */ /* 0x000fe80000100800 */
[----:B------:R-:W-:Y:S04]  /*4b310*/  STL.64 [R1+0x540], R76 ;  /* 0x0005404c01007387 */ /* 0x000fe80000100a00 */
[----:B------:R2:W-:Y:S01]  /*4b320*/  STL.64 [R1+0x548], R78 ;  /* 0x0005484e01007387 */ /* 0x0005e20000100a00 */
[C---:B-1----:R-:W-:Y:S08]  /*4b330*/  HMMA.1688.F32.TF32 R80, R72.reuse, R22, R192 ;  /* 0x000000164850723c */ /* 0x042ff000000810c0 */
[----:B--2---:R-:W-:Y:S01]  /*4b340*/  HMMA.1688.F32.TF32 R76, R72, R26, R196 ;  /* 0x0000001a484c723c */ /* 0x004fe200000810c4 */
[----:B------:R-:W-:Y:S04]  /*4b350*/  STL [R1+0x37a4], R241 ;  /* 0x0037a4f101007387 */ /* 0x000fe80000100800 */
[----:B------:R-:W-:Y:S04]  /*4b360*/  STL [R1+0x37a0], R242 ;  /* 0x0037a0f201007387 */ /* 0x000fe80000100800 */
[----:B------:R-:W-:Y:S04]  /*4b370*/  STL [R1+0x379c], R243 ;  /* 0x00379cf301007387 */ /* 0x000fe80000100800 */
[----:B------:R-:W-:Y:S04]  /*4b380*/  STL.64 [R1+0x480], R84 ;  /* 0x0004805401007387 */ /* 0x000fe80000100a00 */
[----:B------:R-:W-:Y:S06]  /*4b390*/  STL.64 [R1+0x488], R86 ;  /* 0x0004885601007387 */ /* 0x000fec0000100a00 */
[----:B------:R-:W-:Y:S01]  /*4b3a0*/  STL.64 [R1+0x4b0], R76 ;  /* 0x0004b04c01007387 */ /* 0x000fe20000100a00 */
[----:B------:R-:W-:-:S03]  /*4b3b0*/  MOV R240, R79 ;  /* 0x0000004f00f07202 */ /* 0x000fc60000000f00 */
[----:B------:R-:W-:Y:S04]  /*4b3c0*/  STL.64 [R1+0x4a0], R80 ;  /* 0x0004a05001007387 */ /* 0x000fe80000100a00 */
[----:B------:R-:W-:Y:S04]  /*4b3d0*/  STL.64 [R1+0x4a8], R82 ;  /* 0x0004a85201007387 */ /* 0x000fe80000100a00 */
[----:B------:R1:W-:Y:S02]  /*4b3e0*/  STL [R1+0x4b8], R78 ;  /* 0x0004b84e01007387 */ /* 0x0003e40000100800 */
[C---:B-1----:R-:W-:Y:S08]  /*4b3f0*/  HMMA.1688.F32.TF32 R76, R72.reuse, R30, R200 ;  /* 0x0000001e484c723c */ /* 0x042ff000000810c8 */
[C---:B------:R-:W-:Y:S11]  /*4b400*/  HMMA.1688.F32.TF32 R80, R72.reuse, R34, R204 ;  /* 0x000000224850723c */ /* 0x040ff600000810cc */
[----:B------:R-:W-:Y:S04]  /*4b410*/  @!UPT UIADD3 URZ, URZ, URZ, URZ ;  /* 0x0000003f3f3ff290 */ /* 0x000fe8000fffe03f */
[----:B------:R1:W-:Y:S01]  /*4b420*/  STL [R1+0x4cc], R79 ;  /* 0x0004cc4f01007387 */ /* 0x0003e20000100800 */
[----:B------:R-:W-:Y:S01]  /*4b430*/  IMAD.MOV.U32 R241, RZ, RZ, R76 ;  /* 0x000000fffff17224 */ /* 0x000fe200078e004c */
[----:B------:R-:W-:Y:S01]  /*4b440*/  MOV R243, R78 ;  /* 0x0000004e00f37202 */ /* 0x000fe20000000f00 */
[----:B------:R-:W-:Y:S02]  /*4b450*/  IMAD.MOV.U32 R242, RZ, RZ, R77 ;  /* 0x000000fffff27224 */ /* 0x000fe400078e004d */
[C---:B-1----:R-:W-:Y:S03]  /*4b460*/  HMMA.1688.F32.TF32 R76, R72.reuse, R38, R208 ;  /* 0x00000026484c723c */ /* 0x042fe600000810d0 */
[----:B------:R-:W-:Y:S04]  /*4b470*/  STL.64 [R1+0x530], R80 ;  /* 0x0005305001007387 */ /* 0x000fe80000100a00 */
[----:B------:R1:W-:Y:S01]  /*4b480*/  STL.64 [R1+0x538], R82 ;  /* 0x0005385201007387 */ /* 0x0003e20000100a00 */
[C---:B------:R-:W-:Y:S08]  /*4b490*/  HMMA.1688.F32.TF32 R84, R72.reuse, R42, R212 ;  /* 0x0000002a4854723c */ /* 0x040ff000000810d4 */
[C---:B-1----:R-:W-:Y:S07]  /*4b4a0*/  HMMA.1688.F32.TF32 R80, R72.reuse, R46, R216 ;  /* 0x0000002e4850723c */ /* 0x042fee00000810d8 */
        /* <DEDUP_REMOVED lines=9> */
[----:B--2---:R-:W-:Y:S03]  /*4b540*/  HMMA.1688.F32.TF32 R80, R72, R58, R228 ;  /* 0x0000003a4850723c */ /* 0x004fe600000810e4 */
[----:B------:R1:W-:Y:S01]  /*4b550*/  STL.64 [R1+0x4f8], R78 ;  /* 0x0004f84e01007387 */ /* 0x0003e20000100a00 */
[----:B------:R-:W-:Y:S01]  /*4b560*/  MOV R102, R9 ;  /* 0x0000000900667202 */ /* 0x000fe20000000f00 */
[----:B------:R-:W-:-:S02]  /*4b570*/  IMAD.MOV.U32 R103, RZ, RZ, R8 ;  /* 0x000000ffff677224 */ /* 0x000fc400078e0008 */
[----:B------:R-:W2:Y:S01]  /*4b580*/  LDSM.16.M88.4 R8, [R252+0x40100] ;  /* 0x04010000fc08783b */ /* 0x000ea20000000200 */
[----:B------:R-:W-:Y:S01]  /*4b590*/  IMAD.MOV.U32 R100, RZ, RZ, R13 ;  /* 0x000000ffff647224 */ /* 0x000fe200078e000d */
[C---:B------:R-:W-:Y:S01]  /*4b5a0*/  HMMA.1688.F32.TF32 R64, R72.reuse, R66, R236 ;  /* 0x000000424840723c */ /* 0x040fe200000810ec */
[----:B------:R-:W-:Y:S01]  /*4b5b0*/  IMAD.MOV.U32 R101, RZ, RZ, R12 ;  /* 0x000000ffff657224 */ /* 0x000fe200078e000c */
[----:B------:R-:W-:Y:S01]  /*4b5c0*/  MOV R96, R21 ;  /* 0x0000001500607202 */ /* 0x000fe20000000f00 */
[----:B------:R-:W-:Y:S01]  /*4b5d0*/  IMAD.MOV.U32 R97, RZ, RZ, R20 ;  /* 0x000000ffff617224 */ /* 0x000fe200078e0014 */
[----:B------:R-:W3:Y:S04]  /*4b5e0*/  LDSM.16.M88.4 R12, [R252+0x41100] ;  /* 0x04110000fc0c783b */ /* 0x000ee80000000200 */
[----:B-1----:R-:W-:Y:S01]  /*4b5f0*/  HMMA.1688.F32.TF32 R76, R72, R62, R232 ;  /* 0x0000003e484c723c */ /* 0x002fe200000810e8 */
[----:B------:R-:W1:Y:S01]  /*4b600*/  LDSM.16.M88.4 R20, [R252+0x43100] ;  /* 0x04310000fc14783b */ /* 0x000e620000000200 */
[----:B------:R-:W-:Y:S01]  /*4b610*/  IMAD.MOV.U32 R94, RZ, RZ, R25 ;  /* 0x000000ffff5e7224 */ /* 0x000fe200078e0019 */
[----:B------:R-:W-:Y:S01]  /*4b620*/  MOV R99, R16 ;  /* 0x0000001000637202 */ /* 0x000fe20000000f00 */
[----:B------:R-:W-:Y:S01]  /*4b630*/  IMAD.MOV.U32 R95, RZ, RZ, R24 ;  /* 0x000000ffff5f7224 */ /* 0x000fe200078e0018 */
[----:B------:R-:W-:Y:S01]  /*4b640*/  STL.64 [R1+0x4e0], R84 ;  /* 0x0004e05401007387 */ /* 0x000fe20000100a00 */
[----:B------:R-:W-:Y:S01]  /*4b650*/  IMAD.MOV.U32 R98, RZ, RZ, R17 ;  /* 0x000000ffff627224 */ /* 0x000fe200078e0011 */
[----:B------:R-:W-:Y:S01]  /*4b660*/  MOV R93, R28 ;  /* 0x0000001c005d7202 */ /* 0x000fe20000000f00 */
[----:B------:R-:W-:Y:S01]  /*4b670*/  IMAD.MOV.U32 R92, RZ, RZ, R29 ;  /* 0x000000ffff5c7224 */ /* 0x000fe200078e001d */
[----:B------:R-:W-:Y:S01]  /*4b680*/  LDSM.16.M88.4 R24, [R252+0x44100] ;  /* 0x04410000fc18783b */ /* 0x000fe20000000200 */
[----:B------:R-:W-:Y:S01]  /*4b690*/  MOV R90, R33 ;  /* 0x00000021005a7202 */ /* 0x000fe20000000f00 */
[----:B------:R-:W-:-:S02]  /*4b6a0*/  IMAD.MOV.U32 R91, RZ, RZ, R32 ;  /* 0x000000ffff5b7224 */ /* 0x000fc400078e0020 */
[----:B------:R-:W4:Y:S01]  /*4b6b0*/  LDSM.16.M88.4 R16, [R252+0x42100] ;  /* 0x04210000fc10783b */ /* 0x000f220000000200 */
[----:B------:R-:W-:-:S03]  /*4b6c0*/  IMAD.MOV.U32 R88, RZ, RZ, R37 ;  /* 0x000000ffff587224 */ /* 0x000fc600078e0025 */
[----:B------:R1:W-:Y:S01]  /*4b6d0*/  STL.64 [R1+0x4e8], R86 ;  /* 0x0004e85601007387 */ /* 0x0003e20000100a00 */
[----:B------:R-:W-:-:S03]  /*4b6e0*/  IMAD.MOV.U32 R89, RZ, RZ, R36 ;  /* 0x000000ffff597224 */ /* 0x000fc600078e0024 */
[----:B------:R-:W2:Y:S04]  /*4b6f0*/  LDSM.16.M88.4 R28, [R252+0x45100] ;  /* 0x04510000fc1c783b */ /* 0x000ea80000000200 */
[----:B------:R-:W-:Y:S04]  /*4b700*/  STL.64 [R1+0x4d0], R80 ;  /* 0x0004d05001007387 */ /* 0x000fe80000100a00 */
[----:B------:R-:W-:Y:S04]  /*4b710*/  STL.64 [R1+0x4d8], R82 ;  /* 0x0004d85201007387 */ /* 0x000fe80000100a00 */
[----:B------:R-:W2:Y:S01]  /*4b720*/  LDSM.16.M88.4 R32, [R252+0x46100] ;  /* 0x04610000fc20783b */ /* 0x000ea20000000200 */
[----:B------:R-:W-:Y:S03]  /*4b730*/  HMMA.1688.F32.TF32 R4, R72, R70, R4 ;  /* 0x000000464804723c */ /* 0x000fe60000081004 */
[----:B------:R3:W-:Y:S04]  /*4b740*/  STL.64 [R1+0x490], R76 ;  /* 0x0004904c01007387 */ /* 0x0007e80000100a00 */
[----:B------:R4:W-:Y:S04]  /*4b750*/  STL.64 [R1+0x498], R78 ;  /* 0x0004984e01007387 */ /* 0x0009e80000100a00 */
[----:B------:R-:W2:Y:S01]  /*4b760*/  LDSM.16.M88.4 R36, [R252+0x47100] ;  /* 0x04710000fc24783b */ /* 0x000ea20000000200 */
[----:B-1----:R-:W-:Y:S01]  /*4b770*/  IMAD.MOV.U32 R86, RZ, RZ, R49 ;  /* 0x000000ffff567224 */ /* 0x002fe200078e0031 */
[----:B---3--:R-:W-:Y:S01]  /*4b780*/  MOV R76, R45 ;  /* 0x0000002d004c7202 */ /* 0x008fe20000000f00 */
[----:B------:R-:W-:Y:S01]  /*4b790*/  IMAD.MOV.U32 R77, RZ, RZ, R44 ;  /* 0x000000ffff4d7224 */ /* 0x000fe200078e002c */
[----:B------:R-:W-:Y:S01]  /*4b7a0*/  LDS R228, [R2+0x10300] ;  /* 0x0103000002e47984 */ /* 0x000fe20000000800 */
[----:B----4-:R-:W-:Y:S01]  /*4b7b0*/  IMAD.MOV.U32 R78, RZ, RZ, R41 ;  /* 0x000000ffff4e7224 */ /* 0x010fe200078e0029 */
[----:B------:R-:W-:-:S02]  /*4b7c0*/  MOV R79, R40 ;  /* 0x00000028004f7202 */ /* 0x000fc40000000f00 */
[----:B------:R-:W-:Y:S01]  /*4b7d0*/  LDSM.16.M88.4 R44, [R252+0x49100] ;  /* 0x04910000fc2c783b */ /* 0x000fe20000000200 */
[----:B------:R-:W-:-:S03]  /*4b7e0*/  IMAD.MOV.U32 R87, RZ, RZ, R48 ;  /* 0x000000ffff577224 */ /* 0x000fc600078e0030 */
[----:B------:R-:W1:Y:S01]  /*4b7f0*/  LDSM.16.M88.4 R40, [R252+0x48100] ;  /* 0x04810000fc28783b */ /* 0x000e620000000200 */
[----:B------:R-:W-:Y:S01]  /*4b800*/  IMAD.MOV.U32 R84, RZ, RZ, R53 ;  /* 0x000000ffff547224 */ /* 0x000fe200078e0035 */
[----:B------:R-:W-:Y:S02]  /*4b810*/  MOV R85, R52 ;  /* 0x0000003400557202 */ /* 0x000fe40000000f00 */
[----:B------:R-:W3:Y:S01]  /*4b820*/  LDSM.16.M88.4 R48, [R252+0x4a100] ;  /* 0x04a10000fc30783b */ /* 0x000ee20000000200 */
[----:B------:R-:W-:Y:S01]  /*4b830*/  MOV R82, R57 ;  /* 0x0000003900527202 */ /* 0x000fe20000000f00 */
[----:B------:R-:W-:Y:S02]  /*4b840*/  IMAD.MOV.U32 R83, RZ, RZ, R56 ;  /* 0x000000ffff537224 */ /* 0x000fe400078e0038 */
[----:B------:R-:W4:Y:S01]  /*4b850*/  LDSM.16.M88.4 R52, [R252+0x4b100] ;  /* 0x04b10000fc34783b */ /* 0x000f220000000200 */
[----:B------:R-:W-:Y:S02]  /*4b860*/  IMAD.MOV.U32 R80, RZ, RZ, R61 ;  /* 0x000000ffff507224 */ /* 0x000fe400078e003d */
[----:B------:R-:W-:Y:S01]  /*4b870*/  IMAD.MOV.U32 R81, RZ, RZ, R60 ;  /* 0x000000ffff517224 */ /* 0x000fe200078e003c */
[----:B------:R-:W1:Y:S04]  /*4b880*/  LDSM.16.M88.4 R56, [R252+0x4c100] ;  /* 0x04c10000fc38783b */ /* 0x000e680000000200 */
[----:B------:R-:W-:Y:S04]  /*4b890*/  STL.64 [R1+0x1e0], R64 ;  /* 0x0001e04001007387 */ /* 0x000fe80000100a00 */
[----:B------:R-:W1:Y:S04]  /*4b8a0*/  LDSM.16.M88.4 R60, [R252+0x4d100] ;  /* 0x04d10000fc3c783b */ /* 0x000e680000000200 */
[----:B------:R-:W-:Y:S04]  /*4b8b0*/  STL.64 [R1+0x1e8], R66 ;  /* 0x0001e84201007387 */ /* 0x000fe80000100a00 */
[----:B------:R-:W1:Y:S04]  /*4b8c0*/  LDSM.16.M88.4 R64, [R252+0x4e100] ;  /* 0x04e10000fc40783b */ /* 0x000e680000000200 */
[----:B------:R-:W1:Y:S04]  /*4b8d0*/  LDSM.16.M88.4 R68, [R252+0x4f100] ;  /* 0x04f10000fc44783b */ /* 0x000e680000000200 */
[----:B------:R-:W-:Y:S04]  /*4b8e0*/  STL [R1+0x378c], R4 ;  /* 0x00378c0401007387 */ /* 0x000fe80000100800 */
[----:B------:R-:W-:Y:S04]  /*4b8f0*/  STL [R1+0x3788], R5 ;  /* 0x0037880501007387 */ /* 0x000fe80000100800 */
[----:B------:R-:W-:Y:S04]  /*4b900*/  STL [R1+0x3784], R6 ;  /* 0x0037840601007387 */ /* 0x000fe80000100800 */
[----:B------:R3:W-:Y:S04]  /*4b910*/  STL [R1+0x3780], R7 ;  /* 0x0037800701007387 */ /* 0x0007e80000100800 */
[----:B--2---:R-:W-:Y:S04]  /*4b920*/  STL [R1+0x3794], R10 ;  /* 0x0037940a01007387 */ /* 0x004fe80000100800 */
[----:B------:R-:W-:Y:S01]  /*4b930*/  STL [R1+0x3790], R11 ;  /* 0x0037900b01007387 */ /* 0x000fe20000100800 */
[C---:B---3--:R-:W-:Y:S03]  /*4b940*/  HMMA.1688.F32.TF32 R4, R244.reuse, R12, R96 ;  /* 0x0000000cf404723c */ /* 0x048fe60000081060 */
[----:B------:R2:W-:Y:S04]  /*4b950*/  STL [R1+0x3798], R15 ;  /* 0x0037980f01007387 */ /* 0x0005e80000100800 */
[----:B------:R-:W-:Y:S01]  /*4b960*/  STL [R1+0x3710], R22 ;  /* 0x0037101601007387 */ /* 0x000fe20000100800 */
[C---:B------:R-:W-:Y:S03]  /*4b970*/  HMMA.1688.F32.TF32 R92, R244.reuse, R16, R92 ;  /* 0x00000010f45c723c */ /* 0x040fe6000008105c */
        /* <DEDUP_REMOVED lines=9> */
[----:B-1----:R-:W-:Y:S04]  /*4ba10*/  STL [R1+0x36ec], R42 ;  /* 0x0036ec2a01007387 */ /* 0x002fe80000100800 */
[----:B------:R-:W-:Y:S04]  /*4ba20*/  STL [R1+0x36e8], R43 ;  /* 0x0036e82b01007387 */ /* 0x000fe80000100800 */
[----:B------:R-:W-:Y:S04]  /*4ba30*/  STL [R1+0x36cc], R46 ;  /* 0x0036cc2e01007387 */ /* 0x000fe80000100800 */
[----:B------:R-:W-:Y:S04]  /*4ba40*/  STL [R1+0x36c8], R47 ;  /* 0x0036c82f01007387 */ /* 0x000fe80000100800 */
[----:B------:R-:W-:Y:S04]  /*4ba50*/  STL [R1+0x36f4], R50 ;  /* 0x0036f43201007387 */ /* 0x000fe80000100800 */
[----:B------:R-:W-:Y:S04]  /*4ba60*/  STL [R1+0x36f0], R51 ;  /* 0x0036f03301007387 */ /* 0x000fe80000100800 */
[----:B----4-:R-:W-:Y:S04]  /*4ba70*/  STL [R1+0x36fc], R54 ;  /* 0x0036fc3601007387 */ /* 0x010fe80000100800 */
[----:B------:R-:W-:Y:S04]  /*4ba80*/  STL [R1+0x36f8], R55 ;  /* 0x0036f83701007387 */ /* 0x000fe80000100800 */
[----:B------:R-:W-:Y:S04]  /*4ba90*/  STL [R1+0x3714], R58 ;  /* 0x0037143a01007387 */ /* 0x000fe80000100800 */
[----:B------:R-:W-:Y:S04]  /*4baa0*/  STL [R1+0x3700], R59 ;  /* 0x0037003b01007387 */ /* 0x000fe80000100800 */
[----:B------:R-:W-:Y:S04]  /*4bab0*/  STL [R1+0x371c], R62 ;  /* 0x00371c3e01007387 */ /* 0x000fe80000100800 */
[----:B------:R-:W-:Y:S01]  /*4bac0*/  STL [R1+0x3718], R63 ;  /* 0x0037183f01007387 */ /* 0x000fe20000100800 */
[----:B------:R-:W-:Y:S03]  /*4bad0*/  HMMA.1688.F32.TF32 R100, R244, R8, R100 ;  /* 0x00000008f464723c */ /* 0x000fe60000081064 */
[----:B------:R-:W-:Y:S01]  /*4bae0*/  STL [R1+0x3724], R66 ;  /* 0x0037244201007387 */ /* 0x000fe20000100800 */
[----:B--2---:R-:W-:-:S03]  /*4baf0*/  IMAD.MOV.U32 R15, RZ, RZ, R4 ;  /* 0x000000ffff0f7224 */ /* 0x004fc600078e0004 */
[----:B------:R-:W-:Y:S01]  /*4bb00*/  STL [R1+0x3720], R67 ;  /* 0x0037204301007387 */ /* 0x000fe20000100800 */
[----:B------:R-:W-:Y:S01]  /*4bb10*/  MOV R10, R5 ;  /* 0x00000005000a7202 */ /* 0x000fe20000000f00 */
[----:B------:R-:W-:Y:S02]  /*4bb20*/  IMAD.MOV.U32 R11, RZ, RZ, R6 ;  /* 0x000000ffff0b7224 */ /* 0x000fe400078e0006 */
[----:B------:R-:W-:Y:S01]  /*4bb30*/  STL [R1+0x36c4], R70 ;  /* 0x0036c44601007387 */ /* 0x000fe20000100800 */
[----:B------:R-:W-:Y:S01]  /*4bb40*/  IMAD.MOV.U32 R4, RZ, RZ, R7 ;  /* 0x000000ffff047224 */ /* 0x000fe200078e0007 */
[----:B------:R-:W-:Y:S02]  /*4bb50*/  MOV R5, R92 ;  /* 0x0000005c00057202 */ /* 0x000fe40000000f00 */
[----:B------:R-:W-:Y:S01]  /*4bb60*/  STL [R1+0x36c0], R71 ;  /* 0x0036c04701007387 */ /* 0x000fe20000100800 */
[----:B------:R-:W-:Y:S02]  /*4bb70*/  IMAD.MOV.U32 R6, RZ, RZ, R93 ;  /* 0x000000ffff067224 */ /* 0x000fe400078e005d */
[----:B------:R-:W-:Y:S01]  /*4bb80*/  IMAD.MOV.U32 R7, RZ, RZ, R94 ;  /* 0x000000ffff077224 */ /* 0x000fe200078e005e */
[----:B------:R1:W-:Y:S04]  /*4bb90*/  STL [R1+0x3158], R252 ;  /* 0x003158fc01007387 */ /* 0x0003e80000100800 */
[----:B------:R-:W-:Y:S04]  /*4bba0*/  LDS R72, [R2+0x10080] ;  /* 0x0100800002487984 */ /* 0x000fe80000000800 */
[----:B------:R-:W-:Y:S01]  /*4bbb0*/  LDS R74, [R2+0x11080] ;  /* 0x01108000024a7984 */ /* 0x000fe20000000800 */
[----:B-1----:R-:W-:-:S02]  /*4bbc0*/  MOV R252, R95 ;  /* 0x0000005f00fc7202 */ /* 0x002fc40000000f00 */
[C---:B------:R-:W-:Y:S01]  /*4bbd0*/  HMMA.1688.F32.TF32 R92, R244.reuse, R20, R88 ;  /* 0x00000014f45c723c */ /* 0x040fe20000081058 */
[----:B------:R-:W-:Y:S04]  /*4bbe0*/  LDS R73, [R3+0x10080] ;  /* 0x0100800003497984 */ /* 0x000fe80000000800 */
[----:B------:R-:W1:Y:S03]  /*4bbf0*/  LDS R75, [R3+0x11080] ;  /* 0x01108000034b7984 */ /* 0x000e660000000800 */
[C---:B------:R-:W-:Y:S01]  /*4bc00*/  HMMA.1688.F32.TF32 R88, R244.reuse, R24, R76 ;  /* 0x00000018f458723c */ /* 0x040fe2000008104c */
[----:B------:R-:W-:Y:S04]  /*4bc10*/  STL.64 [R1+0xd0], R100 ;  /* 0x0000d06401007387 */ /* 0x000fe80000100a00 */
[----:B------:R-:W-:Y:S04]  /*4bc20*/  STL.64 [R1+0xd8], R102 ;  /* 0x0000d86601007387 */ /* 0x000fe80000100a00 */
[----:B------:R-:W2:Y:S04]  /*4bc30*/  LDL.LU R76, [R1+0x60] ;  /* 0x00006000014c7983 */ /* 0x000ea80000300800 */
[----:B------:R-:W-:Y:S04]  /*4bc40*/  LDS R230, [R2+0x11300] ;  /* 0x0113000002e67984 */ /* 0x000fe80000000800 */
[----:B------:R3:W-:Y:S04]  /*4bc50*/  STL.64 [R1+0xa0], R92 ;  /* 0x0000a05c01007387 */ /* 0x0007e80000100a00 */
[----:B------:R4:W-:Y:S04]  /*4bc60*/  STL.64 [R1+0xa8], R94 ;  /* 0x0000a85e01007387 */ /* 0x0009e80000100a00 */
[----:B------:R1:W-:Y:S04]  /*4bc70*/  STL.64 [R1+0x90], R88 ;  /* 0x0000905801007387 */ /* 0x0003e80000100a00 */
[----:B------:R1:W-:Y:S04]  /*4bc80*/  STL.64 [R1+0x98], R90 ;  /* 0x0000985a01007387 */ /* 0x0003e80000100a00 */
[----:B------:R-:W2:Y:S04]  /*4bc90*/  LDL.LU R77, [R1+0x64] ;  /* 0x00006400014d7983 */ /* 0x000ea80000300800 */
[----:B------:R-:W2:Y:S04]  /*4bca0*/  LDL.LU R78, [R1+0x68] ;  /* 0x00006800014e7983 */ /* 0x000ea80000300800 */
[----:B------:R-:W2:Y:S01]  /*4bcb0*/  LDL.LU R79, [R1+0x6c] ;  /* 0x00006c00014f7983 */ /* 0x000ea20000300800 */
[C---:B------:R-:W-:Y:S03]  /*4bcc0*/  HMMA.1688.F32.TF32 R84, R244.reuse, R28, R84 ;  /* 0x0000001cf454723c */ /* 0x040fe60000081054 */
[----:B---3--:R-:W3:Y:S04]  /*4bcd0*/  LDL.LU R92, [R1+0x50] ;  /* 0x00005000015c7983 */ /* 0x008ee80000300800 */
[----:B------:R-:W3:Y:S01]  /*4bce0*/  LDL.LU R93, [R1+0x54] ;  /* 0x00005400015d7983 */ /* 0x000ee20000300800 */
[----:B------:R-:W-:Y:S03]  /*4bcf0*/  HMMA.1688.F32.TF32 R80, R244, R32, R80 ;  /* 0x00000020f450723c */ /* 0x000fe60000081050 */
[----:B----4-:R-:W3:Y:S04]  /*4bd00*/  LDL.LU R94, [R1+0x58] ;  /* 0x00005800015e7983 */ /* 0x010ee80000300800 */
[----:B------:R-:W3:Y:S04]  /*4bd10*/  LDL.LU R95, [R1+0x5c] ;  /* 0x00005c00015f7983 */ /* 0x000ee80000300800 */
[----:B------:R-:W-:Y:S04]  /*4bd20*/  LDS R229, [R3+0x10300] ;  /* 0x0103000003e57984 */ /* 0x000fe80000000800 */
[----:B------:R-:W-:Y:S01]  /*4bd30*/  LDS R231, [R3+0x11300] ;  /* 0x0113000003e77984 */ /* 0x000fe20000000800 */
        /* <DEDUP_REMOVED lines=8> */
[----:B------:R-:W-:-:S03]  /*4bdc0*/  IMAD.MOV.U32 R26, RZ, RZ, R83 ;  /* 0x000000ffff1a7224 */ /* 0x000fc600078e0053 */
[----:B-1----:R-:W3:Y:S01]  /*4bdd0*/  LDL.LU R88, [R1+0x40] ;  /* 0x0000400001587983 */ /* 0x002ee20000300800 */
[----:B------:R-:W-:-:S03]  /*4bde0*/  IMAD.MOV.U32 R23, RZ, RZ, R82 ;  /* 0x000000ffff177224 */ /* 0x000fc600078e0052 */
[----:B------:R-:W3:Y:S01]  /*4bdf0*/  LDL.LU R89, [R1+0x44] ;  /* 0x0000440001597983 */ /* 0x000ee20000300800 */
[----:B------:R-:W-:-:S03]  /*4be00*/  MOV R22, R81 ;  /* 0x0000005100167202 */ /* 0x000fc60000000f00 */
[----:B------:R-:W3:Y:S01]  /*4be10*/  LDL.LU R90, [R1+0x48] ;  /* 0x00004800015a7983 */ /* 0x000ee20000300800 */
[----:B------:R-:W-:-:S03]  /*4be20*/  IMAD.MOV.U32 R58, RZ, RZ, R80 ;  /* 0x000000ffff3a7224 */ /* 0x000fc600078e0050 */
[----:B------:R-:W3:Y:S04]  /*4be30*/  LDL.LU R91, [R1+0x4c] ;  /* 0x00004c00015b7983 */ /* 0x000ee80000300800 */
[----:B------:R-:W3:Y:S04]  /*4be40*/  LDL.LU R84, [R1+0x30] ;  /* 0x0000300001547983 */ /* 0x000ee80000300800 */
[----:B------:R-:W3:Y:S04]  /*4be50*/  LDL.LU R85, [R1+0x34] ;  /* 0x0000340001557983 */ /* 0x000ee80000300800 */
[----:B------:R-:W3:Y:S04]  /*4be60*/  LDL.LU R86, [R1+0x38] ;  /* 0x0000380001567983 */ /* 0x000ee80000300800 */
[----:B------:R-:W3:Y:S04]  /*4be70*/  LDL.LU R87, [R1+0x3c] ;  /* 0x00003c0001577983 */ /* 0x000ee80000300800 */
[----:B------:R-:W-:Y:S04]  /*4be80*/  STL [R1+0x3744], R26 ;  /* 0x0037441a01007387 */ /* 0x000fe80000100800 */
[----:B------:R-:W-:Y:S04]  /*4be90*/  STL [R1+0x3740], R23 ;  /* 0x0037401701007387 */ /* 0x000fe80000100800 */
[----:B------:R-:W-:Y:S04]  /*4bea0*/  STL [R1+0x373c], R22 ;  /* 0x00373c1601007387 */ /* 0x000fe80000100800 */
[----:B------:R-:W-:Y:S01]  /*4beb0*/  STL [R1+0x3738], R58 ;  /* 0x0037383a01007387 */ /* 0x000fe20000100800 */
[----:B--2---:R-:W-:Y:S11]  /*4bec0*/  HMMA.1688.F32.TF32 R76, R244, R36, R76 ;  /* 0x00000024f44c723c */ /* 0x004ff6000008104c */
[----:B------:R-:W-:Y:S11]  /*4bed0*/  @!UPT UIADD3 URZ, URZ, URZ, URZ ;  /* 0x0000003f3f3ff290 */ /* 0x000ff6000fffe03f */
[----:B------:R-:W-:Y:S01]  /*4bee0*/  @!UPT UIADD3 URZ, URZ, URZ, URZ ;  /* 0x0000003f3f3ff290 */ /* 0x000fe2000fffe03f */
[----:B------:R1:W-:Y:S01]  /*4bef0*/  STL.64 [R1+0x68], R78 ;  /* 0x0000684e01007387 */ /* 0x0003e20000100a00 */
[----:B----4-:R-:W-:-:S03]  /*4bf00*/  MOV R62, R76 ;  /* 0x0000004c003e7202 */ /* 0x010fc60000000f00 */
[----:B------:R-:W2:Y:S01]  /*4bf10*/  LDL.LU R80, [R1+0x20] ;  /* 0x0000200001507983 */ /* 0x000ea20000300800 */
[----:B------:R-:W-:-:S03]  /*4bf20*/  IMAD.MOV.U32 R63, RZ, RZ, R77 ;  /* 0x000000ffff3f7224 */ /* 0x000fc600078e004d */
[----:B------:R-:W2:Y:S04]  /*4bf30*/  LDL.LU R81, [R1+0x24] ;  /* 0x0000240001517983 */ /* 0x000ea80000300800 */
[----:B------:R-:W2:Y:S04]  /*4bf40*/  LDL.LU R82, [R1+0x28] ;  /* 0x0000280001527983 */ /* 0x000ea80000300800 */
[----:B------:R-:W2:Y:S04]  /*4bf50*/  LDL.LU R83, [R1+0x2c] ;  /* 0x00002c0001537983 */ /* 0x000ea80000300800 */
[----:B------:R-:W4:Y:S04]  /*4bf60*/  LDL.LU R76, [R1+0x10] ;  /* 0x00001000014c7983 */ /* 0x000f280000300800 */
[----:B------:R-:W4:Y:S04]  /*4bf70*/  LDL.LU R77, [R1+0x14] ;  /* 0x00001400014d7983 */ /* 0x000f280000300800 */
[----:B-1----:R-:W4:Y:S04]  /*4bf80*/  LDL.LU R78, [R1+0x18] ;  /* 0x00001800014e7983 */ /* 0x002f280000300800 */
[----:B------:R-:W4:Y:S01]  /*4bf90*/  LDL.LU R79, [R1+0x1c] ;  /* 0x00001c00014f7983 */ /* 0x000f220000300800 */
[C---:B---3--:R-:W-:Y:S08]  /*4bfa0*/  HMMA.1688.F32.TF32 R92, R244.reuse, R40, R92 ;  /* 0x00000028f45c723c */ /* 0x048ff0000008105c */
[C---:B------:R-:W-:Y:S08]  /*4bfb0*/  HMMA.1688.F32.TF32 R88, R244.reuse, R44, R88 ;  /* 0x0000002cf458723c */ /* 0x040ff00000081058 */
[----:B------:R-:W-:Y:S01]  /*4bfc0*/  HMMA.1688.F32.TF32 R84, R244, R48, R84 ;  /* 0x00000030f454723c */ /* 0x000fe20000081054 */
[----:B------:R-:W-:Y:S07]  /*4bfd0*/  STL [R1+0x374c], R63 ;  /* 0x00374c3f01007387 */ /* 0x000fee0000100800 */
[----:B------:R-:W-:-:S02]  /*4bfe0*/  IMAD.MOV.U32 R67, RZ, RZ, R95 ;  /* 0x000000ffff437224 */ /* 0x000fc400078e005f */
[----:B------:R-:W-:Y:S01]  /*4bff0*/  IMAD.MOV.U32 R66, RZ, RZ, R94 ;  /* 0x000000ffff427224 */ /* 0x000fe200078e005e */
[----:B------:R-:W-:Y:S01]  /*4c000*/  MOV R58, R93 ;  /* 0x0000005d003a7202 */ /* 0x000fe20000000f00 */
[----:B------:R-:W-:Y:S01]  /*4c010*/  IMAD.MOV.U32 R22, RZ, RZ, R92 ;  /* 0x000000ffff167224 */ /* 0x000fe200078e005c */
[----:B------:R1:W-:Y:S03]  /*4c020*/  STL [R1+0x3748], R62 ;  /* 0x0037483e01007387 */ /* 0x0003e60000100800 */
[----:B------:R-:W-:Y:S01]  /*4c030*/  MOV R55, R91 ;  /* 0x0000005b00377202 */ /* 0x000fe20000000f00 */
[----:B------:R-:W-:Y:S01]  /*4c040*/  STL [R1+0x375c], R67 ;  /* 0x00375c4301007387 */ /* 0x000fe20000100800 */
[----:B------:R-:W-:Y:S01]  /*4c050*/  IMAD.MOV.U32 R54, RZ, RZ, R90 ;  /* 0x000000ffff367224 */ /* 0x000fe200078e005a */
[----:B------:R-:W-:Y:S01]  /*4c060*/  MOV R27, R88 ;  /* 0x00000058001b7202 */ /* 0x000fe20000000f00 */
[----:B------:R-:W-:Y:S01]  /*4c070*/  IMAD.MOV.U32 R59, RZ, RZ, R89 ;  /* 0x000000ffff3b7224 */ /* 0x000fe200078e0059 */
[----:B------:R-:W-:Y:S04]  /*4c080*/  STL [R1+0x3758], R66 ;  /* 0x0037584201007387 */ /* 0x000fe80000100800 */
[----:B------:R-:W-:Y:S01]  /*4c090*/  STL [R1+0x3754], R22 ;  /* 0x0037541601007387 */ /* 0x000fe20000100800 */
[----:B------:R-:W-:Y:S01]  /*4c0a0*/  IMAD.MOV.U32 R23, RZ, RZ, R87 ;  /* 0x000000ffff177224 */ /* 0x000fe200078e0057 */
[----:B------:R-:W-:-:S02]  /*4c0b0*/  MOV R26, R86 ;  /* 0x00000056001a7202 */ /* 0x000fc40000000f00 */
[----:B------:R-:W-:Y:S01]  /*4c0c0*/  STL [R1+0x3750], R58 ;  /* 0x0037503a01007387 */ /* 0x000fe20000100800 */
[----:B-1----:R-:W-:-:S03]  /*4c0d0*/  IMAD.MOV.U32 R62, RZ, RZ, R85 ;  /* 0x000000ffff3e7224 */ /* 0x002fc600078e0055 */
[----:B------:R1:W-:Y:S01]  /*4c0e0*/  STL [R1+0x376c], R55 ;  /* 0x00376c3701007387 */ /* 0x0003e20000100800 */
[----:B------:R-:W-:-:S03]  /*4c0f0*/  IMAD.MOV.U32 R63, RZ, RZ, R84 ;  /* 0x000000ffff3f7224 */ /* 0x000fc600078e0054 */
[----:B------:R3:W-:Y:S04]  /*4c100*/  STL [R1+0x3768], R54 ;  /* 0x0037683601007387 */ /* 0x0007e80000100800 */
[----:B------:R1:W-:Y:S04]  /*4c110*/  STL [R1+0x3764], R59 ;  /* 0x0037643b01007387 */ /* 0x0003e80000100800 */
[----:B------:R1:W-:Y:S04]  /*4c120*/  STL [R1+0x3760], R27 ;  /* 0x0037601b01007387 */ /* 0x0003e80000100800 */
[----:B------:R-:W-:Y:S04]  /*4c130*/  STL [R1+0x377c], R23 ;  /* 0x00377c1701007387 */ /* 0x000fe80000100800 */
[----:B------:R-:W-:Y:S04]  /*4c140*/  STL [R1+0x3778], R26 ;  /* 0x0037781a01007387 */ /* 0x000fe80000100800 */
[----:B------:R-:W-:Y:S04]  /*4c150*/  STL [R1+0x3774], R62 ;  /* 0x0037743e01007387 */ /* 0x000fe80000100800 */
[----:B------:R-:W-:Y:S01]  /*4c160*/  STL [R1+0x3770], R63 ;  /* 0x0037703f01007387 */ /* 0x000fe20000100800 */
[----:B----4-:R-:W-:Y:S11]  /*4c170*/  HMMA.1688.F32.TF32 R76, R244, R56, R76 ;  /* 0x00000038f44c723c */ /* 0x010ff6000008104c */
[----:B------:R-:W-:Y:S11]  /*4c180*/  @!UPT UIADD3 URZ, URZ, URZ, URZ ;  /* 0x0000003f3f3ff290 */ /* 0x000ff6000fffe03f */
[----:B------:R-:W-:Y:S02]  /*4c190*/  @!UPT UIADD3 URZ, URZ, URZ, URZ ;  /* 0x0000003f3f3ff290 */ /* 0x000fe4000fffe03f */
[----:B-1----:R-:W-:Y:S01]  /*4c1a0*/  MOV R55, R76 ;  /* 0x0000004c00377202 */ /* 0x002fe20000000f00 */
[----:B---3--:R-:W-:Y:S01]  /*4c1b0*/  IMAD.MOV.U32 R54, RZ, RZ, R77 ;  /* 0x000000ffff367224 */ /* 0x008fe200078e004d */
[----:B------:R-:W3:Y:S01]  /*4c1c0*/  LDL.LU R76, [R1+0x110] ;  /* 0x00011000014c7983 */ /* 0x000ee20000300800 */
[----:B------:R-:W-:Y:S01]  /*4c1d0*/  IMAD.MOV.U32 R59, RZ, RZ, R78 ;  /* 0x000000ffff3b7224 */ /* 0x000fe200078e004e */
[----:B------:R-:W-:Y:S01]  /*4c1e0*/  MOV R27, R79 ;  /* 0x0000004f001b7202 */ /* 0x000fe20000000f00 */
[----:B------:R-:W-:Y:S01]  /*4c1f0*/  IMAD.MOV.U32 R78, RZ, RZ, R249 ;  /* 0x000000ffff4e7224 */ /* 0x000fe200078e00f9 */
[----:B------:R-:W3:Y:S01]  /*4c200*/  LDL.LU R77, [R1+0x114] ;  /* 0x00011400014d7983 */ /* 0x000ee20000300800 */
[----:B------:R-:W-:-:S03]  /*4c210*/  IMAD.MOV.U32 R79, RZ, RZ, R248 ;  /* 0x000000ffff4f7224 */ /* 0x000fc600078e00f8 */
[----:B------:R-:W4:Y:S04]  /*4c220*/  LDL.LU R249, [R1+0x37e0] ;  /* 0x0037e00001f97983 */ /* 0x000f280000300800 */
[----:B------:R-:W3:Y:S01]  /*4c230*/  LDL.LU R248, [R1+0x37dc] ;  /* 0x0037dc0001f87983 */ /* 0x000ee20000300800 */
[----:B--2---:R-:W-:Y:S11]  /*4c240*/  HMMA.1688.F32.TF32 R80, R244, R52, R80 ;  /* 0x00000034f450723c */ /* 0x004ff60000081050 */
[----:B------:R-:W-:Y:S11]  /*4c250*/  @!UPT UIADD3 URZ, URZ, URZ, URZ ;  /* 0x0000003f3f3ff290 */ /* 0x000ff6000fffe03f */
[----:B------:R-:W-:Y:S02]  /*4c260*/  @!UPT UIADD3 URZ, URZ, URZ, URZ ;  /* 0x0000003f3f3ff290 */ /* 0x000fe4000fffe03f */
[----:B------:R-:W-:Y:S01]  /*4c270*/  IMAD.MOV.U32 R67, RZ, RZ, R80 ;  /* 0x000000ffff437224 */ /* 0x000fe200078e0050 */
[----:B------:R-:W-:Y:S01]  /*4c280*/  MOV R66, R81 ;  /* 0x0000005100427202 */ /* 0x000fe20000000f00 */
[----:B------:R-:W-:Y:S01]  /*4c290*/  IMAD.MOV.U32 R22, RZ, RZ, R82 ;  /* 0x000000ffff167224 */ /* 0x000fe200078e0052 */
[----:B------:R-:W2:Y:S01]  /*4c2a0*/  LDL.LU R80, [R1+0x120] ;  /* 0x0001200001507983 */ /* 0x000ea20000300800 */
[----:B------:R-:W-:Y:S01]  /*4c2b0*/  MOV R81, R0 ;  /* 0x0000000000517202 */ /* 0x000fe20000000f00 */
[----:B------:R-:W-:Y:S02]  /*4c2c0*/  IMAD.MOV.U32 R58, RZ, RZ, R83 ;  /* 0x000000ffff3a7224 */ /* 0x000fe400078e0053 */
[----:B------:R-:W2:Y:S01]  /*4c2d0*/  LDL.LU R0, [R1+0x37d8] ;  /* 0x0037d80001007983 */ /* 0x000ea20000300800 */
[----:B------:R-:W-:Y:S02]  /*4c2e0*/  IMAD.MOV.U32 R82, RZ, RZ, R251 ;  /* 0x000000ffff527224 */ /* 0x000fe400078e00fb */
[----:B------:R-:W-:Y:S01]  /*4c2f0*/  IMAD.MOV.U32 R83, RZ, RZ, R250 ;  /* 0x000000ffff537224 */ /* 0x000fe200078e00fa */
[----:B------:R-:W2:Y:S04]  /*4c300*/  LDL.LU R251, [R1+0x37d4] ;  /* 0x0037d40001fb7983 */ /* 0x000ea80000300800 */
[----:B------:R-:W2:Y:S01]  /*4c310*/  LDL.LU R250, [R1+0x37d0] ;  /* 0x0037d00001fa7983 */ /* 0x000ea20000300800 */
[----:B----4-:R-:W-:-:S03]  /*4c320*/  MOV R84, R249 ;  /* 0x000000f900547202 */ /* 0x010fc60000000f00 */
[----:B------:R-:W4:Y:S01]  /*4c330*/  LDL.LU R249, [R1+0x37cc] ;  /* 0x0037cc0001f97983 */ /* 0x000f220000300800 */
[----:B---3--:R-:W-:-:S03]  /*4c340*/  IMAD.MOV.U32 R85, RZ, RZ, R248 ;  /* 0x000000ffff557224 */ /* 0x008fc600078e00f8 */
[----:B------:R-:W3:Y:S04]  /*4c350*/  LDL.LU R248, [R1+0x37c8] ;  /* 0x0037c80001f87983 */ /* 0x000ee80000300800 */
[----:B------:R-:W3:Y:S04]  /*4c360*/  LDL.LU R86, [R1+0x138] ;  /* 0x0001380001567983 */ /* 0x000ee80000300800 */
[----:B------:R-:W3:Y:S04]  /*4c370*/  LDL.LU R87, [R1+0x13c] ;  /* 0x00013c0001577983 */ /* 0x000ee80000300800 */
[----:B------:R-:W3:Y:S01]  /*4c380*/  LDL.LU R92, [R1+0x150] ;  /* 0x00015000015c7983 */ /* 0x000ee20000300800 */
[----:B--2---:R-:W-:-:S03]  /*4c390*/  IMAD.MOV.U32 R93, RZ, RZ, R250 ;  /* 0x000000ffff5d7224 */ /* 0x004fc600078e00fa */
[----:B------:R-:W2:Y:S01]  /*4c3a0*/  LDL.LU R250, [R1+0x37c4] ;  /* 0x0037c40001fa7983 */ /* 0x000ea20000300800 */
[----:B----4-:R-:W-:-:S03]  /*4c3b0*/  MOV R94, R249 ;  /* 0x000000f9005e7202 */ /* 0x010fc60000000f00 */
[----:B------:R-:W4:Y:S01]  /*4c3c0*/  LDL.LU R249, [R1+0x37c0] ;  /* 0x0037c00001f97983 */ /* 0x000f220000300800 */
[----:B---3--:R-:W-:-:S03]  /*4c3d0*/  IMAD.MOV.U32 R95, RZ, RZ, R248 ;  /* 0x000000ffff5f7224 */ /* 0x008fc600078e00f8 */
[----:B------:R-:W3:Y:S04]  /*4c3e0*/  LDL.LU R248, [R1+0x37bc] ;  /* 0x0037bc0001f87983 */ /* 0x000ee80000300800 */
[----:B------:R-:W3:Y:S04]  /*4c3f0*/  LDL.LU R96, [R1+0x160] ;  /* 0x0001600001607983 */ /* 0x000ee80000300800 */
[----:B------:R-:W3:Y:S04]  /*4c400*/  LDL.LU R97, [R1+0x164] ;  /* 0x0001640001617983 */ /* 0x000ee80000300800 */
[----:B------:R-:W3:Y:S04]  /*4c410*/  LDL.LU R98, [R1+0x168] ;  /* 0x0001680001627983 */ /* 0x000ee80000300800 */
[----:B------:R-:W3:Y:S04]  /*4c420*/  LDL.LU R99, [R1+0x16c] ;  /* 0x00016c0001637983 */ /* 0x000ee80000300800 */
[----:B------:R-:W3:Y:S04]  /*4c430*/  LDL.LU R128, [R1] ;  /* 0x0000000001807983 */ /* 0x000ee80000300800 */
        /* <DEDUP_REMOVED lines=29> */
[----:B------:R-:W-:Y:S01]  /*4c610*/  IMAD.MOV.U32 R88, RZ, RZ, R251 ;  /* 0x000000ffff587224 */ /* 0x000fe200078e00fb */
[----:B----4-:R-:W-:Y:S01]  /*4c620*/  MOV R102, R249 ;  /* 0x000000f900667202 */ /* 0x010fe20000000f00 */
[----:B---3--:R-:W-:Y:S02]  /*4c630*/  IMAD.MOV.U32 R101, RZ, RZ, R248 ;  /* 0x000000ffff657224 */ /* 0x008fe400078e00f8 */
[----:B------:R-:W3:Y:S04]  /*4c640*/  LDL.LU R248, [R1+0x37b8] ;  /* 0x0037b80001f87983 */ /* 0x000ee80000300800 */
[----:B------:R-:W3:Y:S04]  /*4c650*/  LDL.LU R249, [R1+0x37b4] ;  /* 0x0037b40001f97983 */ /* 0x000ee80000300800 */
[----:B------:R-:W3:Y:S04]  /*4c660*/  LDL.LU R250, [R1+0x37b0] ;  /* 0x0037b00001fa7983 */ /* 0x000ee80000300800 */
[----:B------:R-:W3:Y:S04]  /*4c670*/  LDL.LU R251, [R1+0x37ac] ;  /* 0x0037ac0001fb7983 */ /* 0x000ee80000300800 */
[----:B------:R-:W4:Y:S04]  /*4c680*/  LDL.LU R89, [R1+0x144] ;  /* 0x0001440001597983 */ /* 0x000f280000300800 */
[----:B------:R-:W4:Y:S01]  /*4c690*/  LDL.LU R90, [R1+0x148] ;  /* 0x00014800015a7983 */ /* 0x000f220000300800 */
[----:B------:R-:W-:Y:S01]  /*4c6a0*/  MOV R91, R0 ;  /* 0x00000000005b7202 */ /* 0x000fe20000000f00 */
[C---:B------:R-:W-:Y:S08]  /*4c6b0*/  HMMA.1688.F32.TF32 R76, R72.reuse, R52, R76 ;  /* 0x00000034484c723c */ /* 0x040ff0000008104c */
[C---:B------:R-:W-:Y:S08]  /*4c6c0*/  HMMA.1688.F32.TF32 R104, R72.reuse, R24, R104 ;  /* 0x000000184868723c */ /* 0x040ff00000081068 */
[----:B------:R-:W-:Y:S11]  /*4c6d0*/  HMMA.1688.F32.TF32 R108, R72, R20, R108 ;  /* 0x00000014486c723c */ /* 0x000ff6000008106c */
[----:B------:R-:W-:Y:S05]  /*4c6e0*/  @!UPT UIADD3 URZ, URZ, URZ, URZ ;  /* 0x0000003f3f3ff290 */ /* 0x000fea000fffe03f */
[----:B------:R-:W-:Y:S01]  /*4c6f0*/  MOV R70, R104 ;  /* 0x0000006800467202 */ /* 0x000fe20000000f00 */
[----:B------:R-:W-:-:S06]  /*4c700*/  IMAD.MOV.U32 R71, RZ, RZ, R105 ;  /* 0x000000ffff477224 */ /* 0x000fcc00078e0069 */
[----:B------:R-:W-:Y:S04]  /*4c710*/  STL.64 [R1+0x1a0], R108 ;  /* 0x0001a06c01007387 */ /* 0x000fe80000100a00 */
[----:B------:R-:W-:Y:S04]  /*4c720*/  STL [R1+0x1a8], R110 ;  /* 0x0001a86e01007387 */ /* 0x000fe80000100800 */
[----:B------:R2:W-:Y:S02]  /*4c730*/  STL.64 [R1+0x198], R106 ;  /* 0x0001986a01007387 */ /* 0x0005e40000100a00 */
[C---:B--2---:R-:W-:Y:S08]  /*4c740*/  HMMA.1688.F32.TF32 R104, R72.reuse, R28, R100 ;  /* 0x0000001c4868723c */ /* 0x044ff00000081064 */
[C---:B------:R-:W-:Y:S08]  /*4c750*/  HMMA.1688.F32.TF32 R100, R72.reuse, R32, R96 ;  /* 0x000000204864723c */ /* 0x040ff00000081060 */
[C---:B------:R-:W-:Y:S07]  /*4c760*/  HMMA.1688.F32.TF32 R96, R72.reuse, R36, R92 ;  /* 0x000000244860723c */ /* 0x040fee000008105c */
[----:B------:R-:W-:Y:S04]  /*4c770*/  STL.64 [R1+0x180], R104 ;  /* 0x0001806801007387 */ /* 0x000fe80000100a00 */
[----:B------:R-:W-:Y:S04]  /*4c780*/  STL.64 [R1+0x188], R106 ;  /* 0x0001886a01007387 */ /* 0x000fe80000100a00 */
[----:B------:R-:W-:Y:S04]  /*4c790*/  STL.64 [R1+0x170], R100 ;  /* 0x0001706401007387 */ /* 0x000fe80000100a00 */
[----:B------:R-:W-:Y:S04]  /*4c7a0*/  STL.64 [R1+0x178], R102 ;  /* 0x0001786601007387 */ /* 0x000fe80000100a00 */
[----:B------:R-:W-:Y:S04]  /*4c7b0*/  STL.64 [R1+0x160], R96 ;  /* 0x0001606001007387 */ /* 0x000fe80000100a00 */
[----:B------:R-:W-:Y:S01]  /*4c7c0*/  STL.64 [R1+0x168], R98 ;  /* 0x0001686201007387 */ /* 0x000fe20000100a00 */
[C---:B------:R-:W-:Y:S08]  /*4c7d0*/  HMMA.1688.F32.TF32 R116, R72.reuse, R12, R116 ;  /* 0x0000000c4874723c */ /* 0x040ff00000081074 */
[----:B------:R-:W-:Y:S01]  /*4c7e0*/  HMMA.1688.F32.TF32 R120, R72, R8, R120 ;  /* 0x000000084878723c */ /* 0x000fe20000081078 */
[----:B------:R-:W-:-:S07]  /*4c7f0*/  IMAD.MOV.U32 R0, RZ, RZ, R111 ;  /* 0x000000ffff007224 */ /* 0x000fce00078e006f */
[----:B------:R-:W-:Y:S08]  /*4c800*/  HMMA.1688.F32.TF32 R128, R244, R60, R128 ;  /* 0x0000003cf480723c */ /* 0x000ff00000081080 */
[----:B------:R-:W-:Y:S01]  /*4c810*/  MOV R38, R116 ;  /* 0x0000007400267202 */ /* 0x000fe20000000f00 */
[----:B------:R-:W-:Y:S01]  /*4c820*/  IMAD.MOV.U32 R30, RZ, RZ, R117 ;  /* 0x000000ffff1e7224 */ /* 0x000fe200078e0075 */
[----:B------:R-:W-:Y:S01]  /*4c830*/  MOV R34, R119 ;  /* 0x0000007700227202 */ /* 0x000fe20000000f00 */
[----:B------:R-:W-:-:S05]  /*4c840*/  IMAD.MOV.U32 R31, RZ, RZ, R118 ;  /* 0x000000ffff1f7224 */ /* 0x000fca00078e0076 */
[----:B------:R-:W-:Y:S01]  /*4c850*/  IMAD.MOV.U32 R35, RZ, RZ, R120 ;  /* 0x000000ffff237224 */ /* 0x000fe200078e0078 */
[----:B------:R-:W-:Y:S01]  /*4c860*/  MOV R39, R121 ;  /* 0x0000007900277202 */ /* 0x000fe20000000f00 */
[----:B------:R-:W-:Y:S02]  /*4c870*/  IMAD.MOV.U32 R46, RZ, RZ, R122 ;  /* 0x000000ffff2e7224 */ /* 0x000fe400078e007a */
[----:B------:R-:W-:Y:S01]  /*4c880*/  IMAD.MOV.U32 R47, RZ, RZ, R123 ;  /* 0x000000ffff2f7224 */ /* 0x000fe200078e007b */
[C---:B----4-:R-:W-:Y:S08]  /*4c890*/  HMMA.1688.F32.TF32 R92, R72.reuse, R40, R88 ;  /* 0x00000028485c723c */ /* 0x050ff00000081058 */
[C---:B------:R-:W-:Y:S08]  /*4c8a0*/  HMMA.1688.F32.TF32 R88, R72.reuse, R44, R84 ;  /* 0x0000002c4858723c */ /* 0x040ff00000081054 */
[----:B------:R-:W-:Y:S07]  /*4c8b0*/  HMMA.1688.F32.TF32 R84, R72, R48, R80 ;  /* 0x000000304854723c */ /* 0x000fee0000081050 */
[----:B------:R-:W-:Y:S04]  /*4c8c0*/  STL.64 [R1+0x150], R92 ;  /* 0x0001505c01007387 */ /* 0x000fe80000100a00 */
[----:B------:R-:W-:Y:S04]  /*4c8d0*/  STL.64 [R1+0x158], R94 ;  /* 0x0001585e01007387 */ /* 0x000fe80000100a00 */
[----:B------:R-:W-:Y:S04]  /*4c8e0*/  STL.64 [R1+0x140], R88 ;  /* 0x0001405801007387 */ /* 0x000fe80000100a00 */
[----:B------:R-:W-:Y:S04]  /*4c8f0*/  STL.64 [R1+0x148], R90 ;  /* 0x0001485a01007387 */ /* 0x000fe80000100a00 */
[----:B------:R-:W2:Y:S04]  /*4c900*/  LDL.LU R80, [R1+0x6a0] ;  /* 0x0006a00001507983 */ /* 0x000ea80000300800 */
[----:B------:R1:W-:Y:S04]  /*4c910*/  STL.64 [R1+0x130], R84 ;  /* 0x0001305401007387 */ /* 0x0003e80000100a00 */
[----:B------:R4:W-:Y:S04]  /*4c920*/  STL.64 [R1+0x138], R86 ;  /* 0x0001385601007387 */ /* 0x0009e80000100a00 */
[----:B------:R-:W-:Y:S04]  /*4c930*/  STL.64 [R1+0x120], R76 ;  /* 0x0001204c01007387 */ /* 0x000fe80000100a00 */
[----:B------:R-:W-:Y:S04]  /*4c940*/  STL.64 [R1+0x128], R78 ;  /* 0x0001284e01007387 */ /* 0x000fe80000100a00 */
        /* <DEDUP_REMOVED lines=31> */
[----:B------:R-:W2:Y:S04]  /*4cb40*/  LDL.LU R119, [R1+0x21c] ;  /* 0x00021c0001777983 */ /* 0x000ea80000300800 */
[----:B------:R-:W3:Y:S01]  /*4cb50*/  LDL.LU R120, [R1+0x220] ;  /* 0x0002200001787983 */ /* 0x000ee20000300800 */
[----:B------:R-:W-:Y:S03]  /*4cb60*/  HMMA.1688.F32.TF32 R244, R244, R68, R124 ;  /* 0x00000044f4f4723c */ /* 0x000fe6000008107c */
        /* <DEDUP_REMOVED lines=84> */
[----:B------:R-:W-:Y:S04]  /*4d0b0*/  LDS R76, [R2+0x10100] ;  /* 0x01010000024c7984 */ /* 0x000fe80000000800 */
[----:B------:R-:W-:Y:S04]  /*4d0c0*/  LDS R78, [R2+0x11100] ;  /* 0x01110000024e7984 */ /* 0x000fe80000000800 */
[----:B------:R-:W-:Y:S04]  /*4d0d0*/  LDS R77, [R3+0x10100] ;  /* 0x01010000034d7984 */ /* 0x000fe80000000800 */
[----:B------:R-:W2:Y:S02]  /*4d0e0*/  LDS R79, [R3+0x11100] ;  /* 0x01110000034f7984 */ /* 0x000ea40000000800 */
[C---:B--2---:R-:W-:Y:S08]  /*4d0f0*/  HMMA.1688.F32.TF32 R132, R76.reuse, R44, R132 ;  /* 0x0000002c4c84723c */ /* 0x044ff00000081084 */
[C---:B---3--:R-:W-:Y:S08]  /*4d100*/  HMMA.1688.F32.TF32 R136, R76.reuse, R40, R136 ;  /* 0x000000284c88723c */ /* 0x048ff00000081088 */
[C---:B----4-:R-:W-:Y:S08]  /*4d110*/  HMMA.1688.F32.TF32 R140, R76.reuse, R36, R140 ;  /* 0x000000244c8c723c */ /* 0x050ff0000008108c */
[C---:B------:R-:W-:Y:S08]  /*4d120*/  HMMA.1688.F32.TF32 R148, R76.reuse, R28, R148 ;  /* 0x0000001c4c94723c */ /* 0x040ff00000081094 */
[C---:B------:R-:W-:Y:S08]  /*4d130*/  HMMA.1688.F32.TF32 R152, R76.reuse, R24, R152 ;  /* 0x000000184c98723c */ /* 0x040ff00000081098 */
[C---:B------:R-:W-:Y:S08]  /*4d140*/  HMMA.1688.F32.TF32 R156, R76.reuse, R20, R156 ;  /* 0x000000144c9c723c */ /* 0x040ff0000008109c */
[----:B------:R-:W-:Y:S08]  /*4d150*/  HMMA.1688.F32.TF32 R164, R76, R12, R164 ;  /* 0x0000000c4ca4723c */ /* 0x000ff000000810a4 */
        /* <DEDUP_REMOVED lines=8> */
[C---:B------:R-:W-:Y:S03]  /*4d1e0*/  HMMA.1688.F32.TF32 R168, R76.reuse, R8, R168 ;  /* 0x000000084ca8723c */ /* 0x040fe600000810a8 */
[----:B------:R-:W-:Y:S05]  /*4d1f0*/  STL.64 [R1+0x110], R188 ;  /* 0x000110bc01007387 */ /* 0x000fea0000100a00 */
[C---:B------:R-:W-:Y:S01]  /*4d200*/  HMMA.1688.F32.TF32 R160, R76.reuse, R16, R160 ;  /* 0x000000104ca0723c */ /* 0x040fe200000810a0 */
        /* <DEDUP_REMOVED lines=21> */
[----:B------:R-:W-:Y:S03]  /*4d360*/  HMMA.1688.F32.TF32 R108, R76, R68, R108 ;  /* 0x000000444c6c723c */ /* 0x000fe6000008106c */
[----:B------:R-:W-:Y:S04]  /*4d370*/  STL.64 [R1+0x430], R152 ;  /* 0x0004309801007387 */ /* 0x000fe80000100a00 */
[----:B------:R-:W-:Y:S01]  /*4d380*/  STL.64 [R1+0x438], R154 ;  /* 0x0004389a01007387 */ /* 0x000fe20000100a00 */
[C---:B-1----:R-:W-:Y:S03]  /*4d390*/  HMMA.1688.F32.TF32 R76, R72.reuse, R8, R104 ;  /* 0x00000008484c723c */ /* 0x042fe60000081068 */
        /* <DEDUP_REMOVED lines=25> */
[----:B------:R1:W-:Y:S01]  /*4d530*/  STL.64 [R1+0x3f8], R78 ;  /* 0x0003f84e01007387 */ /* 0x0003e20000100a00 */
[C---:B------:R-:W-:Y:S03]  /*4d540*/  HMMA.1688.F32.TF32 R88, R72.reuse, R24, R88 ;  /* 0x000000184858723c */ /* 0x040fe60000081058 */
[----:B------:R-:W-:Y:S04]  /*4d550*/  LDS R160, [R2+0x10280] ;  /* 0x0102800002a07984 */ /* 0x000fe80000000800 */
[----:B------:R-:W-:Y:S01]  /*4d560*/  LDS R162, [R2+0x11280] ;  /* 0x0112800002a27984 */ /* 0x000fe20000000800 */
[C---:B-1----:R-:W-:Y:S03]  /*4d570*/  HMMA.1688.F32.TF32 R76, R72.reuse, R20, R92 ;  /* 0x00000014484c723c */ /* 0x042fe6000008105c */
[----:B------:R-:W-:Y:S04]  /*4d580*/  STL.64 [R1+0x3e0], R100 ;  /* 0x0003e06401007387 */ /* 0x000fe80000100a00 */
[----:B------:R-:W-:Y:S04]  /*4d590*/  STL.64 [R1+0x3e8], R102 ;  /* 0x0003e86601007387 */ /* 0x000fe80000100a00 */
[----:B------:R-:W-:Y:S01]  /*4d5a0*/  STL.64 [R1+0x3d0], R96 ;  /* 0x0003d06001007387 */ /* 0x000fe20000100a00 */
[C---:B------:R-:W-:Y:S03]  /*4d5b0*/  HMMA.1688.F32.TF32 R84, R72.reuse, R28, R84 ;  /* 0x0000001c4854723c */ /* 0x040fe60000081054 */
[----:B------:R-:W-:Y:S04]  /*4d5c0*/  STL.64 [R1+0x3d8], R98 ;  /* 0x0003d86201007387 */ /* 0x000fe80000100a00 */
[----:B------:R-:W-:Y:S04]  /*4d5d0*/  LDS R161, [R3+0x10280] ;  /* 0x0102800003a17984 */ /* 0x000fe80000000800 */
[----:B------:R-:W-:Y:S04]  /*4d5e0*/  LDS R163, [R3+0x11280] ;  /* 0x0112800003a37984 */ /* 0x000fe80000000800 */
[----:B------:R-:W-:Y:S04]  /*4d5f0*/  STL.64 [R1+0x3c0], R76 ;  /* 0x0003c04c01007387 */ /* 0x000fe80000100a00 */
[----:B------:R1:W-:Y:S02]  /*4d600*/  STL.64 [R1+0x3c8], R78 ;  /* 0x0003c84e01007387 */ /* 0x0003e40000100a00 */
[C---:B-1----:R-:W-:Y:S02]  /*4d610*/  HMMA.1688.F32.TF32 R76, R72.reuse, R32, R80 ;  /* 0x00000020484c723c */ /* 0x042fe40000081050 */
        /* <DEDUP_REMOVED lines=22> */
[----:B-1----:R-:W2:Y:S04]  /*4d780*/  LDL.LU R84, [R1+0x690] ;  /* 0x0006900001547983 */ /* 0x002ea80000300800 */
[----:B------:R-:W2:Y:S04]  /*4d790*/  LDL.LU R85, [R1+0x694] ;  /* 0x0006940001557983 */ /* 0x000ea80000300800 */
[----:B---3--:R-:W2:Y:S04]  /*4d7a0*/  LDL.LU R86, [R1+0x698] ;  /* 0x0006980001567983 */ /* 0x008ea80000300800 */
        /* <DEDUP_REMOVED lines=33> */
[C---:B----4-:R-:W-:Y:S08]  /*4d9c0*/  HMMA.1688.F32.TF32 R76, R72.reuse, R40, R80 ;  /* 0x00000028484c723c */ /* 0x050ff00000081050 */
[C---:B--2---:R-:W-:Y:S01]  /*4d9d0*/  HMMA.1688.F32.TF32 R132, R72.reuse, R36, R84 ;  /* 0x000000244884723c */ /* 0x044fe20000081054 */
[----:B------:R-:W2:Y:S11]  /*4d9e0*/  LDL.LU R84, [R1+0x8e0] ;  /* 0x0008e00001547983 */ /* 0x000eb60000300800 */
[----:B------:R-:W-:Y:S11]  /*4d9f0*/  @!UPT UIADD3 URZ, URZ, URZ, URZ ;  /* 0x0000003f3f3ff290 */ /* 0x000ff6000fffe03f */
        /* <DEDUP_REMOVED lines=10> */
[----:B------:R-:W4:Y:S01]  /*4daa0*/  LDL.LU R83, [R1+0x8dc] ;  /* 0x0008dc0001537983 */ /* 0x000f220000300800 */
[C---:B---3--:R-:W-:Y:S08]  /*4dab0*/  HMMA.1688.F32.TF32 R128, R72.reuse, R44, R128 ;  /* 0x0000002c4880723c */ /* 0x048ff00000081080 */
[C---:B------:R-:W-:Y:S08]  /*4dac0*/  HMMA.1688.F32.TF32 R124, R72.reuse, R48, R124 ;  /* 0x00000030487c723c */ /* 0x040ff0000008107c */
[C---:B-1----:R-:W-:Y:S01]  /*4dad0*/  HMMA.1688.F32.TF32 R76, R72.reuse, R52, R96 ;  /* 0x00000034484c723c */ /* 0x042fe20000081060 */
[----:B------:R-:W-:Y:S04]  /*4dae0*/  LDS R96, [R2+0x10200] ;  /* 0x0102000002607984 */ /* 0x000fe80000000800 */
[----:B------:R-:W-:Y:S04]  /*4daf0*/  LDS R98, [R2+0x11200] ;  /* 0x0112000002627984 */ /* 0x000fe80000000800 */
[----:B------:R-:W-:Y:S04]  /*4db00*/  LDS R97, [R3+0x10200] ;  /* 0x0102000003617984 */ /* 0x000fe80000000800 */
[----:B------:R-:W1:Y:S01]  /*4db10*/  LDS R99, [R3+0x11200] ;  /* 0x0112000003637984 */ /* 0x000e620000000800 */
[C---:B------:R-:W-:Y:S03]  /*4db20*/  HMMA.1688.F32.TF32 R120, R72.reuse, R56, R120 ;  /* 0x000000384878723c */ /* 0x040fe60000081078 */
[----:B------:R-:W-:Y:S04]  /*4db30*/  STL.64 [R1+0x360], R128 ;  /* 0x0003608001007387 */ /* 0x000fe80000100a00 */
[----:B------:R-:W-:Y:S01]  /*4db40*/  STL.64 [R1+0x368], R130 ;  /* 0x0003688201007387 */ /* 0x000fe20000100a00 */
[C---:B------:R-:W-:Y:S03]  /*4db50*/  HMMA.1688.F32.TF32 R116, R72.reuse, R60, R116 ;  /* 0x0000003c4874723c */ /* 0x040fe60000081074 */
[----:B------:R-:W-:Y:S04]  /*4db60*/  STL.64 [R1+0x350], R124 ;  /* 0x0003507c01007387 */ /* 0x000fe80000100a00 */
[----:B------:R-:W-:Y:S04]  /*4db70*/  STL.64 [R1+0x358], R126 ;  /* 0x0003587e01007387 */ /* 0x000fe80000100a00 */
[----:B------:R-:W-:Y:S04]  /*4db80*/  STL.64 [R1+0x340], R76 ;  /* 0x0003404c01007387 */ /* 0x000fe80000100a00 */
[----:B------:R3:W-:Y:S02]  /*4db90*/  STL.64 [R1+0x348], R78 ;  /* 0x0003484e01007387 */ /* 0x0007e40000100a00 */
[C---:B---3--:R-:W-:Y:S08]  /*4dba0*/  HMMA.1688.F32.TF32 R76, R72.reuse, R64, R112 ;  /* 0x00000040484c723c */ /* 0x048ff00000081070 */
[----:B------:R-:W-:Y:S01]  /*4dbb0*/  HMMA.1688.F32.TF32 R72, R72, R68, R108 ;  /* 0x000000444848723c */ /* 0x000fe2000008106c */
[----:B------:R-:W-:Y:S04]  /*4dbc0*/  STL.64 [R1+0x330], R120 ;  /* 0x0003307801007387 */ /* 0x000fe80000100a00 */
[----:B------:R-:W-:Y:S04]  /*4dbd0*/  STL.64 [R1+0x338], R122 ;  /* 0x0003387a01007387 */ /* 0x000fe80000100a00 */
[----:B------:R-:W-:Y:S04]  /*4dbe0*/  STL.64 [R1+0x320], R116 ;  /* 0x0003207401007387 */ /* 0x000fe80000100a00 */
[----:B------:R-:W-:Y:S10]  /*4dbf0*/  STL.64 [R1+0x328], R118 ;  /* 0x0003287601007387 */ /* 0x000ff40000100a00 */
[----:B------:R-:W-:Y:S04]  /*4dc00*/  STL.64 [R1+0x35b8], R74 ;  /* 0x0035b84a01007387 */ /* 0x000fe80000100a00 */
[----:B------:R-:W-:Y:S04]  /*4dc10*/  STL.64 [R1+0x310], R76 ;  /* 0x0003104c01007387 */ /* 0x000fe80000100a00 */
[----:B------:R1:W-:Y:S02]  /*4dc20*/  STL.64 [R1+0x318], R78 ;  /* 0x0003184e01007387 */ /* 0x0003e40000100a00 */
[C---:B-1----:R-:W-:Y:S02]  /*4dc30*/  HMMA.1688.F32.TF32 R76, R96.reuse, R8, R104 ;  /* 0x00000008604c723c */ /* 0x042fe40000081068 */
[----:B------:R1:W-:Y:S06]  /*4dc40*/  STL.64 [R1+0x35b0], R72 ;  /* 0x0035b04801007387 */ /* 0x0003ec0000100a00 */
[C---:B------:R-:W-:Y:S08]  /*4dc50*/  HMMA.1688.F32.TF32 R92, R96.reuse, R16, R92 ;  /* 0x00000010605c723c */ /* 0x040ff0000008105c */
[C---:B-1----:R-:W-:Y:S07]  /*4dc60*/  HMMA.1688.F32.TF32 R72, R96.reuse, R12, R100 ;  /* 0x0000000c6048723c */ /* 0x042fee0000081064 */
[----:B------:R-:W-:Y:S04]  /*4dc70*/  STL.64 [R1+0x300], R76 ;  /* 0x0003004c01007387 */ /* 0x000fe80000100a00 */
[----:B------:R1:W-:Y:S02]  /*4dc80*/  STL.64 [R1+0x308], R78 ;  /* 0x0003084e01007387 */ /* 0x0003e40000100a00 */
[----:B-1----:R-:W-:Y:S10]  /*4dc90*/  HMMA.1688.F32.TF32 R76, R96, R20, R88 ;  /* 0x00000014604c723c */ /* 0x002ff40000081058 */
[----:B------:R1:W-:Y:S04]  /*4dca0*/  STL.64 [R1+0x2f0], R72 ;  /* 0x0002f04801007387 */ /* 0x0003e80000100a00 */
[----:B------:R3:W-:Y:S04]  /*4dcb0*/  STL.64 [R1+0x2f8], R74 ;  /* 0x0002f84a01007387 */ /* 0x0007e80000100a00 */
[----:B------:R-:W-:Y:S04]  /*4dcc0*/  STL.64 [R1+0x2e0], R92 ;  /* 0x0002e05c01007387 */ /* 0x000fe80000100a00 */
[----:B------:R-:W-:Y:S02]  /*4dcd0*/  STL.64 [R1+0x2e8], R94 ;  /* 0x0002e85e01007387 */ /* 0x000fe40000100a00 */
[----:B-1----:R-:W-:Y:S01]  /*4dce0*/  IMAD.MOV.U32 R72, RZ, RZ, R79 ;  /* 0x000000ffff487224 */ /* 0x002fe200078e004f */
[----:B---3--:R-:W-:Y:S01]  /*4dcf0*/  MOV R74, R77 ;  /* 0x0000004d004a7202 */ /* 0x008fe20000000f00 */
[----:B------:R-:W-:-:S02]  /*4dd00*/  IMAD.MOV.U32 R75, RZ, RZ, R76 ;  /* 0x000000ffff4b7224 */ /* 0x000fc400078e004c */
[----:B------:R-:W-:Y:S01]  /*4dd10*/  IMAD.MOV.U32 R73, RZ, RZ, R78 ;  /* 0x000000ffff497224 */ /* 0x000fe200078e004e */
[----:B------:R-:W-:Y:S04]  /*4dd20*/  STL [R1+0x36ac], R72 ;  /* 0x0036ac4801007387 */ /* 0x000fe80000100800 */
[----:B------:R-:W-:Y:S04]  /*4dd30*/  STL [R1+0x36a8], R74 ;  /* 0x0036a84a01007387 */ /* 0x000fe80000100800 */
[----:B------:R-:W-:Y:S04]  /*4dd40*/  STL [R1+0x36a4], R75 ;  /* 0x0036a44b01007387 */ /* 0x000fe80000100800 */
[----:B------:R-:W-:Y:S01]  /*4dd50*/  STL [R1+0x36a0], R73 ;  /* 0x0036a04901007387 */ /* 0x000fe20000100800 */
[C---:B--2---:R-:W-:Y:S11]  /*4dd60*/  HMMA.1688.F32.TF32 R84, R96.reuse, R24, R84 ;  /* 0x000000186054723c */ /* 0x044ff60000081054 */
[----:B------:R-:W-:Y:S11]  /*4dd70*/  @!UPT UIADD3 URZ, URZ, URZ, URZ ;  /* 0x0000003f3f3ff290 */ /* 0x000ff6000fffe03f */
[----:B------:R-:W-:Y:S01]  /*4dd80*/  @!UPT UIADD3 URZ, URZ, URZ, URZ ;  /* 0x0000003f3f3ff290 */ /* 0x000fe2000fffe03f */
[----:B------:R1:W-:Y:S04]  /*4dd90*/  STL.64 [R1+0x2c0], R84 ;  /* 0x0002c05401007387 */ /* 0x0003e80000100a00 */
        /* <DEDUP_REMOVED lines=32> */
[----:B--2---:R-:W2:Y:S04]  /*4dfa0*/  LDL.LU R86, [R1+0x868] ;  /* 0x0008680001567983 */ /* 0x004ea80000300800 */
        /* <DEDUP_REMOVED lines=9> */
[----:B------:R-:W-:Y:S01]  /*4e040*/  MOV R73, R79 ;  /* 0x0000004f00497202 */ /* 0x000fe20000000f00 */
[----:B------:R-:W-:Y:S01]  /*4e050*/  IMAD.MOV.U32 R75, RZ, RZ, R78 ;  /* 0x000000ffff4b7224 */ /* 0x000fe200078e004e */
[----:B------:R-:W-:Y:S01]  /*4e060*/  MOV R72, R76 ;  /* 0x0000004c00487202 */ /* 0x000fe20000000f00 */
[----:B------:R-:W2:Y:S01]  /*4e070*/  LDL.LU R100, [R1+0x620] ;  /* 0x0006200001647983 */ /* 0x000ea20000300800 */
[----:B------:R-:W-:-:S03]  /*4e080*/  IMAD.MOV.U32 R74, RZ, RZ, R77 ;  /* 0x000000ffff4a7224 */ /* 0x000fc600078e004d */
[----:B------:R-:W2:Y:S04]  /*4e090*/  LDL.LU R101, [R1+0x624] ;  /* 0x0006240001657983 */ /* 0x000ea80000300800 */
[----:B------:R-:W2:Y:S04]  /*4e0a0*/  LDL.LU R102, [R1+0x628] ;  /* 0x0006280001667983 */ /* 0x000ea80000300800 */
[----:B------:R-:W2:Y:S04]  /*4e0b0*/  LDL.LU R103, [R1+0x62c] ;  /* 0x00062c0001677983 */ /* 0x000ea80000300800 */
[----:B------:R-:W-:Y:S04]  /*4e0c0*/  STL [R1+0x36bc], R73 ;  /* 0x0036bc4901007387 */ /* 0x000fe80000100800 */
[----:B------:R-:W-:Y:S04]  /*4e0d0*/  STL [R1+0x36b8], R75 ;  /* 0x0036b84b01007387 */ /* 0x000fe80000100800 */
[----:B------:R-:W-:Y:S04]  /*4e0e0*/  STL [R1+0x36b4], R72 ;  /* 0x0036b44801007387 */ /* 0x000fe80000100800 */
[----:B------:R1:W-:Y:S01]  /*4e0f0*/  STL [R1+0x36b0], R74 ;  /* 0x0036b04a01007387 */ /* 0x0003e20000100800 */
[C---:B---3--:R-:W-:Y:S08]  /*4e100*/  HMMA.1688.F32.TF32 R88, R96.reuse, R60, R88 ;  /* 0x0000003c6058723c */ /* 0x048ff00000081058 */
[C---:B-1----:R-:W-:Y:S08]  /*4e110*/  HMMA.1688.F32.TF32 R72, R96.reuse, R32, R124 ;  /* 0x000000206048723c */ /* 0x042ff0000008107c */
[C---:B------:R-:W-:Y:S11]  /*4e120*/  HMMA.1688.F32.TF32 R76, R96.reuse, R40, R116 ;  /* 0x00000028604c723c */ /* 0x040ff60000081074 */
[----:B------:R-:W-:Y:S04]  /*4e130*/  @!UPT UIADD3 URZ, URZ, URZ, URZ ;  /* 0x0000003f3f3ff290 */ /* 0x000fe8000fffe03f */
[----:B------:R1:W-:Y:S01]  /*4e140*/  STL.64 [R1+0x2a0], R72 ;  /* 0x0002a04801007387 */ /* 0x0003e20000100a00 */
[C---:B------:R-:W-:Y:S03]  /*4e150*/  HMMA.1688.F32.TF32 R120, R96.reuse, R36, R120 ;  /* 0x000000246078723c */ /* 0x040fe60000081078 */
[----:B------:R3:W-:Y:S05]  /*4e160*/  STL.64 [R1+0x2a8], R74 ;  /* 0x0002a84a01007387 */ /* 0x0007ea0000100a00 */
[----:B----4-:R-:W-:Y:S01]  /*4e170*/  HMMA.1688.F32.TF32 R112, R96, R44, R112 ;  /* 0x0000002c6070723c */ /* 0x010fe20000081070 */
[----:B-1----:R-:W-:Y:S01]  /*4e180*/  IMAD.MOV.U32 R73, RZ, RZ, R76 ;  /* 0x000000ffff497224 */ /* 0x002fe200078e004c */
[----:B------:R-:W-:Y:S01]  /*4e190*/  MOV R72, R78 ;  /* 0x0000004e00487202 */ /* 0x000fe20000000f00 */
[----:B---3--:R-:W-:-:S02]  /*4e1a0*/  IMAD.MOV.U32 R75, RZ, RZ, R77 ;  /* 0x000000ffff4b7224 */ /* 0x008fc400078e004d */
[----:B------:R-:W-:-:S03]  /*4e1b0*/  IMAD.MOV.U32 R74, RZ, RZ, R79 ;  /* 0x000000ffff4a7224 */ /* 0x000fc600078e004f */
[C---:B------:R-:W-:Y:S08]  /*4e1c0*/  HMMA.1688.F32.TF32 R76, R96.reuse, R48, R108 ;  /* 0x00000030604c723c */ /* 0x040ff0000008106c */
[C---:B------:R-:W-:Y:S08]  /*4e1d0*/  HMMA.1688.F32.TF32 R80, R96.reuse, R52, R80 ;  /* 0x000000346050723c */ /* 0x040ff00000081050 */
[C---:B--2---:R-:W-:Y:S01]  /*4e1e0*/  HMMA.1688.F32.TF32 R84, R96.reuse, R56, R84 ;  /* 0x000000386054723c */ /* 0x044fe20000081054 */
[----:B------:R-:W-:Y:S07]  /*4e1f0*/  STL.64 [R1+0x290], R120 ;  /* 0x0002907801007387 */ /* 0x000fee0000100a00 */
[C---:B------:R-:W-:Y:S01]  /*4e200*/  HMMA.1688.F32.TF32 R92, R96.reuse, R64, R92 ;  /* 0x00000040605c723c */ /* 0x040fe2000008105c */
[----:B------:R-:W-:Y:S04]  /*4e210*/  STL.64 [R1+0x298], R122 ;  /* 0x0002987a01007387 */ /* 0x000fe80000100a00 */
[----:B------:R-:W-:Y:S03]  /*4e220*/  STL.64 [R1+0x3548], R78 ;  /* 0x0035484e01007387 */ /* 0x000fe60000100a00 */
[----:B------:R-:W-:Y:S01]  /*4e230*/  HMMA.1688.F32.TF32 R96, R96, R68, R104 ;  /* 0x000000446060723c */ /* 0x000fe20000081068 */
        /* <DEDUP_REMOVED lines=54> */
[----:B------:R-:W2:Y:S04]  /*4e5a0*/  LDL.LU R144, [R1+0x570] ;  /* 0x0005700001907983 */ /* 0x000ea80000300800 */
[----:B------:R-:W2:Y:S04]  /*4e5b0*/  LDL.LU R145, [R1+0x574] ;  /* 0x0005740001917983 */ /* 0x000ea80000300800 */
[----:B------:R-:W2:Y:S04]  /*4e5c0*/  LDL.LU R146, [R1+0x578] ;  /* 0x0005780001927983 */ /* 0x000ea80000300800 */
[----:B------:R-:W2:Y:S08]  /*4e5d0*/  LDL.LU R147, [R1+0x57c] ;  /* 0x00057c0001937983 */ /* 0x000eb00000300800 */
[----:B------:R-:W-:Y:S04]  /*4e5e0*/  STL.64 [R1+0x35a8], R102 ;  /* 0x0035a86601007387 */ /* 0x000fe80000100a00 */
[----:B------:R-:W-:Y:S01]  /*4e5f0*/  STL.64 [R1+0x35a0], R100 ;  /* 0x0035a06401007387 */ /* 0x000fe20000100a00 */
[C---:B---3--:R-:W-:Y:S08]  /*4e600*/  HMMA.1688.F32.TF32 R140, R160.reuse, R48, R140 ;  /* 0x00000030a08c723c */ /* 0x048ff0000008108c */
[C---:B----4-:R-:W-:Y:S08]  /*4e610*/  HMMA.1688.F32.TF32 R124, R160.reuse, R32, R124 ;  /* 0x00000020a07c723c */ /* 0x050ff0000008107c */
[C---:B------:R-:W-:Y:S08]  /*4e620*/  HMMA.1688.F32.TF32 R108, R160.reuse, R16, R108 ;  /* 0x00000010a06c723c */ /* 0x040ff0000008106c */
[C---:B------:R-:W-:Y:S08]  /*4e630*/  HMMA.1688.F32.TF32 R104, R160.reuse, R12, R104 ;  /* 0x0000000ca068723c */ /* 0x040ff00000081068 */
[C---:B--2---:R-:W-:Y:S08]  /*4e640*/  HMMA.1688.F32.TF32 R112, R160.reuse, R20, R112 ;  /* 0x00000014a070723c */ /* 0x044ff00000081070 */
        /* <DEDUP_REMOVED lines=57> */
[C---:B------:R-:W-:Y:S11]  /*4e9e0*/  HMMA.1688.F32.TF32 R144, R160.reuse, R52, R144 ;  /* 0x00000034a090723c */ /* 0x040ff60000081090 */
[----:B------:R-:W-:Y:S11]  /*4e9f0*/  @!UPT UIADD3 URZ, URZ, URZ, URZ ;  /* 0x0000003f3f3ff290 */ /* 0x000ff6000fffe03f */
[----:B------:R-:W-:Y:S01]  /*4ea00*/  @!UPT UIADD3 URZ, URZ, URZ, URZ ;  /* 0x0000003f3f3ff290 */ /* 0x000fe2000fffe03f */
[----:B------:R-:W-:Y:S04]  /*4ea10*/  STL.64 [R1+0x3668], R146 ;  /* 0x0036689201007387 */ /* 0x000fe80000100a00 */
[----:B------:R-:W-:Y:S01]  /*4ea20*/  STL.64 [R1+0x3660], R144 ;  /* 0x0036609001007387 */ /* 0x000fe20000100a00 */
[C---:B--2---:R-:W-:Y:S08]  /*4ea30*/  HMMA.1688.F32.TF32 R152, R160.reuse, R60, R152 ;  /* 0x0000003ca098723c */ /* 0x044ff00000081098 */
[C---:B---3--:R-:W-:Y:S08]  /*4ea40*/  HMMA.1688.F32.TF32 R148, R160.reuse, R56, R148 ;  /* 0x00000038a094723c */ /* 0x048ff00000081094 */
[----:B----4-:R-:W-:Y:S11]  /*4ea50*/  HMMA.1688.F32.TF32 R156, R160, R64, R156 ;  /* 0x00000040a09c723c */ /* 0x010ff6000008109c */
[----:B------:R-:W-:Y:S04]  /*4ea60*/  @!UPT UIADD3 URZ, URZ, URZ, URZ ;  /* 0x0000003f3f3ff290 */ /* 0x000fe8000fffe03f */
        /* <DEDUP_REMOVED lines=14> */
[C---:B------:R-:W-:Y:S08]  /*4eb50*/  HMMA.1688.F32.TF32 R176, R228.reuse, R16, R176 ;  /* 0x00000010e4b0723c */ /* 0x040ff000000810b0 */
[C---:B------:R-:W-:Y:S11]  /*4eb60*/  HMMA.1688.F32.TF32 R180, R228.reuse, R20, R180 ;  /* 0x00000014e4b4723c */ /* 0x040ff600000810b4 */
[----:B------:R-:W-:Y:S04]  /*4eb70*/  @!UPT UIADD3 URZ, URZ, URZ, URZ ;  /* 0x0000003f3f3ff290 */ /* 0x000fe8000fffe03f */
[----:B------:R-:W-:Y:S04]  /*4eb80*/  STL [R1+0x3490], R176 ;  /* 0x003490b001007387 */ /* 0x000fe80000100800 */
[----:B------:R-:W-:Y:S04]  /*4eb90*/  STL [R1+0x348c], R177 ;  /* 0x00348cb101007387 */ /* 0x000fe80000100800 */
[----:B------:R-:W-:Y:S04]  /*4eba0*/  STL [R1+0x3488], R178 ;  /* 0x003488b201007387 */ /* 0x000fe80000100800 */
[----:B------:R-:W-:Y:S04]  /*4ebb0*/  STL [R1+0x3484], R179 ;  /* 0x003484b301007387 */ /* 0x000fe80000100800 */
        /* <DEDUP_REMOVED lines=20> */
[C---:B--2---:R-:W-:Y:S08]  /*4ed00*/  HMMA.1688.F32.TF32 R184, R228.reuse, R24, R184 ;  /* 0x00000018e4b8723c */ /* 0x044ff000000810b8 */
[C---:B---3--:R-:W-:Y:S11]  /*4ed10*/  HMMA.1688.F32.TF32 R188, R228.reuse, R28, R188 ;  /* 0x0000001ce4bc723c */ /* 0x048ff600000810bc */
[----:B------:R-:W-:Y:S04]  /*4ed20*/  @!UPT UIADD3 URZ, URZ, URZ, URZ ;  /* 0x0000003f3f3ff290 */ /* 0x000fe8000fffe03f */
        /* <DEDUP_REMOVED lines=8> */
[C---:B----4-:R-:W-:Y:S03]  /*4edb0*/  HMMA.1688.F32.TF32 R192, R228.reuse, R32, R192 ;  /* 0x00000020e4c0723c */ /* 0x050fe600000810c0 */
[----:B------:R-:W-:Y:S05]  /*4edc0*/  STL [R1+0x34b4], R188 ;  /* 0x0034b4bc01007387 */ /* 0x000fea0000100800 */
[C---:B------:R-:W-:Y:S01]  /*4edd0*/  HMMA.1688.F32.TF32 R196, R228.reuse, R36, R196 ;  /* 0x00000024e4c4723c */ /* 0x040fe200000810c4 */
[----:B------:R-:W-:Y:S04]  /*4ede0*/  STL [R1+0x34b0], R189 ;  /* 0x0034b0bd01007387 */ /* 0x000fe80000100800 */
[----:B------:R-:W-:Y:S03]  /*4edf0*/  STL [R1+0x347c], R190 ;  /* 0x00347cbe01007387 */ /* 0x000fe60000100800 */
[C---:B------:R-:W-:Y:S01]  /*4ee00*/  HMMA.1688.F32.TF32 R200, R228.reuse, R40, R200 ;  /* 0x00000028e4c8723c */ /* 0x040fe200000810c8 */
[----:B------:R-:W-:Y:S06]  /*4ee10*/  STL [R1+0x3478], R191 ;  /* 0x003478bf01007387 */ /* 0x000fec0000100800 */
[----:B------:R-:W-:Y:S04]  /*4ee20*/  STL [R1+0x34c0], R192 ;  /* 0x0034c0c001007387 */ /* 0x000fe80000100800 */
[----:B------:R-:W-:Y:S04]  /*4ee30*/  STL [R1+0x34bc], R193 ;  /* 0x0034bcc101007387 */ /* 0x000fe80000100800 */
[----:B------:R-:W-:Y:S04]  /*4ee40*/  STL [R1+0x34b8], R194 ;  /* 0x0034b8c201007387 */ /* 0x000fe80000100800 */
[----:B------:R-:W-:Y:S04]  /*4ee50*/  STL [R1+0x3474], R195 ;  /* 0x003474c301007387 */ /* 0x000fe80000100800 */
[----:B------:R-:W-:Y:S01]  /*4ee60*/  STL [R1+0x34cc], R196 ;  /* 0x0034ccc401007387 */ /* 0x000fe20000100800 */
[----:B------:R-:W-:Y:S03]  /*4ee70*/  HMMA.1688.F32.TF32 R204, R228, R44, R204 ;  /* 0x0000002ce4cc723c */ /* 0x000fe600000810cc */
[----:B------:R-:W-:Y:S04]  /*4ee80*/  STL [R1+0x34c8], R197 ;  /* 0x0034c8c501007387 */ /* 0x000fe80000100800 */
[----:B------:R-:W-:Y:S04]  /*4ee90*/  STL [R1+0x34c4], R198 ;  /* 0x0034c4c601007387 */ /* 0x000fe80000100800 */
[----:B------:R-:W-:Y:S04]  /*4eea0*/  STL [R1+0x3470], R199 ;  /* 0x003470c701007387 */ /* 0x000fe80000100800 */
[----:B------:R-:W3:Y:S04]  /*4eeb0*/  LDL.LU R212, [R1+0x750] ;  /* 0x0007500001d47983 */ /* 0x000ee80000300800 */
[----:B------:R-:W3:Y:S04]  /*4eec0*/  LDL.LU R213, [R1+0x754] ;  /* 0x0007540001d57983 */ /* 0x000ee80000300800 */
[----:B------:R-:W3:Y:S04]  /*4eed0*/  LDL.LU R214, [R1+0x758] ;  /* 0x0007580001d67983 */ /* 0x000ee80000300800 */
[----:B------:R-:W3:Y:S04]  /*4eee0*/  LDL.LU R215, [R1+0x75c] ;  /* 0x00075c0001d77983 */ /* 0x000ee80000300800 */
        /* <DEDUP_REMOVED lines=32> */
[C---:B--2---:R-:W-:Y:S11]  /*4f0f0*/  HMMA.1688.F32.TF32 R208, R228.reuse, R48, R208 ;  /* 0x00000030e4d0723c */ /* 0x044ff600000810d0 */
[----:B------:R-:W-:Y:S11]  /*4f100*/  @!UPT UIADD3 URZ, URZ, URZ, URZ ;  /* 0x0000003f3f3ff290 */ /* 0x000ff6000fffe03f */
[----:B------:R-:W-:Y:S01]  /*4f110*/  @!UPT UIADD3 URZ, URZ, URZ, URZ ;  /* 0x0000003f3f3ff290 */ /* 0x000fe2000fffe03f */
[----:B------:R-:W-:Y:S04]  /*4f120*/  STL [R1+0x34fc], R208 ;  /* 0x0034fcd001007387 */ /* 0x000fe80000100800 */
[----:B------:R-:W-:Y:S04]  /*4f130*/  STL [R1+0x34f8], R209 ;  /* 0x0034f8d101007387 */ /* 0x000fe80000100800 */
[----:B------:R-:W-:Y:S04]  /*4f140*/  STL [R1+0x34f4], R210 ;  /* 0x0034f4d201007387 */ /* 0x000fe80000100800 */
[----:B------:R-:W-:Y:S01]  /*4f150*/  STL [R1+0x34f0], R211 ;  /* 0x0034f0d301007387 */ /* 0x000fe20000100800 */
[C---:B---3--:R-:W-:Y:S08]  /*4f160*/  HMMA.1688.F32.TF32 R212, R228.reuse, R52, R212 ;  /* 0x00000034e4d4723c */ /* 0x048ff000000810d4 */
[C---:B----4-:R-:W-:Y:S11]  /*4f170*/  HMMA.1688.F32.TF32 R216, R228.reuse, R56, R216 ;  /* 0x00000038e4d8723c */ /* 0x050ff600000810d8 */
        /* <DEDUP_REMOVED lines=13> */
[C---:B------:R-:W-:Y:S03]  /*4f250*/  HMMA.1688.F32.TF32 R220, R228.reuse, R60, R220 ;  /* 0x0000003ce4dc723c */ /* 0x040fe600000810dc */
[----:B------:R-:W-:Y:S05]  /*4f260*/  STL [R1+0x351c], R216 ;  /* 0x00351cd801007387 */ /* 0x000fea0000100800 */
[----:B------:R-:W-:Y:S01]  /*4f270*/  HMMA.1688.F32.TF32 R224, R228, R64, R224 ;  /* 0x00000040e4e0723c */ /* 0x000fe200000810e0 */
[----:B------:R-:W-:Y:S04]  /*4f280*/  STL [R1+0x3518], R217 ;  /* 0x003518d901007387 */ /* 0x000fe80000100800 */
[----:B------:R-:W-:Y:S04]  /*4f290*/  STL [R1+0x3514], R218 ;  /* 0x003514da01007387 */ /* 0x000fe80000100800 */
[----:B------:R-:W-:Y:S06]  /*4f2a0*/  STL [R1+0x3510], R219 ;  /* 0x003510db01007387 */ /* 0x000fec0000100800 */
[----:B------:R-:W-:Y:S04]  /*4f2b0*/  STL [R1+0x352c], R220 ;  /* 0x00352cdc01007387 */ /* 0x000fe80000100800 */
[----:B------:R-:W-:Y:S04]  /*4f2c0*/  STL [R1+0x3528], R221 ;  /* 0x003528dd01007387 */ /* 0x000fe80000100800 */
[----:B------:R-:W-:Y:S04]  /*4f2d0*/  STL [R1+0x3524], R222 ;  /* 0x003524de01007387 */ /* 0x000fe80000100800 */
        /* <DEDUP_REMOVED lines=13> */
[----:B------:R-:W-:Y:S04]  /*4f3b0*/  LDS R164, [R2+0x10380] ;  /* 0x0103800002a47984 */ /* 0x000fe80000000800 */
[----:B------:R-:W-:Y:S04]  /*4f3c0*/  LDS R166, [R2+0x11380] ;  /* 0x0113800002a67984 */ /* 0x000fe80000000800 */
[----:B------:R-:W-:Y:S04]  /*4f3d0*/  LDS R165, [R3+0x10380] ;  /* 0x0103800003a57984 */ /* 0x000fe80000000800 */
[----:B------:R-:W2:Y:S04]  /*4f3e0*/  LDS R167, [R3+0x11380] ;  /* 0x0113800003a77984 */ /* 0x000ea80000000800 */
[----:B------:R-:W4:Y:S04]  /*4f3f0*/  LDL.LU R76, [R1+0x530] ;  /* 0x00053000014c7983 */ /* 0x000f280000300800 */
[----:B------:R-:W4:Y:S04]  /*4f400*/  LDL.LU R77, [R1+0x534] ;  /* 0x00053400014d7983 */ /* 0x000f280000300800 */
[----:B------:R-:W4:Y:S04]  /*4f410*/  LDL.LU R78, [R1+0x538] ;  /* 0x00053800014e7983 */ /* 0x000f280000300800 */
[----:B------:R-:W4:Y:S01]  /*4f420*/  LDL.LU R79, [R1+0x53c] ;  /* 0x00053c00014f7983 */ /* 0x000f220000300800 */
[C---:B--2---:R-:W-:Y:S08]  /*4f430*/  HMMA.1688.F32.TF32 R84, R164.reuse, R20, R84 ;  /* 0x00000014a454723c */ /* 0x044ff00000081054 */
[----:B---3--:R-:W-:Y:S11]  /*4f440*/  HMMA.1688.F32.TF32 R88, R164, R16, R88 ;  /* 0x00000010a458723c */ /* 0x008ff60000081058 */
[----:B------:R-:W-:Y:S05]  /*4f450*/  @!UPT UIADD3 URZ, URZ, URZ, URZ ;  /* 0x0000003f3f3ff290 */ /* 0x000fea000fffe03f */
[----:B------:R-:W-:Y:S01]  /*4f460*/  MOV R194, R84 ;  /* 0x0000005400c27202 */ /* 0x000fe20000000f00 */
[----:B------:R-:W-:Y:S01]  /*4f470*/  IMAD.MOV.U32 R188, RZ, RZ, R85 ;  /* 0x000000ffffbc7224 */ /* 0x000fe200078e0055 */
[----:B------:R-:W-:Y:S01]  /*4f480*/  MOV R184, R87 ;  /* 0x0000005700b87202 */ /* 0x000fe20000000f00 */
[----:B------:R-:W-:-:S04]  /*4f490*/  IMAD.MOV.U32 R189, RZ, RZ, R86 ;  /* 0x000000ffffbd7224 */ /* 0x000fc800078e0056 */
[----:B------:R1:W-:Y:S04]  /*4f4a0*/  STL.64 [R1+0x480], R88 ;  /* 0x0004805801007387 */ /* 0x0003e80000100a00 */
[----:B------:R2:W-:Y:S04]  /*4f4b0*/  STL.64 [R1+0x488], R90 ;  /* 0x0004885a01007387 */ /* 0x0005e80000100a00 */
[----:B------:R-:W3:Y:S04]  /*4f4c0*/  LDL.LU R92, [R1+0x520] ;  /* 0x00052000015c7983 */ /* 0x000ee80000300800 */
[----:B------:R-:W3:Y:S04]  /*4f4d0*/  LDL.LU R93, [R1+0x524] ;  /* 0x00052400015d7983 */ /* 0x000ee80000300800 */
[----:B------:R-:W3:Y:S04]  /*4f4e0*/  LDL.LU R94, [R1+0x528] ;  /* 0x00052800015e7983 */ /* 0x000ee80000300800 */
[----:B------:R-:W3:Y:S04]  /*4f4f0*/  LDL.LU R95, [R1+0x52c] ;  /* 0x00052c00015f7983 */ /* 0x000ee80000300800 */
        /* <DEDUP_REMOVED lines=12> */
[----:B------:R-:W-:Y:S01]  /*4f5c0*/  MOV R198, R81 ;  /* 0x0000005100c67202 */ /* 0x000fe20000000f00 */
[----:B------:R-:W4:Y:S01]  /*4f5d0*/  LDL.LU R80, [R1+0x4f0] ;  /* 0x0004f00001507983 */ /* 0x000f220000300800 */
[----:B------:R-:W-:Y:S02]  /*4f5e0*/  IMAD.MOV.U32 R192, RZ, RZ, R82 ;  /* 0x000000ffffc07224 */ /* 0x000fe400078e0052 */
[----:B------:R-:W-:Y:S01]  /*4f5f0*/  IMAD.MOV.U32 R193, RZ, RZ, R83 ;  /* 0x000000ffffc17224 */ /* 0x000fe200078e0053 */
[----:B------:R-:W4:Y:S04]  /*4f600*/  LDL.LU R81, [R1+0x4f4] ;  /* 0x0004f40001517983 */ /* 0x000f280000300800 */
[----:B------:R-:W4:Y:S04]  /*4f610*/  LDL.LU R82, [R1+0x4f8] ;  /* 0x0004f80001527983 */ /* 0x000f280000300800 */
[----:B------:R-:W4:Y:S01]  /*4f620*/  LDL.LU R83, [R1+0x4fc] ;  /* 0x0004fc0001537983 */ /* 0x000f220000300800 */
[C---:B------:R-:W-:Y:S08]  /*4f630*/  HMMA.1688.F32.TF32 R76, R164.reuse, R32, R76 ;  /* 0x00000020a44c723c */ /* 0x040ff0000008104c */
[----:B------:R-:W-:Y:S11]  /*4f640*/  HMMA.1688.F32.TF32 R96, R164, R24, R96 ;  /* 0x00000018a460723c */ /* 0x000ff60000081060 */
[----:B------:R-:W-:Y:S05]  /*4f650*/  @!UPT UIADD3 URZ, URZ, URZ, URZ ;  /* 0x0000003f3f3ff290 */ /* 0x000fea000fffe03f */
[----:B------:R-:W-:Y:S01]  /*4f660*/  MOV R201, R76 ;  /* 0x0000004c00c97202 */ /* 0x000fe20000000f00 */
[----:B------:R-:W-:Y:S01]  /*4f670*/  IMAD.MOV.U32 R202, RZ, RZ, R77 ;  /* 0x000000ffffca7224 */ /* 0x000fe200078e004d */
[----:B------:R-:W4:Y:S01]  /*4f680*/  LDL.LU R76, [R1+0x4e0] ;  /* 0x0004e000014c7983 */ /* 0x000f220000300800 */
[----:B------:R-:W-:Y:S01]  /*4f690*/  IMAD.MOV.U32 R203, RZ, RZ, R78 ;  /* 0x000000ffffcb7224 */ /* 0x000fe200078e004e */
[----:B------:R-:W-:Y:S02]  /*4f6a0*/  MOV R196, R79 ;  /* 0x0000004f00c47202 */ /* 0x000fe40000000f00 */
[----:B------:R-:W4:Y:S02]  /*4f6b0*/  LDL.LU R77, [R1+0x4e4] ;  /* 0x0004e400014d7983 */ /* 0x000f240000300800 */
[----:B------:R-:W-:Y:S02]  /*4f6c0*/  IMAD.MOV.U32 R185, RZ, RZ, R96 ;  /* 0x000000ffffb97224 */ /* 0x000fe400078e0060 */
[----:B------:R-:W4:Y:S01]  /*4f6d0*/  LDL.LU R78, [R1+0x4e8] ;  /* 0x0004e800014e7983 */ /* 0x000f220000300800 */
[----:B------:R-:W-:Y:S01]  /*4f6e0*/  IMAD.MOV.U32 R186, RZ, RZ, R97 ;  /* 0x000000ffffba7224 */ /* 0x000fe200078e0061 */
[----:B------:R-:W-:-:S02]  /*4f6f0*/  MOV R187, R98 ;  /* 0x0000006200bb7202 */ /* 0x000fc40000000f00 */
[----:B------:R-:W4:Y:S01]  /*4f700*/  LDL.LU R79, [R1+0x4ec] ;  /* 0x0004ec00014f7983 */ /* 0x000f220000300800 */
[----:B------:R-:W-:-:S03]  /*4f710*/  IMAD.MOV.U32 R180, RZ, RZ, R99 ;  /* 0x000000ffffb47224 */ /* 0x000fc600078e0063 */
[----:B------:R-:W4:Y:S04]  /*4f720*/  LDL.LU R96, [R1+0x4d0] ;  /* 0x0004d00001607983 */ /* 0x000f280000300800 */
[----:B------:R-:W4:Y:S04]  /*4f730*/  LDL.LU R97, [R1+0x4d4] ;  /* 0x0004d40001617983 */ /* 0x000f280000300800 */
[----:B------:R-:W4:Y:S04]  /*4f740*/  LDL.LU R98, [R1+0x4d8] ;  /* 0x0004d80001627983 */ /* 0x000f280000300800 */
[----:B------:R-:W4:Y:S01]  /*4f750*/  LDL.LU R99, [R1+0x4dc] ;  /* 0x0004dc0001637983 */ /* 0x000f220000300800 */
[C---:B---3--:R-:W-:Y:S08]  /*4f760*/  HMMA.1688.F32.TF32 R92, R164.reuse, R36, R92 ;  /* 0x00000024a45c723c */ /* 0x048ff0000008105c */
[C---:B--2---:R-:W-:Y:S08]  /*4f770*/  HMMA.1688.F32.TF32 R88, R164.reuse, R40, R88 ;  /* 0x00000028a458723c */ /* 0x044ff00000081058 */
[----:B------:R-:W-:Y:S08]  /*4f780*/  HMMA.1688.F32.TF32 R84, R164, R44, R84 ;  /* 0x0000002ca454723c */ /* 0x000ff00000081054 */
[----:B------:R-:W-:Y:S01]  /*4f790*/  IMAD.MOV.U32 R205, RZ, RZ, R92 ;  /* 0x000000ffffcd7224 */ /* 0x000fe200078e005c */
[----:B------:R-:W-:Y:S01]  /*4f7a0*/  MOV R207, R94 ;  /* 0x0000005e00cf7202 */ /* 0x000fe20000000f00 */
[----:B------:R-:W-:Y:S01]  /*4f7b0*/  IMAD.MOV.U32 R206, RZ, RZ, R93 ;  /* 0x000000ffffce7224 */ /* 0x000fe200078e005d */
[----:B------:R-:W2:Y:S01]  /*4f7c0*/  LDL.LU R92, [R1+0x490] ;  /* 0x00049000015c7983 */ /* 0x000ea20000300800 */
[----:B------:R-:W-:-:S03]  /*4f7d0*/  IMAD.MOV.U32 R200, RZ, RZ, R95 ;  /* 0x000000ffffc87224 */ /* 0x000fc600078e005f */
[----:B------:R-:W2:Y:S01]  /*4f7e0*/  LDL.LU R93, [R1+0x494] ;  /* 0x00049400015d7983 */ /* 0x000ea20000300800 */
[----:B------:R-:W-:Y:S01]  /*4f7f0*/  IMAD.MOV.U32 R181, RZ, RZ, R88 ;  /* 0x000000ffffb57224 */ /* 0x000fe200078e0058 */
[----:B------:R-:W-:Y:S02]  /*4f800*/  MOV R182, R89 ;  /* 0x0000005900b67202 */ /* 0x000fe40000000f00 */
[----:B------:R-:W2:Y:S01]  /*4f810*/  LDL.LU R94, [R1+0x498] ;  /* 0x00049800015e7983 */ /* 0x000ea20000300800 */
[----:B------:R-:W-:-:S03]  /*4f820*/  IMAD.MOV.U32 R176, RZ, RZ, R90 ;  /* 0x000000ffffb07224 */ /* 0x000fc600078e005a */
[----:B------:R-:W2:Y:S01]  /*4f830*/  LDL.LU R95, [R1+0x49c] ;  /* 0x00049c00015f7983 */ /* 0x000ea20000300800 */
[----:B------:R-:W-:-:S03]  /*4f840*/  IMAD.MOV.U32 R177, RZ, RZ, R91 ;  /* 0x000000ffffb17224 */ /* 0x000fc600078e005b */
[----:B------:R-:W3:Y:S04]  /*4f850*/  LDL.LU R88, [R1+0x1e0] ;  /* 0x0001e00001587983 */ /* 0x000ee80000300800 */
[----:B------:R-:W3:Y:S01]  /*4f860*/  LDL.LU R89, [R1+0x1e4] ;  /* 0x0001e40001597983 */ /* 0x000ee20000300800 */
[----:B------:R-:W-:Y:S01]  /*4f870*/  MOV R209, R84 ;  /* 0x0000005400d17202 */ /* 0x000fe20000000f00 */
[----:B------:R-:W-:Y:S02]  /*4f880*/  IMAD.MOV.U32 R210, RZ, RZ, R85 ;  /* 0x000000ffffd27224 */ /* 0x000fe400078e0055 */
[----:B------:R-:W3:Y:S01]  /*4f890*/  LDL.LU R90, [R1+0x1e8] ;  /* 0x0001e800015a7983 */ /* 0x000ee20000300800 */
[----:B----4-:R-:W-:Y:S03]  /*4f8a0*/  HMMA.1688.F32.TF32 R80, R164, R48, R80 ;  /* 0x00000030a450723c */ /* 0x010fe60000081050 */
[----:B------:R-:W3:Y:S01]  /*4f8b0*/  LDL.LU R91, [R1+0x1ec] ;  /* 0x0001ec00015b7983 */ /* 0x000ee20000300800 */
[----:B------:R-:W-:Y:S01]  /*4f8c0*/  IMAD.MOV.U32 R211, RZ, RZ, R86 ;  /* 0x000000ffffd37224 */ /* 0x000fe200078e0056 */
[----:B------:R-:W-:-:S02]  /*4f8d0*/  MOV R204, R87 ;  /* 0x0000005700cc7202 */ /* 0x000fc40000000f00 */
[----:B------:R-:W4:Y:S04]  /*4f8e0*/  LDL.LU R84, [R1+0xd0] ;  /* 0x0000d00001547983 */ /* 0x000f280000300800 */
[----:B------:R-:W4:Y:S04]  /*4f8f0*/  LDL.LU R85, [R1+0xd4] ;  /* 0x0000d40001557983 */ /* 0x000f280000300800 */
[----:B------:R-:W4:Y:S04]  /*4f900*/  LDL.LU R86, [R1+0xd8] ;  /* 0x0000d80001567983 */ /* 0x000f280000300800 */
[----:B------:R-:W4:Y:S05]  /*4f910*/  LDL.LU R87, [R1+0xdc] ;  /* 0x0000dc0001577983 */ /* 0x000f2a0000300800 */
[----:B------:R-:W-:Y:S01]  /*4f920*/  IMAD.MOV.U32 R213, RZ, RZ, R80 ;  /* 0x000000ffffd57224 */ /* 0x000fe200078e0050 */
[----:B------:R-:W-:-:S02]  /*4f930*/  MOV R80, R15 ;  /* 0x0000000f00507202 */ /* 0x000fc40000000f00 */
[----:B------:R-:W2:Y:S01]  /*4f940*/  LDL.LU R15, [R1+0x3798] ;  /* 0x00379800010f7983 */ /* 0x000ea20000300800 */
[C---:B------:R-:W-:Y:S08]  /*4f950*/  HMMA.1688.F32.TF32 R168, R228.reuse, R8, R168 ;  /* 0x00000008e4a8723c */ /* 0x040ff000000810a8 */
[C---:B------:R-:W-:Y:S08]  /*4f960*/  HMMA.1688.F32.TF32 R172, R228.reuse, R12, R172 ;  /* 0x0000000ce4ac723c */ /* 0x040ff000000810ac */
[----:B------:R-:W-:Y:S08]  /*4f970*/  HMMA.1688.F32.TF32 R228, R228, R68, R236 ;  /* 0x00000044e4e4723c */ /* 0x000ff000000810ec */
[----:B------:R-:W-:Y:S01]  /*4f980*/  HMMA.1688.F32.TF32 R236, R164, R12, R240 ;  /* 0x0000000ca4ec723c */ /* 0x000fe200000810f0 */
[----:B------:R-:W-:Y:S04]  /*4f990*/  LDS R240, [R2+0x12000] ;  /* 0x0120000002f07984 */ /* 0x000fe80000000800 */
[----:B------:R-:W-:Y:S04]  /*4f9a0*/  LDS R242, [R2+0x13000] ;  /* 0x0130000002f27984 */ /* 0x000fe80000000800 */
[----:B------:R-:W-:Y:S04]  /*4f9b0*/  LDS R241, [R3+0x12000] ;  /* 0x0120000003f17984 */ /* 0x000fe80000000800 */
[----:B------:R-:W2:Y:S01]  /*4f9c0*/  LDS R243, [R3+0x13000] ;  /* 0x0130000003f37984 */ /* 0x000ea20000000800 */
[----:B------:R-:W-:Y:S01]  /*4f9d0*/  IMAD.MOV.U32 R214, RZ, RZ, R81 ;  /* 0x000000ffffd67224 */ /* 0x000fe200078e0051 */
[----:B------:R-:W-:Y:S01]  /*4f9e0*/  MOV R215, R82 ;  /* 0x0000005200d77202 */ /* 0x000fe20000000f00 */
[----:B------:R-:W-:-:S02]  /*4f9f0*/  IMAD.MOV.U32 R81, RZ, RZ, R10 ;  /* 0x000000ffff517224 */ /* 0x000fc400078e000a */
[----:B------:R-:W4:Y:S01]  /*4fa00*/  LDL.LU R10, [R1+0x3794] ;  /* 0x00379400010a7983 */ /* 0x000f220000300800 */
[----:B------:R-:W-:-:S03]  /*4fa10*/  IMAD.MOV.U32 R82, RZ, RZ, R11 ;  /* 0x000000ffff527224 */ /* 0x000fc600078e000b */
[----:B------:R-:W4:Y:S01]  /*4fa20*/  LDL.LU R11, [R1+0x3790] ;  /* 0x00379000010b7983 */ /* 0x000f220000300800 */
[----:B------:R-:W-:Y:S01]  /*4fa30*/  IMAD.MOV.U32 R208, RZ, RZ, R83 ;  /* 0x000000ffffd07224 */ /* 0x000fe200078e0053 */
[----:B------:R-:W-:Y:S01]  /*4fa40*/  MOV R83, R4 ;  /* 0x0000000400537202 */ /* 0x000fe20000000f00 */
[----:B------:R-:W-:Y:S01]  /*4fa50*/  HMMA.1688.F32.TF32 R76, R164, R52, R76 ;  /* 0x00000034a44c723c */ /* 0x000fe2000008104c */
[----:B------:R-:W3:Y:S11]  /*4fa60*/  LDL.LU R4, [R1+0x378c] ;  /* 0x00378c0001047983 */ /* 0x000ef60000300800 */
[----:B------:R-:W-:Y:S11]  /*4fa70*/  @!UPT UIADD3 URZ, URZ, URZ, URZ ;  /* 0x0000003f3f3ff290 */ /* 0x000ff6000fffe03f */
[----:B------:R-:W-:Y:S01]  /*4fa80*/  @!UPT UIADD3 URZ, URZ, URZ, URZ ;  /* 0x0000003f3f3ff290 */ /* 0x000fe2000fffe03f */
[----:B------:R-:W-:Y:S01]  /*4fa90*/  IMAD.MOV.U32 R178, RZ, RZ, R76 ;  /* 0x000000ffffb27224 */ /* 0x000fe200078e004c */
[----:B------:R-:W-:Y:S01]  /*4faa0*/  MOV R179, R77 ;  /* 0x0000004d00b37202 */ /* 0x000fe20000000f00 */
[----:B------:R-:W-:Y:S02]  /*4fab0*/  IMAD.MOV.U32 R76, RZ, RZ, R5 ;  /* 0x000000ffff4c7224 */ /* 0x000fe400078e0005 */
[----:B------:R-:W-:Y:S01]  /*4fac0*/  IMAD.MOV.U32 R183, RZ, RZ, R78 ;  /* 0x000000ffffb77224 */ /* 0x000fe200078e004e */
[----:B------:R-:W3:Y:S01]  /*4fad0*/  LDL.LU R5, [R1+0x3788] ;  /* 0x0037880001057983 */ /* 0x000ee20000300800 */
[----:B------:R-:W-:Y:S01]  /*4fae0*/  IMAD.MOV.U32 R77, RZ, RZ, R6 ;  /* 0x000000ffff4d7224 */ /* 0x000fe200078e0006 */
[----:B------:R-:W-:Y:S02]  /*4faf0*/  MOV R78, R7 ;  /* 0x00000007004e7202 */ /* 0x000fe40000000f00 */
[----:B------:R-:W3:Y:S04]  /*4fb00*/  LDL.LU R6, [R1+0x3784] ;  /* 0x0037840001067983 */ /* 0x000ee80000300800 */
[----:B------:R-:W3:Y:S01]  /*4fb10*/  LDL.LU R7, [R1+0x3780] ;  /* 0x0037800001077983 */ /* 0x000ee20000300800 */
[----:B--2---:R-:W-:Y:S11]  /*4fb20*/  HMMA.1688.F32.TF32 R80, R240, R14, R80 ;  /* 0x0000000ef050723c */ /* 0x004ff60000081050 */
[----:B------:R-:W-:Y:S11]  /*4fb30*/  @!UPT UIADD3 URZ, URZ, URZ, URZ ;  /* 0x0000003f3f3ff290 */ /* 0x000ff6000fffe03f */
[----:B------:R-:W-:Y:S02]  /*4fb40*/  @!UPT UIADD3 URZ, URZ, URZ, URZ ;  /* 0x0000003f3f3ff290 */ /* 0x000fe4000fffe03f */
[----:B------:R-:W-:Y:S01]  /*4fb50*/  IMAD.MOV.U32 R40, RZ, RZ, R80 ;  /* 0x000000ffff287224 */ /* 0x000fe200078e0050 */
[----:B------:R-:W-:Y:S01]  /*4fb60*/  MOV R80, R23 ;  /* 0x0000001700507202 */ /* 0x000fe20000000f00 */
[----:B------:R-:W-:Y:S01]  /*4fb70*/  IMAD.MOV.U32 R37, RZ, RZ, R81 ;  /* 0x000000ffff257224 */ /* 0x000fe200078e0051 */
[----:B------:R-:W-:Y:S01]  /*4fb80*/  MOV R36, R82 ;  /* 0x0000005200247202 */ /* 0x000fe20000000f00 */
[----:B------:R-:W2:Y:S01]  /*4fb90*/  LDL.LU R23, [R1+0x377c] ;  /* 0x00377c0001177983 */ /* 0x000ea20000300800 */
[----:B------:R-:W-:Y:S02]  /*4fba0*/  IMAD.MOV.U32 R81, RZ, RZ, R26 ;  /* 0x000000ffff517224 */ /* 0x000fe400078e001a */
[----:B------:R-:W-:Y:S01]  /*4fbb0*/  IMAD.MOV.U32 R33, RZ, RZ, R83 ;  /* 0x000000ffff217224 */ /* 0x000fe200078e0053 */
[----:B------:R-:W2:Y:S01]  /*4fbc0*/  LDL.LU R26, [R1+0x3778] ;  /* 0x00377800011a7983 */ /* 0x000ea20000300800 */
[----:B------:R-:W-:Y:S01]  /*4fbd0*/  IMAD.MOV.U32 R82, RZ, RZ, R62 ;  /* 0x000000ffff527224 */ /* 0x000fe200078e003e */
[----:B------:R-:W-:-:S02]  /*4fbe0*/  MOV R83, R63 ;  /* 0x0000003f00537202 */ /* 0x000fc40000000f00 */
[----:B------:R-:W2:Y:S04]  /*4fbf0*/  LDL.LU R62, [R1+0x3774] ;  /* 0x00377400013e7983 */ /* 0x000ea80000300800 */
[----:B------:R-:W2:Y:S01]  /*4fc00*/  LDL.LU R63, [R1+0x3770] ;  /* 0x00377000013f7983 */ /* 0x000ea20000300800 */
[----:B------:R-:W-:Y:S02]  /*4fc10*/  IMAD.MOV.U32 R190, RZ, RZ, R79 ;  /* 0x000000ffffbe7224 */ /* 0x000fe400078e004f */
[----:B------:R-:W-:Y:S01]  /*4fc20*/  IMAD.MOV.U32 R79, RZ, RZ, R252 ;  /* 0x000000ffff4f7224 */ /* 0x000fe200078e00fc */
[----:B----4-:R-:W-:Y:S08]  /*4fc30*/  HMMA.1688.F32.TF32 R84, R240, R10, R84 ;  /* 0x0000000af054723c */ /* 0x010ff00000081054 */
[----:B---3--:R-:W-:Y:S08]  /*4fc40*/  HMMA.1688.F32.TF32 R88, R164, R64, R88 ;  /* 0x00000040a458723c */ /* 0x008ff00000081058 */
[----:B------:R-:W-:Y:S08]  /*4fc50*/  HMMA.1688.F32.TF32 R76, R240, R18, R76 ;  /* 0x00000012f04c723c */ /* 0x000ff0000008104c */
[----:B------:R-:W-:Y:S01]  /*4fc60*/  HMMA.1688.F32.TF32 R96, R164, R56, R96 ;  /* 0x00000038a460723c */ /* 0x000fe20000081060 */
[----:B------:R-:W-:Y:S01]  /*4fc70*/  MOV R32, R84 ;  /* 0x0000005400207202 */ /* 0x000fe20000000f00 */
[----:B------:R-:W-:-:S02]  /*4fc80*/  IMAD.MOV.U32 R29, RZ, RZ, R85 ;  /* 0x000000ffff1d7224 */ /* 0x000fc400078e0055 */
[----:B------:R-:W-:Y:S01]  /*4fc90*/  IMAD.MOV.U32 R84, RZ, RZ, R55 ;  /* 0x000000ffff547224 */ /* 0x000fe200078e0037 */
[----:B------:R-:W-:Y:S01]  /*4fca0*/  MOV R24, R87 ;  /* 0x0000005700187202 */ /* 0x000fe20000000f00 */
[----:B------:R-:W-:Y:S01]  /*4fcb0*/  IMAD.MOV.U32 R28, RZ, RZ, R86 ;  /* 0x000000ffff1c7224 */ /* 0x000fe200078e0056 */
[----:B------:R-:W3:Y:S01]  /*4fcc0*/  LDL.LU R55, [R1+0x376c] ;  /* 0x00376c0001377983 */ /* 0x000ee20000300800 */
[----:B------:R-:W-:Y:S01]  /*4fcd0*/  IMAD.MOV.U32 R85, RZ, RZ, R54 ;  /* 0x000000ffff557224 */ /* 0x000fe200078e0036 */
[----:B------:R-:W-:Y:S01]  /*4fce0*/  MOV R86, R59 ;  /* 0x0000003b00567202 */ /* 0x000fe20000000f00 */
[----:B------:R-:W-:Y:S01]  /*4fcf0*/  IMAD.MOV.U32 R87, RZ, RZ, R27 ;  /* 0x000000ffff577224 */ /* 0x000fe200078e001b */
[----:B------:R-:W4:Y:S01]  /*4fd00*/  LDL.LU R54, [R1+0x3768] ;  /* 0x0037680001367983 */ /* 0x000f220000300800 */
[----:B------:R-:W-:-:S03]  /*4fd10*/  IMAD.MOV.U32 R225, RZ, RZ, R88 ;  /* 0x000000ffffe17224 */ /* 0x000fc600078e0058 */
[----:B------:R-:W3:Y:S01]  /*4fd20*/  LDL.LU R59, [R1+0x3764] ;  /* 0x00376400013b7983 */ /* 0x000ee20000300800 */
[----:B------:R-:W-:Y:S01]  /*4fd30*/  IMAD.MOV.U32 R226, RZ, RZ, R89 ;  /* 0x000000ffffe27224 */ /* 0x000fe200078e0059 */
[----:B------:R-:W-:Y:S02]  /*4fd40*/  MOV R227, R90 ;  /* 0x0000005a00e37202 */ /* 0x000fe40000000f00 */
        /* <DEDUP_REMOVED lines=11> */
[----:B------:R-:W-:Y:S01]  /*4fe00*/  IMAD.MOV.U32 R41, RZ, RZ, R79 ;  /* 0x000000ffff297224 */ /* 0x000fe200078e004f */
[----:B------:R-:W-:Y:S02]  /*4fe10*/  MOV R218, R97 ;  /* 0x0000006100da7202 */ /* 0x000fe40000000f00 */
[----:B------:R-:W3:Y:S01]  /*4fe20*/  LDL.LU R77, [R1+0x94] ;  /* 0x00009400014d7983 */ /* 0x000ee20000300800 */
[----:B------:R-:W-:Y:S01]  /*4fe30*/  IMAD.MOV.U32 R96, RZ, RZ, R67 ;  /* 0x000000ffff607224 */ /* 0x000fe200078e0043 */
[----:B------:R-:W-:Y:S02]  /*4fe40*/  MOV R97, R66 ;  /* 0x0000004200617202 */ /* 0x000fe40000000f00 */
[----:B------:R-:W3:Y:S01]  /*4fe50*/  LDL.LU R78, [R1+0x98] ;  /* 0x00009800014e7983 */ /* 0x000ee20000300800 */
[----:B------:R-:W-:-:S03]  /*4fe60*/  IMAD.MOV.U32 R219, RZ, RZ, R98 ;  /* 0x000000ffffdb7224 */ /* 0x000fc600078e0062 */
[----:B------:R-:W3:Y:S01]  /*4fe70*/  LDL.LU R79, [R1+0x9c] ;  /* 0x00009c00014f7983 */ /* 0x000ee20000300800 */
[----:B------:R-:W-:Y:S02]  /*4fe80*/  IMAD.MOV.U32 R212, RZ, RZ, R99 ;  /* 0x000000ffffd47224 */ /* 0x000fe400078e0063 */
[----:B------:R-:W-:Y:S01]  /*4fe90*/  IMAD.MOV.U32 R98, RZ, RZ, R22 ;  /* 0x000000ffff627224 */ /* 0x000fe200078e0016 */
[----:B------:R-:W3:Y:S01]  /*4fea0*/  LDL.LU R67, [R1+0x375c] ;  /* 0x00375c0001437983 */ /* 0x000ee20000300800 */
[----:B------:R-:W-:-:S03]  /*4feb0*/  IMAD.MOV.U32 R99, RZ, RZ, R58 ;  /* 0x000000ffff637224 */ /* 0x000fc600078e003a */
[----:B------:R-:W4:Y:S04]  /*4fec0*/  LDL.LU R66, [R1+0x3758] ;  /* 0x0037580001427983 */ /* 0x000f280000300800 */
[----:B------:R-:W4:Y:S04]  /*4fed0*/  LDL.LU R22, [R1+0x3754] ;  /* 0x0037540001167983 */ /* 0x000f280000300800 */
[----:B------:R-:W4:Y:S01]  /*4fee0*/  LDL.LU R58, [R1+0x3750] ;  /* 0x00375000013a7983 */ /* 0x000f220000300800 */
[----:B--2---:R-:W-:Y:S01]  /*4fef0*/  IMAD.MOV.U32 R101, RZ, RZ, R62 ;  /* 0x000000ffff657224 */ /* 0x004fe200078e003e */
[----:B------:R-:W-:-:S02]  /*4ff00*/  MOV R100, R63 ;  /* 0x0000003f00647202 */ /* 0x000fc40000000f00 */
[----:B------:R-:W2:Y:S04]  /*4ff10*/  LDL.LU R63, [R1+0x374c] ;  /* 0x00374c00013f7983 */ /* 0x000ea80000300800 */
[----:B------:R-:W2:Y:S01]  /*4ff20*/  LDL.LU R62, [R1+0x3748] ;  /* 0x00374800013e7983 */ /* 0x000ea20000300800 */
[----:B------:R-:W-:Y:S01]  /*4ff30*/  IMAD.MOV.U32 R102, RZ, RZ, R26 ;  /* 0x000000ffff667224 */ /* 0x000fe200078e001a */
[----:B------:R-:W-:Y:S02]  /*4ff40*/  MOV R103, R23 ;  /* 0x0000001700677202 */ /* 0x000fe40000000f00 */
[----:B------:R-:W2:Y:S04]  /*4ff50*/  LDL.LU R26, [R1+0x3744] ;  /* 0x00374400011a7983 */ /* 0x000ea80000300800 */
[----:B------:R-:W2:Y:S01]  /*4ff60*/  LDL.LU R23, [R1+0x3740] ;  /* 0x0037400001177983 */ /* 0x000ea20000300800 */
[----:B---3--:R-:W-:Y:S01]  /*4ff70*/  IMAD.MOV.U32 R111, RZ, RZ, R67 ;  /* 0x000000ffff6f7224 */ /* 0x008fe200078e0043 */
[----:B----4-:R-:W-:Y:S01]  /*4ff80*/  MOV R110, R66 ;  /* 0x00000042006e7202 */ /* 0x010fe20000000f00 */
[----:B------:R-:W-:-:S02]  /*4ff90*/  IMAD.MOV.U32 R108, RZ, RZ, R22 ;  /* 0x000000ffff6c7224 */ /* 0x000fc400078e0016 */
[----:B------:R-:W3:Y:S01]  /*4ffa0*/  LDL.LU R22, [R1+0x373c] ;  /* 0x00373c0001167983 */ /* 0x000ee20000300800 */
[----:B------:R-:W-:-:S03]  /*4ffb0*/  IMAD.MOV.U32 R109, RZ, RZ, R58 ;  /* 0x000000ffff6d7224 */ /* 0x000fc600078e003a */
[----:B------:R-:W4:Y:S04]  /*4ffc0*/  LDL.LU R58, [R1+0x3738] ;  /* 0x00373800013a7983 */ /* 0x000f280000300800 */
[----:B------:R-:W4:Y:S04]  /*4ffd0*/  LDL.LU R66, [R1+0x3734] ;  /* 0x0037340001427983 */ /* 0x000f280000300800 */
[----:B------:R-:W4:Y:S01]  /*4ffe0*/  LDL.LU R67, [R1+0x3730] ;  /* 0x0037300001437983 */ /* 0x000f220000300800 */
[----:B--2---:R-:W-:Y:S01]  /*4fff0*/  MOV R113, R63 ;  /* 0x0000003f00717202 */ /* 0x004fe20000000f00 */
[----:B------:R-:W-:-:S02]  /*50000*/  IMAD.MOV.U32 R112, RZ, RZ, R62 ;  /* 0x000000ffff707224 */ /* 0x000fc400078e003e */
[----:B------:R-:W2:Y:S04]  /*50010*/  LDL.LU R62, [R1+0x372c] ;  /* 0x00372c00013e7983 */ /* 0x000ea80000300800 */
[----:B------:R-:W2:Y:S04]  /*50020*/  LDL.LU R63, [R1+0x3728] ;  /* 0x00372800013f7983 */ /* 0x000ea80000300800 */
[----:B------:R-:W2:Y:S04]  /*50030*/  LDL.LU R114, [R1+0x68] ;  /* 0x0000680001727983 */ /* 0x000ea80000300800 */
[----:B------:R-:W2:Y:S01]  /*50040*/  LDL.LU R115, [R1+0x6c] ;  /* 0x00006c0001737983 */ /* 0x000ea20000300800 */
[----:B------:R-:W-:Y:S01]  /*50050*/  IMAD.MOV.U32 R118, RZ, RZ, R23 ;  /* 0x000000ffff767224 */ /* 0x000fe200078e0017 */
[----:B------:R-:W-:Y:S01]  /*50060*/  MOV R104, R27 ;  /* 0x0000001b00687202 */ /* 0x000fe20000000f00 */
[----:B------:R-:W-:Y:S01]  /*50070*/  IMAD.MOV.U32 R119, RZ, RZ, R26 ;  /* 0x000000ffff777224 */ /* 0x000fe200078e001a */
[----:B---3--:R-:W-:Y:S01]  /*50080*/  MOV R117, R22 ;  /* 0x0000001600757202 */ /* 0x008fe20000000f00 */
[----:B----4-:R-:W-:-:S02]  /*50090*/  IMAD.MOV.U32 R116, RZ, RZ, R58 ;  /* 0x000000ffff747224 */ /* 0x010fc400078e003a */
[----:B------:R-:W-:Y:S02]  /*500a0*/  IMAD.MOV.U32 R120, RZ, RZ, R66 ;  /* 0x000000ffff787224 */ /* 0x000fe400078e0042 */
[----:B------:R-:W3:Y:S01]  /*500b0*/  LDL.LU R66, [R1+0x3724] ;  /* 0x0037240001427983 */ /* 0x000ee20000300800 */
[----:B------:R-:W-:-:S03]  /*500c0*/  IMAD.MOV.U32 R121, RZ, RZ, R67 ;  /* 0x000000ffff797224 */ /* 0x000fc600078e0043 */
[----:B------:R-:W3:Y:S01]  /*500d0*/  LDL.LU R67, [R1+0x3720] ;  /* 0x0037200001437983 */ /* 0x000ee20000300800 */
[----:B--2---:R-:W-:-:S03]  /*500e0*/  MOV R122, R62 ;  /* 0x0000003e007a7202 */ /* 0x004fc60000000f00 */
[----:B------:R-:W2:Y:S01]  /*500f0*/  LDL.LU R62, [R1+0x371c] ;  /* 0x00371c00013e7983 */ /* 0x000ea20000300800 */
[----:B------:R-:W-:-:S03]  /*50100*/  IMAD.MOV.U32 R123, RZ, RZ, R63 ;  /* 0x000000ffff7b7224 */ /* 0x000fc600078e003f */
[----:B------:R-:W2:Y:S04]  /*50110*/  LDL.LU R63, [R1+0x3718] ;  /* 0x00371800013f7983 */ /* 0x000ea80000300800 */
[----:B------:R-:W4:Y:S04]  /*50120*/  LDL.LU R58, [R1+0x3714] ;  /* 0x00371400013a7983 */ /* 0x000f280000300800 */
[----:B------:R-:W2:Y:S04]  /*50130*/  LDL.LU R22, [R1+0x3710] ;  /* 0x0037100001167983 */ /* 0x000ea80000300800 */
[----:B------:R-:W2:Y:S04]  /*50140*/  LDL.LU R23, [R1+0x370c] ;  /* 0x00370c0001177983 */ /* 0x000ea80000300800 */
[----:B------:R-:W3:Y:S04]  /*50150*/  LDL.LU R26, [R1+0x3708] ;  /* 0x00370800011a7983 */ /* 0x000ee80000300800 */
[----:B------:R-:W3:Y:S01]  /*50160*/  LDL.LU R27, [R1+0x3704] ;  /* 0x00370400011b7983 */ /* 0x000ee20000300800 */
[----:B------:R-:W-:Y:S01]  /*50170*/  IMAD.MOV.U32 R105, RZ, RZ, R59 ;  /* 0x000000ffff697224 */ /* 0x000fe200078e003b */
[----:B------:R-:W-:Y:S01]  /*50180*/  HMMA.1688.F32.TF32 R92, R164, R60, R92 ;  /* 0x0000003ca45c723c */ /* 0x000fe2000008105c */
[----:B------:R-:W-:Y:S01]  /*50190*/  IMAD.MOV.U32 R106, RZ, RZ, R54 ;  /* 0x000000ffff6a7224 */ /* 0x000fe200078e0036 */
[----:B------:R-:W4:Y:S01]  /*501a0*/  LDL.LU R59, [R1+0x3700] ;  /* 0x00370000013b7983 */ /* 0x000f220000300800 */
[----:B------:R-:W-:-:S03]  /*501b0*/  MOV R107, R55 ;  /* 0x00000037006b7202 */ /* 0x000fc60000000f00 */
[----:B------:R-:W4:Y:S04]  /*501c0*/  LDL.LU R54, [R1+0x36fc] ;  /* 0x0036fc0001367983 */ /* 0x000f280000300800 */
[----:B------:R-:W4:Y:S11]  /*501d0*/  LDL.LU R55, [R1+0x36f8] ;  /* 0x0036f80001377983 */ /* 0x000f360000300800 */
[----:B------:R-:W-:Y:S03]  /*501e0*/  @!UPT UIADD3 URZ, URZ, URZ, URZ ;  /* 0x0000003f3f3ff290 */ /* 0x000fe6000fffe03f */
[----:B------:R-:W-:Y:S01]  /*501f0*/  MOV R221, R92 ;  /* 0x0000005c00dd7202 */ /* 0x000fe20000000f00 */
[----:B------:R-:W-:Y:S02]  /*50200*/  IMAD.MOV.U32 R92, RZ, RZ, R35 ;  /* 0x000000ffff5c7224 */ /* 0x000fe400078e0023 */
[----:B------:R-:W-:Y:S01]  /*50210*/  IMAD.MOV.U32 R222, RZ, RZ, R93 ;  /* 0x000000ffffde7224 */ /* 0x000fe200078e005d */
[----:B------:R-:W-:Y:S01]  /*50220*/  MOV R93, R39 ;  /* 0x00000027005d7202 */ /* 0x000fe20000000f00 */
[----:B------:R-:W-:Y:S01]  /*50230*/  IMAD.MOV.U32 R223, RZ, RZ, R94 ;  /* 0x000000ffffdf7224 */ /* 0x000fe200078e005e */
[----:B------:R-:W-:Y:S01]  /*50240*/  MOV R216, R95 ;  /* 0x0000005f00d87202 */ /* 0x000fe20000000f00 */
[----:B------:R-:W-:Y:S02]  /*50250*/  IMAD.MOV.U32 R94, RZ, RZ, R46 ;  /* 0x000000ffff5e7224 */ /* 0x000fe400078e002e */
[----:B------:R-:W-:Y:S01]  /*50260*/  IMAD.MOV.U32 R95, RZ, RZ, R47 ;  /* 0x000000ffff5f7224 */ /* 0x000fe200078e002f */
[C---:B--2---:R-:W-:Y:S08]  /*50270*/  HMMA.1688.F32.TF32 R88, R240.reuse, R22, R88 ;  /* 0x00000016f058723c */ /* 0x044ff00000081058 */
[----:B---3--:R-:W-:Y:S11]  /*50280*/  HMMA.1688.F32.TF32 R76, R240, R26, R76 ;  /* 0x0000001af04c723c */ /* 0x008ff6000008104c */
[----:B------:R-:W-:Y:S05]  /*50290*/  @!UPT UIADD3 URZ, URZ, URZ, URZ ;  /* 0x0000003f3f3ff290 */ /* 0x000fea000fffe03f */
[----:B------:R-:W-:Y:S01]  /*502a0*/  IMAD.MOV.U32 R56, RZ, RZ, R88 ;  /* 0x000000ffff387224 */ /* 0x000fe200078e0058 */
[----:B------:R-:W-:Y:S01]  /*502b0*/  MOV R52, R90 ;  /* 0x0000005a00347202 */ /* 0x000fe20000000f00 */
[----:B------:R-:W-:-:S06]  /*502c0*/  IMAD.MOV.U32 R53, RZ, RZ, R89 ;  /* 0x000000ffff357224 */ /* 0x000fcc00078e0059 */
[----:B------:R-:W-:Y:S01]  /*502d0*/  IMAD.MOV.U32 R64, RZ, RZ, R76 ;  /* 0x000000ffff407224 */ /* 0x000fe200078e004c */
[----:B------:R-:W-:Y:S01]  /*502e0*/  MOV R61, R77 ;  /* 0x0000004d003d7202 */ /* 0x000fe20000000f00 */
[----:B------:R-:W-:Y:S01]  /*502f0*/  IMAD.MOV.U32 R60, RZ, RZ, R78 ;  /* 0x000000ffff3c7224 */ /* 0x000fe200078e004e */
[----:B------:R-:W-:Y:S01]  /*50300*/  MOV R76, R50 ;  /* 0x00000032004c7202 */ /* 0x000fe20000000f00 */
[----:B------:R-:W-:Y:S01]  /*50310*/  IMAD.MOV.U32 R77, RZ, RZ, R51 ;  /* 0x000000ffff4d7224 */ /* 0x000fe200078e0033 */
[----:B------:R-:W2:Y:S01]  /*50320*/  LDL.LU R50, [R1+0x36f4] ;  /* 0x0036f40001327983 */ /* 0x000ea20000300800 */
[----:B------:R-:W-:Y:S01]  /*50330*/  IMAD.MOV.U32 R57, RZ, RZ, R79 ;  /* 0x000000ffff397224 */ /* 0x000fe200078e004f */
[----:B------:R-:W-:Y:S01]  /*50340*/  MOV R79, R43 ;  /* 0x0000002b004f7202 */ /* 0x000fe20000000f00 */
[----:B------:R-:W-:Y:S01]  /*50350*/  IMAD.MOV.U32 R78, RZ, RZ, R42 ;  /* 0x000000ffff4e7224 */ /* 0x000fe200078e002a */
[----:B------:R-:W2:Y:S01]  /*50360*/  LDL.LU R51, [R1+0x36f0] ;  /* 0x0036f00001337983 */ /* 0x000ea20000300800 */
[----:B------:R-:W-:-:S03]  /*50370*/  IMAD.MOV.U32 R88, RZ, RZ, R38 ;  /* 0x000000ffff587224 */ /* 0x000fc600078e0026 */
[----:B------:R-:W3:Y:S01]  /*50380*/  LDL.LU R42, [R1+0x36ec] ;  /* 0x0036ec00012a7983 */ /* 0x000ee20000300800 */
[----:B------:R-:W-:Y:S01]  /*50390*/  IMAD.MOV.U32 R89, RZ, RZ, R30 ;  /* 0x000000ffff597224 */ /* 0x000fe200078e001e */
[----:B------:R-:W-:Y:S02]  /*503a0*/  MOV R90, R31 ;  /* 0x0000001f005a7202 */ /* 0x000fe40000000f00 */
[----:B------:R-:W3:Y:S04]  /*503b0*/  LDL.LU R43, [R1+0x36e8] ;  /* 0x0036e800012b7983 */ /* 0x000ee80000300800 */
[----:B------:R-:W2:Y:S04]  /*503c0*/  LDL.LU R38, [R1+0x36e4] ;  /* 0x0036e40001267983 */ /* 0x000ea80000300800 */
[----:B------:R-:W2:Y:S04]  /*503d0*/  LDL.LU R30, [R1+0x36e0] ;  /* 0x0036e000011e7983 */ /* 0x000ea80000300800 */
[----:B------:R-:W2:Y:S01]  /*503e0*/  LDL.LU R31, [R1+0x36dc] ;  /* 0x0036dc00011f7983 */ /* 0x000ea20000300800 */
[----:B------:R-:W-:-:S02]  /*503f0*/  IMAD.MOV.U32 R49, RZ, RZ, R91 ;  /* 0x000000ffff317224 */ /* 0x000fc400078e005b */
[----:B------:R-:W-:Y:S02]  /*50400*/  IMAD.MOV.U32 R91, RZ, RZ, R34 ;  /* 0x000000ffff5b7224 */ /* 0x000fe400078e0022 */
[----:B------:R-:W3:Y:S04]  /*50410*/  LDL.LU R34, [R1+0x36d8] ;  /* 0x0036d80001227983 */ /* 0x000ee80000300800 */
[----:B------:R-:W3:Y:S04]  /*50420*/  LDL.LU R35, [R1+0x36d4] ;  /* 0x0036d40001237983 */ /* 0x000ee80000300800 */
[----:B------:R-:W4:Y:S04]  /*50430*/  LDL.LU R39, [R1+0x36d0] ;  /* 0x0036d00001277983 */ /* 0x000f280000300800 */
[----:B------:R-:W4:Y:S04]  /*50440*/  LDL.LU R46, [R1+0x36cc] ;  /* 0x0036cc00012e7983 */ /* 0x000f280000300800 */
[----:B------:R-:W4:Y:S01]  /*50450*/  LDL.LU R47, [R1+0x36c8] ;  /* 0x0036c800012f7983 */ /* 0x000f220000300800 */
[----:B------:R-:W-:Y:S08]  /*50460*/  HMMA.1688.F32.TF32 R4, R164, R68, R4 ;  /* 0x00000044a404723c */ /* 0x000ff00000081004 */
[C---:B--2---:R-:W-:Y:S08]  /*50470*/  HMMA.1688.F32.TF32 R120, R240.reuse, R30, R120 ;  /* 0x0000001ef078723c */ /* 0x044ff00000081078 */
[C---:B---3--:R-:W-:Y:S08]  /*50480*/  HMMA.1688.F32.TF32 R124, R240.reuse, R34, R116 ;  /* 0x00000022f07c723c */ /* 0x048ff00000081074 */
[----:B------:R-:W-:Y:S08]  /*50490*/  HMMA.1688.F32.TF32 R116, R240, R42, R108 ;  /* 0x0000002af074723c */ /* 0x000ff0000008106c */
[----:B------:R-:W-:Y:S01]  /*504a0*/  MOV R69, R120 ;  /* 0x0000007800457202 */ /* 0x000fe20000000f00 */
[----:B------:R-:W-:Y:S01]  /*504b0*/  IMAD.MOV.U32 R68, RZ, RZ, R121 ;  /* 0x000000ffff447224 */ /* 0x000fe200078e0079 */
[----:B------:R-:W-:Y:S01]  /*504c0*/  MOV R25, R123 ;  /* 0x0000007b00197202 */ /* 0x000fe20000000f00 */
[----:B------:R-:W-:-:S02]  /*504d0*/  IMAD.MOV.U32 R65, RZ, RZ, R122 ;  /* 0x000000ffff417224 */ /* 0x000fc400078e007a */
[C---:B----4-:R-:W-:Y:S08]  /*504e0*/  HMMA.1688.F32.TF32 R120, R240.reuse, R38, R112 ;  /* 0x00000026f078723c */ /* 0x050ff00000081070 */
[C---:B------:R-:W-:Y:S08]  /*504f0*/  HMMA.1688.F32.TF32 R112, R240.reuse, R46, R104 ;  /* 0x0000002ef070723c */ /* 0x040ff00000081068 */
[C---:B------:R-:W-:Y:S08]  /*50500*/  HMMA.1688.F32.TF32 R108, R240.reuse, R50, R100 ;  /* 0x00000032f06c723c */ /* 0x040ff00000081064 */
[C---:B------:R-:W-:Y:S08]  /*50510*/  HMMA.1688.F32.TF32 R104, R240.reuse, R54, R96 ;  /* 0x00000036f068723c */ /* 0x040ff00000081060 */
[C---:B------:R-:W-:Y:S08]  /*50520*/  HMMA.1688.F32.TF32 R100, R240.reuse, R58, R84 ;  /* 0x0000003af064723c */ /* 0x040ff00000081054 */
[C---:B------:R-:W-:Y:S01]  /*50530*/  HMMA.1688.F32.TF32 R96, R240.reuse, R62, R80 ;  /* 0x0000003ef060723c */ /* 0x040fe20000081050 */
[----:B------:R-:W-:Y:S07]  /*50540*/  STL.64 [R1+0x910], R124 ;  /* 0x0009107c01007387 */ /* 0x000fee0000100a00 */
        /* <DEDUP_REMOVED lines=12> */
[----:B------:R-:W-:-:S03]  /*50610*/  IMAD.MOV.U32 R80, RZ, RZ, R70 ;  /* 0x000000ffff507224 */ /* 0x000fc600078e0046 */
[----:B------:R-:W-:Y:S04]  /*50620*/  STL.64 [R1+0x8b0], R100 ;  /* 0x0008b06401007387 */ /* 0x000fe80000100a00 */
[----:B------:R-:W-:Y:S04]  /*50630*/  STL.64 [R1+0x8b8], R102 ;  /* 0x0008b86601007387 */ /* 0x000fe80000100a00 */
[----:B------:R-:W-:Y:S01]  /*50640*/  STL.64 [R1+0x8a0], R96 ;  /* 0x0008a06001007387 */ /* 0x000fe20000100a00 */
[----:B------:R-:W-:-:S03]  /*50650*/  IMAD.MOV.U32 R81, RZ, RZ, R71 ;  /* 0x000000ffff517224 */ /* 0x000fc600078e0047 */
[----:B------:R-:W-:Y:S04]  /*50660*/  STL.64 [R1+0x8a8], R98 ;  /* 0x0008a86201007387 */ /* 0x000fe80000100a00 */
[----:B------:R-:W2:Y:S04]  /*50670*/  LDL.LU R70, [R1+0x36c4] ;  /* 0x0036c40001467983 */ /* 0x000ea80000300800 */
[----:B------:R1:W-:Y:S04]  /*50680*/  STL.64 [R1+0x890], R84 ;  /* 0x0008905401007387 */ /* 0x0003e80000100a00 */
[----:B------:R3:W-:Y:S04]  /*50690*/  STL.64 [R1+0x898], R86 ;  /* 0x0008985601007387 */ /* 0x0007e80000100a00 */
        /* <DEDUP_REMOVED lines=8> */
[----:B------:R-:W4:Y:S04]  /*50720*/  LDS R7, [R3+0x13080] ;  /* 0x0130800003077984 */ /* 0x000f280000000800 */
[----:B------:R-:W2:Y:S04]  /*50730*/  LDL.LU R82, [R1+0x198] ;  /* 0x0001980001527983 */ /* 0x000ea80000300800 */
[----:B------:R-:W2:Y:S04]  /*50740*/  LDL.LU R83, [R1+0x19c] ;  /* 0x00019c0001537983 */ /* 0x000ea80000300800 */
[----:B-1----:R-:W2:Y:S04]  /*50750*/  LDL.LU R84, [R1+0x1a0] ;  /* 0x0001a00001547983 */ /* 0x002ea80000300800 */
[----:B------:R-:W2:Y:S04]  /*50760*/  LDL.LU R85, [R1+0x1a4] ;  /* 0x0001a40001557983 */ /* 0x000ea80000300800 */
[----:B---3--:R-:W3:Y:S01]  /*50770*/  LDL.LU R86, [R1+0x1a8] ;  /* 0x0001a80001567983 */ /* 0x008ee20000300800 */
[C---:B----4-:R-:W-:Y:S08]  /*50780*/  HMMA.1688.F32.TF32 R92, R4.reuse, R10, R92 ;  /* 0x0000000a045c723c */ /* 0x050ff0000008105c */
[C---:B------:R-:W-:Y:S08]  /*50790*/  HMMA.1688.F32.TF32 R88, R4.reuse, R14, R88 ;  /* 0x0000000e0458723c */ /* 0x040ff00000081058 */
[----:B------:R-:W-:Y:S07]  /*507a0*/  HMMA.1688.F32.TF32 R76, R4, R18, R76 ;  /* 0x00000012044c723c */ /* 0x000fee000008104c */
[----:B------:R-:W-:Y:S04]  /*507b0*/  STL.64 [R1+0x610], R92 ;  /* 0x0006105c01007387 */ /* 0x000fe80000100a00 */
[----:B------:R-:W-:Y:S01]  /*507c0*/  STL [R1+0x618], R94 ;  /* 0x0006185e01007387 */ /* 0x000fe20000100800 */
[----:B--2---:R-:W-:Y:S11]  /*507d0*/  HMMA.1688.F32.TF32 R96, R240, R70, R244 ;  /* 0x00000046f060723c */ /* 0x004ff600000810f4 */
[----:B------:R-:W-:Y:S11]  /*507e0*/  @!UPT UIADD3 URZ, URZ, URZ, URZ ;  /* 0x0000003f3f3ff290 */ /* 0x000ff6000fffe03f */
[----:B------:R-:W-:Y:S02]  /*507f0*/  @!UPT UIADD3 URZ, URZ, URZ, URZ ;  /* 0x0000003f3f3ff290 */ /* 0x000fe4000fffe03f */
[----:B------:R-:W-:Y:S02]  /*50800*/  IMAD.MOV.U32 R247, RZ, RZ, R96 ;  /* 0x000000fffff77224 */ /* 0x000fe400078e0060 */
[----:B------:R-:W2:Y:S01]  /*50810*/  LDL.LU R96, [R1+0x150] ;  /* 0x0001500001607983 */ /* 0x000ea20000300800 */
[----:B------:R-:W-:-:S03]  /*50820*/  IMAD.MOV.U32 R246, RZ, RZ, R97 ;  /* 0x000000fffff67224 */ /* 0x000fc600078e0061 */
[----:B------:R-:W-:Y:S01]  /*50830*/  STL.64 [R1+0x600], R88 ;  /* 0x0006005801007387 */ /* 0x000fe20000100a00 */
[----:B------:R-:W-:-:S03]  /*50840*/  MOV R245, R98 ;  /* 0x0000006200f57202 */ /* 0x000fc60000000f00 */
[----:B------:R-:W-:Y:S01]  /*50850*/  STL.64 [R1+0x608], R90 ;  /* 0x0006085a01007387 */ /* 0x000fe20000100a00 */
[----:B------:R-:W-:-:S03]  /*50860*/  IMAD.MOV.U32 R244, RZ, RZ, R99 ;  /* 0x000000fffff47224 */ /* 0x000fc600078e0063 */
[----:B------:R1:W-:Y:S04]  /*50870*/  STL.64 [R1+0x5f0], R76 ;  /* 0x0005f04c01007387 */ /* 0x0003e80000100a00 */
        /* <DEDUP_REMOVED lines=16> */
[----:B-1----:R-:W2:Y:S04]  /*50980*/  LDL.LU R76, [R1+0x140] ;  /* 0x00014000014c7983 */ /* 0x002ea80000300800 */
[----:B------:R-:W2:Y:S04]  /*50990*/  LDL.LU R77, [R1+0x144] ;  /* 0x00014400014d7983 */ /* 0x000ea80000300800 */
[----:B----4-:R-:W4:Y:S04]  /*509a0*/  LDL.LU R78, [R1+0x148] ;  /* 0x00014800014e7983 */ /* 0x010f280000300800 */
[----:B------:R-:W4:Y:S01]  /*509b0*/  LDL.LU R79, [R1+0x14c] ;  /* 0x00014c00014f7983 */ /* 0x000f220000300800 */
[----:B------:R-:W-:Y:S01]  /*509c0*/  MOV R87, R0 ;  /* 0x0000000000577202 */ /* 0x000fe20000000f00 */
[C---:B------:R-:W-:Y:S08]  /*509d0*/  HMMA.1688.F32.TF32 R80, R4.reuse, R26, R80 ;  /* 0x0000001a0450723c */ /* 0x040ff00000081050 */
[C---:B---3--:R-:W-:Y:S01]  /*509e0*/  HMMA.1688.F32.TF32 R88, R4.reuse, R22, R84 ;  /* 0x000000160458723c */ /* 0x048fe20000081054 */
[----:B------:R-:W3:Y:S01]  /*509f0*/  LDL.LU R84, [R1+0xf0] ;  /* 0x0000f00001547983 */ /* 0x000ee20000300800 */
[----:B------:R-:W-:Y:S11]  /*50a00*/  IMAD.MOV.U32 R0, RZ, RZ, R95 ;  /* 0x000000ffff007224 */ /* 0x000ff600078e005f */
[----:B------:R-:W-:Y:S10]  /*50a10*/  @!UPT UIADD3 URZ, URZ, URZ, URZ ;  /* 0x0000003f3f3ff290 */ /* 0x000ff4000fffe03f */
[----:B------:R1:W-:Y:S04]  /*50a20*/  STL.64 [R1+0x5e0], R88 ;  /* 0x0005e05801007387 */ /* 0x0003e80000100a00 */
[----:B------:R1:W-:Y:S04]  /*50a30*/  STL.64 [R1+0x5e8], R90 ;  /* 0x0005e85a01007387 */ /* 0x0003e80000100a00 */
        /* <DEDUP_REMOVED lines=26> */
[C---:B------:R-:W-:Y:S08]  /*50be0*/  HMMA.1688.F32.TF32 R108, R4.reuse, R34, R104 ;  /* 0x00000022046c723c */ /* 0x040ff00000081068 */
[C---:B------:R-:W-:Y:S08]  /*50bf0*/  HMMA.1688.F32.TF32 R104, R4.reuse, R38, R100 ;  /* 0x000000260468723c */ /* 0x040ff00000081064 */
[C---:B------:R-:W-:Y:S08]  /*50c00*/  HMMA.1688.F32.TF32 R100, R4.reuse, R42, R96 ;  /* 0x0000002a0464723c */ /* 0x040ff00000081060 */
[----:B----4-:R-:W-:Y:S01]  /*50c10*/  HMMA.1688.F32.TF32 R76, R4, R46, R76 ;  /* 0x0000002e044c723c */ /* 0x010fe2000008104c */
[----:B------:R-:W-:Y:S04]  /*50c20*/  STL.64 [R1+0x5c0], R120 ;  /* 0x0005c07801007387 */ /* 0x000fe80000100a00 */
[----:B------:R-:W-:Y:S04]  /*50c30*/  STL.64 [R1+0x5c8], R122 ;  /* 0x0005c87a01007387 */ /* 0x000fe80000100a00 */
[----:B------:R-:W-:Y:S04]  /*50c40*/  STL.64 [R1+0x5b0], R108 ;  /* 0x0005b06c01007387 */ /* 0x000fe80000100a00 */
[----:B------:R-:W-:Y:S04]  /*50c50*/  STL.64 [R1+0x5b8], R110 ;  /* 0x0005b86e01007387 */ /* 0x000fe80000100a00 */
[----:B------:R-:W-:Y:S04]  /*50c60*/  STL.64 [R1+0x5a0], R104 ;  /* 0x0005a06801007387 */ /* 0x000fe80000100a00 */
[----:B------:R-:W-:Y:S04]  /*50c70*/  STL.64 [R1+0x5a8], R106 ;  /* 0x0005a86a01007387 */ /* 0x000fe80000100a00 */
[----:B------:R-:W2:Y:S04]  /*50c80*/  LDL.LU R96, [R1+0x440] ;  /* 0x0004400001607983 */ /* 0x000ea80000300800 */
[----:B------:R1:W-:Y:S04]  /*50c90*/  STL.64 [R1+0x590], R100 ;  /* 0x0005906401007387 */ /* 0x0003e80000100a00 */
[----:B------:R4:W-:Y:S04]  /*50ca0*/  STL.64 [R1+0x598], R102 ;  /* 0x0005986601007387 */ /* 0x0009e80000100a00 */
[----:B------:R1:W-:Y:S04]  /*50cb0*/  STL.64 [R1+0x580], R76 ;  /* 0x0005804c01007387 */ /* 0x0003e80000100a00 */
[----:B------:R1:W-:Y:S04]  /*50cc0*/  STL.64 [R1+0x588], R78 ;  /* 0x0005884e01007387 */ /* 0x0003e80000100a00 */
[----:B------:R-:W2:Y:S04]  /*50cd0*/  LDL.LU R97, [R1+0x444] ;  /* 0x0004440001617983 */ /* 0x000ea80000300800 */
[----:B------:R-:W2:Y:S04]  /*50ce0*/  LDL.LU R98, [R1+0x448] ;  /* 0x0004480001627983 */ /* 0x000ea80000300800 */
[----:B------:R-:W2:Y:S04]  /*50cf0*/  LDL.LU R99, [R1+0x44c] ;  /* 0x00044c0001637983 */ /* 0x000ea80000300800 */
[----:B-1----:R-:W2:Y:S04]  /*50d00*/  LDL.LU R100, [R1+0x450] ;  /* 0x0004500001647983 */ /* 0x002ea80000300800 */
[----:B------:R-:W2:Y:S04]  /*50d10*/  LDL.LU R101, [R1+0x454] ;  /* 0x0004540001657983 */ /* 0x000ea80000300800 */
[----:B----4-:R-:W4:Y:S04]  /*50d20*/  LDL.LU R102, [R1+0x458] ;  /* 0x0004580001667983 */ /* 0x010f280000300800 */
        /* <DEDUP_REMOVED lines=17> */
[----:B------:R-:W2:Y:S01]  /*50e40*/  LDS R167, [R3+0x13100] ;  /* 0x0131000003a77984 */ /* 0x000ea20000000800 */
[C---:B---3--:R-:W-:Y:S08]  /*50e50*/  HMMA.1688.F32.TF32 R116, R4.reuse, R50, R116 ;  /* 0x000000320474723c */ /* 0x048ff00000081074 */
[C---:B------:R-:W-:Y:S08]  /*50e60*/  HMMA.1688.F32.TF32 R112, R4.reuse, R54, R112 ;  /* 0x000000360470723c */ /* 0x040ff00000081070 */
[C---:B------:R-:W-:Y:S08]  /*50e70*/  HMMA.1688.F32.TF32 R92, R4.reuse, R58, R92 ;  /* 0x0000003a045c723c */ /* 0x040ff0000008105c */
[C---:B------:R-:W-:Y:S08]  /*50e80*/  HMMA.1688.F32.TF32 R88, R4.reuse, R62, R88 ;  /* 0x0000003e0458723c */ /* 0x040ff00000081058 */
[C---:B------:R-:W-:Y:S08]  /*50e90*/  HMMA.1688.F32.TF32 R84, R4.reuse, R66, R84 ;  /* 0x000000420454723c */ /* 0x040ff00000081054 */
[----:B------:R-:W-:Y:S01]  /*50ea0*/  HMMA.1688.F32.TF32 R4, R4, R70, R80 ;  /* 0x000000460404723c */ /* 0x000fe20000081050 */
[----:B------:R-:W-:Y:S04]  /*50eb0*/  STL.64 [R1+0x570], R116 ;  /* 0x0005707401007387 */ /* 0x000fe80000100a00 */
[----:B------:R-:W-:Y:S04]  /*50ec0*/  STL.64 [R1+0x578], R118 ;  /* 0x0005787601007387 */ /* 0x000fe80000100a00 */
[----:B------:R-:W-:Y:S04]  /*50ed0*/  STL.64 [R1+0x560], R112 ;  /* 0x0005607001007387 */ /* 0x000fe80000100a00 */
[----:B------:R-:W-:Y:S04]  /*50ee0*/  STL.64 [R1+0x568], R114 ;  /* 0x0005687201007387 */ /* 0x000fe80000100a00 */
[----:B------:R1:W-:Y:S04]  /*50ef0*/  STL.64 [R1+0x880], R92 ;  /* 0x0008805c01007387 */ /* 0x0003e80000100a00 */
[----:B------:R3:W-:Y:S04]  /*50f00*/  STL.64 [R1+0x888], R94 ;  /* 0x0008885e01007387 */ /* 0x0007e80000100a00 */
[----:B------:R3:W-:Y:S04]  /*50f10*/  STL.64 [R1+0x870], R88 ;  /* 0x0008705801007387 */ /* 0x0007e80000100a00 */
[----:B------:R3:W-:Y:S04]  /*50f20*/  STL.64 [R1+0x878], R90 ;  /* 0x0008785a01007387 */ /* 0x0007e80000100a00 */
[----:B-1----:R-:W4:Y:S04]  /*50f30*/  LDL.LU R92, [R1+0x420] ;  /* 0x00042000015c7983 */ /* 0x002f280000300800 */
[----:B------:R1:W-:Y:S04]  /*50f40*/  STL.64 [R1+0x860], R84 ;  /* 0x0008605401007387 */ /* 0x0003e80000100a00 */
[----:B------:R1:W-:Y:S04]  /*50f50*/  STL.64 [R1+0x868], R86 ;  /* 0x0008685601007387 */ /* 0x0003e80000100a00 */
[----:B------:R-:W-:Y:S04]  /*50f60*/  STL.64 [R1+0x550], R4 ;  /* 0x0005500401007387 */ /* 0x000fe80000100a00 */
[----:B------:R-:W-:Y:S04]  /*50f70*/  STL.64 [R1+0x558], R6 ;  /* 0x0005580601007387 */ /* 0x000fe80000100a00 */
[----:B------:R-:W4:Y:S04]  /*50f80*/  LDL.LU R93, [R1+0x424] ;  /* 0x00042400015d7983 */ /* 0x000f280000300800 */
[----:B---3--:R-:W3:Y:S04]  /*50f90*/  LDL.LU R94, [R1+0x428] ;  /* 0x00042800015e7983 */ /* 0x008ee80000300800 */
        /* <DEDUP_REMOVED lines=11> */
[----:B------:R-:W3:Y:S04]  /*51050*/  LDL.LU R86, [R1+0x408] ;  /* 0x0004080001567983 */ /* 0x000ee80000300800 */
[----:B------:R-:W3:Y:S01]  /*51060*/  LDL.LU R87, [R1+0x40c] ;  /* 0x00040c0001577983 */ /* 0x000ee20000300800 */
[----:B------:R-:W-:Y:S01]  /*51070*/  IMAD.MOV.U32 R240, RZ, RZ, R73 ;  /* 0x000000fffff07224 */ /* 0x000fe200078e0049 */
[----:B------:R-:W-:Y:S01]  /*51080*/  MOV R241, R75 ;  /* 0x0000004b00f17202 */ /* 0x000fe20000000f00 */
[----:B------:R-:W-:Y:S01]  /*51090*/  IMAD.MOV.U32 R242, RZ, RZ, R72 ;  /* 0x000000fffff27224 */ /* 0x000fe200078e0048 */
[----:B------:R-:W-:Y:S01]  /*510a0*/  LDS R4, [R2+0x12180] ;  /* 0x0121800002047984 */ /* 0x000fe20000000800 */
[----:B------:R-:W-:-:S03]  /*510b0*/  IMAD.MOV.U32 R243, RZ, RZ, R74 ;  /* 0x000000fffff37224 */ /* 0x000fc600078e004a */
[----:B------:R-:W-:Y:S04]  /*510c0*/  LDS R6, [R2+0x13180] ;  /* 0x0131800002067984 */ /* 0x000fe80000000800 */
[----:B------:R-:W-:Y:S04]  /*510d0*/  LDS R5, [R3+0x12180] ;  /* 0x0121800003057984 */ /* 0x000fe80000000800 */
[----:B------:R-:W1:Y:S01]  /*510e0*/  LDS R7, [R3+0x13180] ;  /* 0x0131800003077984 */ /* 0x000e620000000800 */
[C---:B--2---:R-:W-:Y:S08]  /*510f0*/  HMMA.1688.F32.TF32 R96, R164.reuse, R22, R96 ;  /* 0x00000016a460723c */ /* 0x044ff00000081060 */
[C---:B----4-:R-:W-:Y:S08]  /*51100*/  HMMA.1688.F32.TF32 R100, R164.reuse, R18, R100 ;  /* 0x00000012a464723c */ /* 0x050ff00000081064 */
[C---:B------:R-:W-:Y:S08]  /*51110*/  HMMA.1688.F32.TF32 R104, R164.reuse, R14, R104 ;  /* 0x0000000ea468723c */ /* 0x040ff00000081068 */
[C---:B------:R-:W-:Y:S08]  /*51120*/  HMMA.1688.F32.TF32 R108, R164.reuse, R10, R108 ;  /* 0x0000000aa46c723c */ /* 0x040ff0000008106c */
[----:B------:R-:W-:Y:S11]  /*51130*/  HMMA.1688.F32.TF32 R76, R164, R26, R76 ;  /* 0x0000001aa44c723c */ /* 0x000ff6000008104c */
[----:B------:R-:W-:Y:S04]  /*51140*/  @!UPT UIADD3 URZ, URZ, URZ, URZ ;  /* 0x0000003f3f3ff290 */ /* 0x000fe8000fffe03f */
[----:B------:R-:W-:Y:S04]  /*51150*/  STL.64 [R1+0x850], R108 ;  /* 0x0008506c01007387 */ /* 0x000fe80000100a00 */
[----:B------:R-:W-:Y:S04]  /*51160*/  STL.64 [R1+0x858], R110 ;  /* 0x0008586e01007387 */ /* 0x000fe80000100a00 */
[----:B------:R-:W-:Y:S04]  /*51170*/  STL.64 [R1+0x840], R104 ;  /* 0x0008406801007387 */ /* 0x000fe80000100a00 */
[----:B------:R-:W-:Y:S04]  /*51180*/  STL.64 [R1+0x848], R106 ;  /* 0x0008486a01007387 */ /* 0x000fe80000100a00 */
[----:B------:R-:W-:Y:S01]  /*51190*/  STL.64 [R1+0x830], R100 ;  /* 0x0008306401007387 */ /* 0x000fe20000100a00 */
[----:B------:R-:W-:-:S03]  /*511a0*/  MOV R8, R76 ;  /* 0x0000004c00087202 */ /* 0x000fc60000000f00 */
[----:B------:R-:W-:Y:S01]  /*511b0*/  STL.64 [R1+0x838], R102 ;  /* 0x0008386601007387 */ /* 0x000fe20000100a00 */
[----:B------:R-:W-:-:S03]  /*511c0*/  IMAD.MOV.U32 R9, RZ, RZ, R77 ;  /* 0x000000ffff097224 */ /* 0x000fc600078e004d */
[----:B------:R-:W-:Y:S01]  /*511d0*/  STL.64 [R1+0x820], R96 ;  /* 0x0008206001007387 */ /* 0x000fe20000100a00 */
[----:B------:R-:W-:-:S03]  /*511e0*/  IMAD.MOV.U32 R21, RZ, RZ, R78 ;  /* 0x000000ffff157224 */ /* 0x000fc600078e004e */
[----:B------:R-:W-:Y:S01]  /*511f0*/  STL.64 [R1+0x828], R98 ;  /* 0x0008286201007387 */ /* 0x000fe20000100a00 */
[----:B------:R-:W-:-:S03]  /*51200*/  MOV R20, R79 ;  /* 0x0000004f00147202 */ /* 0x000fc60000000f00 */
[----:B------:R-:W4:Y:S04]  /*51210*/  LDL.LU R76, [R1+0x250] ;  /* 0x00025000014c7983 */ /* 0x000f280000300800 */
[----:B------:R-:W4:Y:S04]  /*51220*/  LDL.LU R77, [R1+0x254] ;  /* 0x00025400014d7983 */ /* 0x000f280000300800 */
[----:B------:R-:W4:Y:S04]  /*51230*/  LDL.LU R78, [R1+0x258] ;  /* 0x00025800014e7983 */ /* 0x000f280000300800 */
[----:B------:R-:W4:Y:S04]  /*51240*/  LDL.LU R79, [R1+0x25c] ;  /* 0x00025c00014f7983 */ /* 0x000f280000300800 */
[----:B------:R-:W-:Y:S04]  /*51250*/  STL [R1+0x341c], R20 ;  /* 0x00341c1401007387 */ /* 0x000fe80000100800 */
[----:B------:R-:W-:Y:S04]  /*51260*/  STL [R1+0x3418], R21 ;  /* 0x0034181501007387 */ /* 0x000fe80000100800 */
[----:B------:R-:W-:Y:S04]  /*51270*/  STL [R1+0x3414], R9 ;  /* 0x0034140901007387 */ /* 0x000fe80000100800 */
[----:B------:R4:W-:Y:S01]  /*51280*/  STL [R1+0x3410], R8 ;  /* 0x0034100801007387 */ /* 0x0009e20000100800 */
[C---:B---3--:R-:W-:Y:S08]  /*51290*/  HMMA.1688.F32.TF32 R92, R164.reuse, R30, R92 ;  /* 0x0000001ea45c723c */ /* 0x048ff0000008105c */
[C---:B------:R-:W-:Y:S08]  /*512a0*/  HMMA.1688.F32.TF32 R88, R164.reuse, R34, R88 ;  /* 0x00000022a458723c */ /* 0x040ff00000081058 */
[C---:B------:R-:W-:Y:S08]  /*512b0*/  HMMA.1688.F32.TF32 R80, R164.reuse, R42, R80 ;  /* 0x0000002aa450723c */ /* 0x040ff00000081050 */
[----:B------:R-:W-:Y:S08]  /*512c0*/  HMMA.1688.F32.TF32 R84, R164, R38, R84 ;  /* 0x00000026a454723c */ /* 0x000ff00000081054 */
[----:B----4-:R-:W-:Y:S01]  /*512d0*/  IMAD.MOV.U32 R8, RZ, RZ, R91 ;  /* 0x000000ffff087224 */ /* 0x010fe200078e005b */
[----:B------:R-:W-:Y:S01]  /*512e0*/  MOV R9, R90 ;  /* 0x0000005a00097202 */ /* 0x000fe20000000f00 */
[----:B------:R-:W-:Y:S01]  /*512f0*/  IMAD.MOV.U32 R20, RZ, RZ, R88 ;  /* 0x000000ffff147224 */ /* 0x000fe200078e0058 */
[----:B------:R3:W-:Y:S01]  /*51300*/  STL.64 [R1+0x800], R92 ;  /* 0x0008005c01007387 */ /* 0x0007e20000100a00 */
[----:B------:R-:W-:-:S03]  /*51310*/  IMAD.MOV.U32 R21, RZ, RZ, R89 ;  /* 0x000000ffff157224 */ /* 0x000fc600078e0059 */
[----:B------:R4:W-:Y:S04]  /*51320*/  STL.64 [R1+0x808], R94 ;  /* 0x0008085e01007387 */ /* 0x0009e80000100a00 */
[----:B------:R1:W-:Y:S04]  /*51330*/  STL [R1+0x342c], R8 ;  /* 0x00342c0801007387 */ /* 0x0003e80000100800 */
[----:B------:R1:W-:Y:S04]  /*51340*/  STL [R1+0x3428], R9 ;  /* 0x0034280901007387 */ /* 0x0003e80000100800 */
[----:B------:R1:W-:Y:S04]  /*51350*/  STL [R1+0x3424], R20 ;  /* 0x0034241401007387 */ /* 0x0003e80000100800 */
[----:B------:R1:W-:Y:S04]  /*51360*/  STL [R1+0x3420], R21 ;  /* 0x0034201501007387 */ /* 0x0003e80000100800 */
[----:B------:R1:W-:Y:S04]  /*51370*/  STL.64 [R1+0x7e0], R84 ;  /* 0x0007e05401007387 */ /* 0x0003e80000100a00 */
[----:B------:R1:W-:Y:S01]  /*51380*/  STL.64 [R1+0x7e8], R86 ;  /* 0x0007e85601007387 */ /* 0x0003e20000100a00 */
        /* <DEDUP_REMOVED lines=8> */
[----:B---3--:R-:W3:Y:S04]  /*51410*/  LDL.LU R92, [R1+0x230] ;  /* 0x00023000015c7983 */ /* 0x008ee80000300800 */
[----:B------:R-:W3:Y:S04]  /*51420*/  LDL.LU R93, [R1+0x234] ;  /* 0x00023400015d7983 */ /* 0x000ee80000300800 */
[----:B----4-:R-:W3:Y:S04]  /*51430*/  LDL.LU R94, [R1+0x238] ;  /* 0x00023800015e7983 */ /* 0x010ee80000300800 */
[----:B------:R-:W3:Y:S04]  /*51440*/  LDL.LU R95, [R1+0x23c] ;  /* 0x00023c00015f7983 */ /* 0x000ee80000300800 */
[----:B------:R-:W-:Y:S04]  /*51450*/  STL [R1+0x343c], R12 ;  /* 0x00343c0c01007387 */ /* 0x000fe80000100800 */
[----:B------:R-:W-:Y:S04]  /*51460*/  STL [R1+0x3438], R13 ;  /* 0x0034380d01007387 */ /* 0x000fe80000100800 */
[----:B------:R-:W-:Y:S04]  /*51470*/  STL [R1+0x3434], R16 ;  /* 0x0034341001007387 */ /* 0x000fe80000100800 */
[----:B------:R2:W-:Y:S01]  /*51480*/  STL [R1+0x3430], R17 ;  /* 0x0034301101007387 */ /* 0x0005e20000100800 */
[C---:B------:R-:W-:Y:S11]  /*51490*/  HMMA.1688.F32.TF32 R76, R164.reuse, R46, R76 ;  /* 0x0000002ea44c723c */ /* 0x040ff6000008104c */
[----:B------:R-:W-:Y:S11]  /*514a0*/  @!UPT UIADD3 URZ, URZ, URZ, URZ ;  /* 0x0000003f3f3ff290 */ /* 0x000ff6000fffe03f */
[----:B------:R-:W-:Y:S02]  /*514b0*/  @!UPT UIADD3 URZ, URZ, URZ, URZ ;  /* 0x0000003f3f3ff290 */ /* 0x000fe4000fffe03f */
[----:B-1----:R-:W-:Y:S01]  /*514c0*/  MOV R8, R76 ;  /* 0x0000004c00087202 */ /* 0x002fe20000000f00 */
[----:B------:R-:W-:Y:S01]  /*514d0*/  IMAD.MOV.U32 R9, RZ, RZ, R77 ;  /* 0x000000ffff097224 */ /* 0x000fe200078e004d */
        /* <DEDUP_REMOVED lines=22> */
[C---:B--2---:R-:W-:Y:S08]  /*51640*/  HMMA.1688.F32.TF32 R96, R164.reuse, R50, R96 ;  /* 0x00000032a460723c */ /* 0x044ff00000081060 */
[----:B---3--:R-:W-:Y:S11]  /*51650*/  HMMA.1688.F32.TF32 R92, R164, R54, R92 ;  /* 0x00000036a45c723c */ /* 0x008ff6000008105c */
[----:B------:R-:W-:Y:S05]  /*51660*/  @!UPT UIADD3 URZ, URZ, URZ, URZ ;  /* 0x0000003f3f3ff290 */ /* 0x000fea000fffe03f */
[----:B------:R-:W-:Y:S01]  /*51670*/  IMAD.MOV.U32 R17, RZ, RZ, R99 ;  /* 0x000000ffff117224 */ /* 0x000fe200078e0063 */
[----:B------:R-:W-:Y:S01]  /*51680*/  MOV R16, R98 ;  /* 0x0000006200107202 */ /* 0x000fe20000000f00 */
[----:B------:R-:W-:Y:S02]  /*51690*/  IMAD.MOV.U32 R12, RZ, RZ, R96 ;  /* 0x000000ffff0c7224 */ /* 0x000fe400078e0060 */
[----:B------:R-:W-:Y:S01]  /*516a0*/  IMAD.MOV.U32 R13, RZ, RZ, R97 ;  /* 0x000000ffff0d7224 */ /* 0x000fe200078e0061 */
[----:B------:R-:W-:Y:S04]  /*516b0*/  STL [R1+0x345c], R17 ;  /* 0x00345c1101007387 */ /* 0x000fe80000100800 */
[----:B------:R-:W-:Y:S04]  /*516c0*/  STL [R1+0x3458], R16 ;  /* 0x0034581001007387 */ /* 0x000fe80000100800 */
[----:B------:R-:W-:Y:S01]  /*516d0*/  STL [R1+0x3454], R12 ;  /* 0x0034540c01007387 */ /* 0x000fe20000100800 */
[----:B-1----:R-:W-:-:S02]  /*516e0*/  IMAD.MOV.U32 R9, RZ, RZ, R95 ;  /* 0x000000ffff097224 */ /* 0x002fc400078e005f */
[----:B------:R-:W-:Y:S01]  /*516f0*/  IMAD.MOV.U32 R8, RZ, RZ, R94 ;  /* 0x000000ffff087224 */ /* 0x000fe200078e005e */
[----:B------:R-:W-:Y:S01]  /*51700*/  MOV R20, R93 ;  /* 0x0000005d00147202 */ /* 0x000fe20000000f00 */
[----:B------:R-:W-:Y:S01]  /*51710*/  IMAD.MOV.U32 R21, RZ, RZ, R92 ;  /* 0x000000ffff157224 */ /* 0x000fe200078e005c */
[----:B------:R-:W-:Y:S04]  /*51720*/  STL [R1+0x3450], R13 ;  /* 0x0034500d01007387 */ /* 0x000fe80000100800 */
[----:B------:R-:W-:Y:S04]  /*51730*/  STL [R1+0x346c], R9 ;  /* 0x00346c0901007387 */ /* 0x000fe80000100800 */
[----:B------:R-:W-:Y:S04]  /*51740*/  STL [R1+0x3468], R8 ;  /* 0x0034680801007387 */ /* 0x000fe80000100800 */
[----:B------:R-:W-:Y:S04]  /*51750*/  STL [R1+0x3464], R21 ;  /* 0x0034641501007387 */ /* 0x000fe80000100800 */
[----:B------:R-:W-:Y:S04]  /*51760*/  STL [R1+0x3460], R20 ;  /* 0x0034601401007387 */ /* 0x000fe80000100800 */
[----:B------:R-:W2:Y:S01]  /*51770*/  LDL.LU R248, [R1+0x270] ;  /* 0x0002700001f87983 */ /* 0x000ea20000300800 */
[C---:B----4-:R-:W-:Y:S08]  /*51780*/  HMMA.1688.F32.TF32 R76, R164.reuse, R70, R76 ;  /* 0x00000046a44c723c */ /* 0x050ff0000008104c */
[C---:B------:R-:W-:Y:S11]  /*51790*/  HMMA.1688.F32.TF32 R80, R164.reuse, R66, R80 ;  /* 0x00000042a450723c */ /* 0x040ff60000081050 */
[----:B------:R-:W-:Y:S11]  /*517a0*/  @!UPT UIADD3 URZ, URZ, URZ, URZ ;  /* 0x0000003f3f3ff290 */ /* 0x000ff6000fffe03f */
[----:B------:R-:W-:Y:S01]  /*517b0*/  @!UPT UIADD3 URZ, URZ, URZ, URZ ;  /* 0x0000003f3f3ff290 */ /* 0x000fe2000fffe03f */
[----:B------:R-:W-:Y:S04]  /*517c0*/  STL.64 [R1+0x770], R80 ;  /* 0x0007705001007387 */ /* 0x000fe80000100a00 */
[----:B------:R-:W-:Y:S04]  /*517d0*/  STL.64 [R1+0x778], R82 ;  /* 0x0007785201007387 */ /* 0x000fe80000100a00 */
[----:B------:R1:W-:Y:S04]  /*517e0*/  STL.64 [R1+0x1d0], R76 ;  /* 0x0001d04c01007387 */ /* 0x0003e80000100a00 */
[----:B------:R3:W-:Y:S04]  /*517f0*/  STL.64 [R1+0x1d8], R78 ;  /* 0x0001d84e01007387 */ /* 0x0007e80000100a00 */
[----:B------:R-:W2:Y:S04]  /*51800*/  LDL.LU R249, [R1+0x274] ;  /* 0x0002740001f97983 */ /* 0x000ea80000300800 */
[----:B------:R-:W2:Y:S04]  /*51810*/  LDL.LU R250, [R1+0x278] ;  /* 0x0002780001fa7983 */ /* 0x000ea80000300800 */
[----:B------:R-:W2:Y:S04]  /*51820*/  LDL.LU R251, [R1+0x27c] ;  /* 0x00027c0001fb7983 */ /* 0x000ea80000300800 */
[----:B------:R-:W4:Y:S04]  /*51830*/  LDL.LU R73, [R1+0x36bc] ;  /* 0x0036bc0001497983 */ /* 0x000f280000300800 */
[----:B------:R-:W2:Y:S04]  /*51840*/  LDL.LU R75, [R1+0x36b8] ;  /* 0x0036b800014b7983 */ /* 0x000ea80000300800 */
[----:B------:R-:W2:Y:S04]  /*51850*/  LDL.LU R72, [R1+0x36b4] ;  /* 0x0036b40001487983 */ /* 0x000ea80000300800 */
[----:B------:R-:W2:Y:S04]  /*51860*/  LDL.LU R74, [R1+0x36b0] ;  /* 0x0036b000014a7983 */ /* 0x000ea80000300800 */
[----:B-1----:R-:W2:Y:S04]  /*51870*/  LDL.LU R76, [R1+0x2a0] ;  /* 0x0002a000014c7983 */ /* 0x002ea80000300800 */
[----:B------:R-:W2:Y:S04]  /*51880*/  LDL.LU R77, [R1+0x2a4] ;  /* 0x0002a400014d7983 */ /* 0x000ea80000300800 */
[----:B---3--:R-:W3:Y:S04]  /*51890*/  LDL.LU R78, [R1+0x2a8] ;  /* 0x0002a800014e7983 */ /* 0x008ee80000300800 */
[----:B------:R-:W3:Y:S01]  /*518a0*/  LDL.LU R79, [R1+0x2ac] ;  /* 0x0002ac00014f7983 */ /* 0x000ee20000300800 */
[----:B------:R-:W-:Y:S11]  /*518b0*/  HMMA.1688.F32.TF32 R84, R164, R62, R84 ;  /* 0x0000003ea454723c */ /* 0x000ff60000081054 */
[----:B------:R-:W-:Y:S11]  /*518c0*/  @!UPT UIADD3 URZ, URZ, URZ, URZ ;  /* 0x0000003f3f3ff290 */ /* 0x000ff6000fffe03f */
[----:B------:R-:W-:Y:S02]  /*518d0*/  @!UPT UIADD3 URZ, URZ, URZ, URZ ;  /* 0x0000003f3f3ff290 */ /* 0x000fe4000fffe03f */
[----:B------:R-:W-:Y:S01]  /*518e0*/  IMAD.MOV.U32 R9, RZ, RZ, R84 ;  /* 0x000000ffff097224 */ /* 0x000fe200078e0054 */
[----:B------:R-:W-:Y:S01]  /*518f0*/  MOV R21, R86 ;  /* 0x0000005600157202 */ /* 0x000fe20000000f00 */
[----:B------:R-:W-:Y:S02]  /*51900*/  IMAD.MOV.U32 R8, RZ, RZ, R85 ;  /* 0x000000ffff087224 */ /* 0x000fe400078e0055 */
[----:B------:R-:W-:Y:S01]  /*51910*/  IMAD.MOV.U32 R20, RZ, RZ, R87 ;  /* 0x000000ffff147224 */ /* 0x000fe200078e0057 */
[----:B----4-:R-:W-:Y:S01]  /*51920*/  MOV R83, R73 ;  /* 0x0000004900537202 */ /* 0x010fe20000000f00 */
[----:B--2---:R-:W-:Y:S01]  /*51930*/  IMAD.MOV.U32 R82, RZ, RZ, R75 ;  /* 0x000000ffff527224 */ /* 0x004fe200078e004b */
[----:B------:R-:W-:Y:S02]  /*51940*/  MOV R80, R72 ;  /* 0x0000004800507202 */ /* 0x000fe40000000f00 */
[----:B------:R-:W2:Y:S01]  /*51950*/  LDL.LU R72, [R1+0x36ac] ;  /* 0x0036ac0001487983 */ /* 0x000ea20000300800 */
[----:B------:R-:W-:-:S03]  /*51960*/  IMAD.MOV.U32 R81, RZ, RZ, R74 ;  /* 0x000000ffff517224 */ /* 0x000fc600078e004a */
        /* <DEDUP_REMOVED lines=64> */
[----:B------:R-:W-:Y:S01]  /*51d70*/  LDS R164, [R2+0x12200] ;  /* 0x0122000002a47984 */ /* 0x000fe20000000800 */
[----:B------:R-:W-:Y:S01]  /*51d80*/  MOV R13, R91 ;  /* 0x0000005b000d7202 */ /* 0x000fe20000000f00 */
[----:B------:R-:W-:Y:S01]  /*51d90*/  IMAD.MOV.U32 R12, RZ, RZ, R90 ;  /* 0x000000ffff0c7224 */ /* 0x000fe200078e005a */
[----:B------:R-:W-:Y:S01]  /*51da0*/  MOV R17, R88 ;  /* 0x0000005800117202 */ /* 0x000fe20000000f00 */
[----:B------:R-:W-:Y:S01]  /*51db0*/  IMAD.MOV.U32 R16, RZ, RZ, R89 ;  /* 0x000000ffff107224 */ /* 0x000fe200078e0059 */
[----:B------:R-:W-:Y:S04]  /*51dc0*/  LDS R166, [R2+0x13200] ;  /* 0x0132000002a67984 */ /* 0x000fe80000000800 */
[----:B------:R-:W-:Y:S04]  /*51dd0*/  LDS R165, [R3+0x12200] ;  /* 0x0122000003a57984 */ /* 0x000fe80000000800 */
[----:B------:R-:W1:Y:S01]  /*51de0*/  LDS R167, [R3+0x13200] ;  /* 0x0132000003a77984 */ /* 0x000e620000000800 */
[----:B--2---:R-:W-:-:S03]  /*51df0*/  IMAD.MOV.U32 R91, RZ, RZ, R72 ;  /* 0x000000ffff5b7224 */ /* 0x004fc600078e0048 */
[----:B------:R-:W2:Y:S01]  /*51e00*/  LDL.LU R72, [R1+0x310] ;  /* 0x0003100001487983 */ /* 0x000ea20000300800 */
[----:B----4-:R-:W-:Y:S02]  /*51e10*/  IMAD.MOV.U32 R89, RZ, RZ, R74 ;  /* 0x000000ffff597224 */ /* 0x010fe400078e004a */
[----:B---3--:R-:W-:Y:S01]  /*51e20*/  IMAD.MOV.U32 R88, RZ, RZ, R75 ;  /* 0x000000ffff587224 */ /* 0x008fe200078e004b */
[----:B------:R-:W-:Y:S02]  /*51e30*/  MOV R90, R73 ;  /* 0x00000049005a7202 */ /* 0x000fe40000000f00 */
[----:B------:R-:W2:Y:S04]  /*51e40*/  LDL.LU R73, [R1+0x314] ;  /* 0x0003140001497983 */ /* 0x000ea80000300800 */
[----:B------:R-:W2:Y:S04]  /*51e50*/  LDL.LU R74, [R1+0x318] ;  /* 0x00031800014a7983 */ /* 0x000ea80000300800 */
[----:B------:R-:W2:Y:S04]  /*51e60*/  LDL.LU R75, [R1+0x31c] ;  /* 0x00031c00014b7983 */ /* 0x000ea80000300800 */
        /* <DEDUP_REMOVED lines=8> */
[----:B------:R-:W4:Y:S04]  /*51ef0*/  LDL.LU R92, [R1+0x2e0] ;  /* 0x0002e000015c7983 */ /* 0x000f280000300800 */
[----:B------:R-:W4:Y:S04]  /*51f00*/  LDL.LU R93, [R1+0x2e4] ;  /* 0x0002e400015d7983 */ /* 0x000f280000300800 */
[----:B------:R-:W4:Y:S04]  /*51f10*/  LDL.LU R94, [R1+0x2e8] ;  /* 0x0002e800015e7983 */ /* 0x000f280000300800 */
[----:B------:R-:W4:Y:S01]  /*51f20*/  LDL.LU R95, [R1+0x2ec] ;  /* 0x0002ec00015f7983 */ /* 0x000f220000300800 */
        /* <DEDUP_REMOVED lines=15> */
[----:B--2---:R-:W2:Y:S04]  /*52020*/  LDL.LU.64 R158, [R1+0x3698] ;  /* 0x00369800019e7983 */ /* 0x004ea80000300a00 */
[----:B------:R-:W2:Y:S04]  /*52030*/  LDL.LU.64 R156, [R1+0x3690] ;  /* 0x00369000019c7983 */ /* 0x000ea80000300a00 */
[----:B------:R-:W-:Y:S04]  /*52040*/  STL.64 [R1+0x1b0], R152 ;  /* 0x0001b09801007387 */ /* 0x000fe80000100a00 */
[----:B------:R3:W-:Y:S01]  /*52050*/  STL.64 [R1+0x1b8], R154 ;  /* 0x0001b89a01007387 */ /* 0x0007e20000100a00 */
[C---:B------:R-:W-:Y:S03]  /*52060*/  HMMA.1688.F32.TF32 R116, R4.reuse, R50, R116 ;  /* 0x000000320474723c */ /* 0x040fe60000081074 */
[----:B---3--:R-:W3:Y:S04]  /*52070*/  LDL.LU.64 R154, [R1+0x3688] ;  /* 0x00368800019a7983 */ /* 0x008ee80000300a00 */
[----:B------:R-:W3:Y:S04]  /*52080*/  LDL.LU.64 R152, [R1+0x3680] ;  /* 0x0036800001987983 */ /* 0x000ee80000300a00 */
        /* <DEDUP_REMOVED lines=56> */
[C---:B----4-:R-:W-:Y:S08]  /*52410*/  HMMA.1688.F32.TF32 R92, R164.reuse, R18, R92 ;  /* 0x00000012a45c723c */ /* 0x050ff0000008105c */
[C---:B------:R-:W-:Y:S08]  /*52420*/  HMMA.1688.F32.TF32 R88, R164.reuse, R22, R88 ;  /* 0x00000016a458723c */ /* 0x040ff00000081058 */
[C---:B------:R-:W-:Y:S08]  /*52430*/  HMMA.1688.F32.TF32 R84, R164.reuse, R26, R84 ;  /* 0x0000001aa454723c */ /* 0x040ff00000081054 */
[C---:B------:R-:W-:Y:S08]  /*52440*/  HMMA.1688.F32.TF32 R80, R164.reuse, R30, R80 ;  /* 0x0000001ea450723c */ /* 0x040ff00000081050 */
[----:B------:R-:W-:Y:S08]  /*52450*/  HMMA.1688.F32.TF32 R76, R164, R34, R76 ;  /* 0x00000022a44c723c */ /* 0x000ff0000008104c */
[----:B--2---:R-:W-:Y:S01]  /*52460*/  HMMA.1688.F32.TF32 R4, R4, R70, R72 ;  /* 0x000000460404723c */ /* 0x004fe20000081048 */
        /* <DEDUP_REMOVED lines=8> */
[----:B------:R1:W-:Y:S04]  /*524f0*/  STL.64 [R1+0x738], R102 ;  /* 0x0007386601007387 */ /* 0x0003e80000100a00 */
[----:B------:R-:W-:Y:S04]  /*52500*/  LDS R4, [R2+0x12280] ;  /* 0x0122800002047984 */ /* 0x000fe80000000800 */
[----:B------:R-:W-:Y:S04]  /*52510*/  LDS R6, [R2+0x13280] ;  /* 0x0132800002067984 */ /* 0x000fe80000000800 */
[----:B-1----:R-:W4:Y:S04]  /*52520*/  LDL.LU.64 R102, [R1+0x35a8] ;  /* 0x0035a80001667983 */ /* 0x002f280000300a00 */
[----:B------:R-:W4:Y:S04]  /*52530*/  LDL.LU.64 R100, [R1+0x35a0] ;  /* 0x0035a00001647983 */ /* 0x000f280000300a00 */
        /* <DEDUP_REMOVED lines=38> */
[C---:B---3--:R-:W-:Y:S01]  /*527a0*/  HMMA.1688.F32.TF32 R80, R164.reuse, R54, R80 ;  /* 0x00000036a450723c */ /* 0x048fe20000081050 */
[----:B------:R-:W-:Y:S01]  /*527b0*/  IMAD.MOV.U32 R248, RZ, RZ, R191 ;  /* 0x000000fffff87224 */ /* 0x000fe200078e00bf */
[----:B------:R-:W-:Y:S01]  /*527c0*/  MOV R249, R195 ;  /* 0x000000c300f97202 */ /* 0x000fe20000000f00 */
[----:B------:R-:W-:Y:S01]  /*527d0*/  IMAD.MOV.U32 R250, RZ, RZ, R199 ;  /* 0x000000fffffa7224 */ /* 0x000fe200078e00c7 */
[----:B------:R-:W-:Y:S04]  /*527e0*/  LDS R240, [R2+0x12380] ;  /* 0x0123800002f07984 */ /* 0x000fe80000000800 */
[----:B------:R-:W-:Y:S04]  /*527f0*/  LDS R242, [R2+0x13380] ;  /* 0x0133800002f27984 */ /* 0x000fe80000000800 */
[----:B------:R-:W-:Y:S04]  /*52800*/  LDS R241, [R3+0x12380] ;  /* 0x0123800003f17984 */ /* 0x000fe80000000800 */
[----:B------:R-:W-:Y:S01]  /*52810*/  LDS R243, [R3+0x13380] ;  /* 0x0133800003f37984 */ /* 0x000fe20000000800 */
[C---:B----4-:R-:W-:Y:S08]  /*52820*/  HMMA.1688.F32.TF32 R72, R164.reuse, R50, R76 ;  /* 0x00000032a448723c */ /* 0x050ff0000008104c */
[C---:B------:R-:W-:Y:S11]  /*52830*/  HMMA.1688.F32.TF32 R76, R164.reuse, R58, R84 ;  /* 0x0000003aa44c723c */ /* 0x040ff60000081054 */
[----:B------:R-:W-:Y:S04]  /*52840*/  @!UPT UIADD3 URZ, URZ, URZ, URZ ;  /* 0x0000003f3f3ff290 */ /* 0x000fe8000fffe03f */
        /* <DEDUP_REMOVED lines=8> */
[----:B-1----:R-:W-:Y:S07]  /*528d0*/  HMMA.1688.F32.TF32 R76, R164, R70, R96 ;  /* 0x00000046a44c723c */ /* 0x002fee0000081060 */
[----:B------:R-:W-:Y:S04]  /*528e0*/  STL.64 [R1+0x320], R72 ;  /* 0x0003204801007387 */ /* 0x000fe80000100a00 */
[----:B------:R-:W-:Y:S04]  /*528f0*/  STL.64 [R1+0x328], R74 ;  /* 0x0003284a01007387 */ /* 0x000fe80000100a00 */
[----:B------:R-:W-:Y:S04]  /*52900*/  STL.64 [R1+0x310], R80 ;  /* 0x0003105001007387 */ /* 0x000fe80000100a00 */
[----:B------:R1:W-:Y:S01]  /*52910*/  STL.64 [R1+0x318], R82 ;  /* 0x0003185201007387 */ /* 0x0003e20000100a00 */
[C---:B------:R-:W-:Y:S03]  /*52920*/  HMMA.1688.F32.TF32 R84, R4.reuse, R18, R108 ;  /* 0x000000120454723c */ /* 0x040fe6000008106c */
[----:B------:R-:W-:Y:S04]  /*52930*/  LDS R72, [R2+0x12300] ;  /* 0x0123000002487984 */ /* 0x000fe80000000800 */
[----:B------:R-:W-:Y:S04]  /*52940*/  STL.64 [R1+0x2e0], R76 ;  /* 0x0002e04c01007387 */ /* 0x000fe80000100a00 */
[----:B------:R2:W-:Y:S01]  /*52950*/  STL.64 [R1+0x2e8], R78 ;  /* 0x0002e84e01007387 */ /* 0x0005e20000100a00 */
[C---:B-1----:R-:W-:Y:S03]  /*52960*/  HMMA.1688.F32.TF32 R80, R4.reuse, R14, R104 ;  /* 0x0000000e0450723c */ /* 0x042fe60000081068 */
[----:B------:R-:W-:Y:S04]  /*52970*/  LDS R74, [R2+0x13300] ;  /* 0x01330000024a7984 */ /* 0x000fe80000000800 */
[----:B------:R-:W-:Y:S01]  /*52980*/  LDS R73, [R3+0x12300] ;  /* 0x0123000003497984 */ /* 0x000fe20000000800 */
[C---:B--2---:R-:W-:Y:S03]  /*52990*/  HMMA.1688.F32.TF32 R76, R4.reuse, R10, R100 ;  /* 0x0000000a044c723c */ /* 0x044fe60000081064 */
[----:B------:R-:W1:Y:S11]  /*529a0*/  LDS R75, [R3+0x13300] ;  /* 0x01330000034b7984 */ /* 0x000e760000000800 */
[----:B------:R-:W-:Y:S09]  /*529b0*/  @!UPT UIADD3 URZ, URZ, URZ, URZ ;  /* 0x0000003f3f3ff290 */ /* 0x000ff2000fffe03f */
[----:B------:R-:W-:Y:S04]  /*529c0*/  STL.64 [R1+0x300], R76 ;  /* 0x0003004c01007387 */ /* 0x000fe80000100a00 */
[----:B------:R2:W-:Y:S04]  /*529d0*/  STL.64 [R1+0x308], R78 ;  /* 0x0003084e01007387 */ /* 0x0005e80000100a00 */
[----:B------:R-:W-:Y:S04]  /*529e0*/  STL.64 [R1+0x360], R80 ;  /* 0x0003605001007387 */ /* 0x000fe80000100a00 */
[----:B------:R3:W-:Y:S01]  /*529f0*/  STL.64 [R1+0x368], R82 ;  /* 0x0003685201007387 */ /* 0x0007e20000100a00 */
[C---:B--2---:R-:W-:Y:S08]  /*52a00*/  HMMA.1688.F32.TF32 R76, R4.reuse, R22, R112 ;  /* 0x00000016044c723c */ /* 0x044ff00000081070 */
[C---:B---3--:R-:W-:Y:S01]  /*52a10*/  HMMA.1688.F32.TF32 R80, R4.reuse, R26, R116 ;  /* 0x0000001a0450723c */ /* 0x048fe20000081074 */
[----:B------:R-:W-:Y:S04]  /*52a20*/  STL.64 [R1+0x370], R84 ;  /* 0x0003705401007387 */ /* 0x000fe80000100a00 */
[----:B------:R2:W-:Y:S10]  /*52a30*/  STL.64 [R1+0x378], R86 ;  /* 0x0003785601007387 */ /* 0x0005f40000100a00 */
[----:B------:R-:W-:Y:S01]  /*52a40*/  STL.64 [R1+0x380], R76 ;  /* 0x0003804c01007387 */ /* 0x000fe20000100a00 */
[C---:B--2---:R-:W-:Y:S03]  /*52a50*/  HMMA.1688.F32.TF32 R84, R4.reuse, R30, R120 ;  /* 0x0000001e0454723c */ /* 0x044fe60000081078 */
[----:B------:R2:W-:Y:S04]  /*52a60*/  STL.64 [R1+0x388], R78 ;  /* 0x0003884e01007387 */ /* 0x0005e80000100a00 */
[----:B------:R-:W-:Y:S04]  /*52a70*/  STL.64 [R1+0x390], R80 ;  /* 0x0003905001007387 */ /* 0x000fe80000100a00 */
[----:B------:R3:W-:Y:S01]  /*52a80*/  STL.64 [R1+0x398], R82 ;  /* 0x0003985201007387 */ /* 0x0007e20000100a00 */
[C---:B--2---:R-:W-:Y:S08]  /*52a90*/  HMMA.1688.F32.TF32 R76, R4.reuse, R34, R124 ;  /* 0x00000022044c723c */ /* 0x044ff0000008107c */
[C---:B---3--:R-:W-:Y:S03]  /*52aa0*/  HMMA.1688.F32.TF32 R80, R4.reuse, R38, R128 ;  /* 0x000000260450723c */ /* 0x048fe60000081080 */
[----:B------:R-:W-:Y:S04]  /*52ab0*/  STL.64 [R1+0x3a0], R84 ;  /* 0x0003a05401007387 */ /* 0x000fe80000100a00 */
[----:B------:R2:W-:Y:S08]  /*52ac0*/  STL.64 [R1+0x3a8], R86 ;  /* 0x0003a85601007387 */ /* 0x0005f00000100a00 */
        /* <DEDUP_REMOVED lines=14> */
[----:B--2---:R-:W-:Y:S01]  /*52bb0*/  HMMA.1688.F32.TF32 R76, R4, R58, R148 ;  /* 0x0000003a044c723c */ /* 0x004fe20000081094 */
[----:B------:R-:W-:Y:S01]  /*52bc0*/  IMAD.MOV.U32 R92, RZ, RZ, R213 ;  /* 0x000000ffff5c7224 */ /* 0x000fe200078e00d5 */
[----:B------:R-:W-:Y:S01]  /*52bd0*/  MOV R93, R214 ;  /* 0x000000d6005d7202 */ /* 0x000fe20000000f00 */
[----:B------:R-:W-:Y:S01]  /*52be0*/  IMAD.MOV.U32 R94, RZ, RZ, R215 ;  /* 0x000000ffff5e7224 */ /* 0x000fe200078e00d7 */
[----:B------:R-:W-:Y:S01]  /*52bf0*/  MOV R96, R209 ;  /* 0x000000d100607202 */ /* 0x000fe20000000f00 */
[----:B------:R-:W-:-:S02]  /*52c00*/  IMAD.MOV.U32 R95, RZ, RZ, R208 ;  /* 0x000000ffff5f7224 */ /* 0x000fc400078e00d0 */
[----:B------:R-:W-:Y:S01]  /*52c10*/  IMAD.MOV.U32 R97, RZ, RZ, R210 ;  /* 0x000000ffff617224 */ /* 0x000fe200078e00d2 */
[----:B---3--:R-:W-:Y:S03]  /*52c20*/  HMMA.1688.F32.TF32 R80, R4, R62, R152 ;  /* 0x0000003e0450723c */ /* 0x008fe60000081098 */
[----:B------:R-:W-:Y:S04]  /*52c30*/  STL.64 [R1+0x3f0], R84 ;  /* 0x0003f05401007387 */ /* 0x000fe80000100a00 */
[----:B------:R2:W-:Y:S01]  /*52c40*/  STL.64 [R1+0x3f8], R86 ;  /* 0x0003f85601007387 */ /* 0x0005e20000100a00 */
[----:B------:R-:W-:Y:S01]  /*52c50*/  IMAD.MOV.U32 R98, RZ, RZ, R211 ;  /* 0x000000ffff627224 */ /* 0x000fe200078e00d3 */
[----:B------:R-:W-:Y:S01]  /*52c60*/  MOV R99, R204 ;  /* 0x000000cc00637202 */ /* 0x000fe20000000f00 */
[----:B------:R-:W-:Y:S01]  /*52c70*/  IMAD.MOV.U32 R100, RZ, RZ, R205 ;  /* 0x000000ffff647224 */ /* 0x000fe200078e00cd */
[----:B------:R-:W-:Y:S01]  /*52c80*/  MOV R102, R207 ;  /* 0x000000cf00667202 */ /* 0x000fe20000000f00 */
[----:B------:R-:W-:-:S02]  /*52c90*/  IMAD.MOV.U32 R101, RZ, RZ, R206 ;  /* 0x000000ffff657224 */ /* 0x000fc400078e00ce */
[----:B------:R-:W-:Y:S01]  /*52ca0*/  IMAD.MOV.U32 R103, RZ, RZ, R200 ;  /* 0x000000ffff677224 */ /* 0x000fe200078e00c8 */
[----:B------:R-:W-:Y:S01]  /*52cb0*/  MOV R105, R202 ;  /* 0x000000ca00697202 */ /* 0x000fe20000000f00 */
[----:B------:R-:W-:Y:S01]  /*52cc0*/  IMAD.MOV.U32 R104, RZ, RZ, R201 ;  /* 0x000000ffff687224 */ /* 0x000fe200078e00c9 */
        /* <DEDUP_REMOVED lines=8> */
[----:B------:R-:W-:-:S02]  /*52d50*/  IMAD.MOV.U32 R107, RZ, RZ, R196 ;  /* 0x000000ffff6b7224 */ /* 0x000fc400078e00c4 */
[----:B------:R-:W-:Y:S01]  /*52d60*/  IMAD.MOV.U32 R109, RZ, RZ, R198 ;  /* 0x000000ffff6d7224 */ /* 0x000fe200078e00c6 */
[----:B------:R-:W-:Y:S01]  /*52d70*/  MOV R111, R193 ;  /* 0x000000c1006f7202 */ /* 0x000fe20000000f00 */
[----:B------:R-:W-:Y:S01]  /*52d80*/  IMAD.MOV.U32 R110, RZ, RZ, R192 ;  /* 0x000000ffff6e7224 */ /* 0x000fe200078e00c0 */
[C---:B-1----:R-:W-:Y:S01]  /*52d90*/  HMMA.1688.F32.TF32 R80, R72.reuse, R10, R168 ;  /* 0x0000000a4850723c */ /* 0x042fe200000810a8 */
[----:B------:R-:W-:Y:S01]  /*52da0*/  IMAD.MOV.U32 R116, RZ, RZ, R194 ;  /* 0x000000ffff747224 */ /* 0x000fe200078e00c2 */
[----:B------:R-:W-:Y:S01]  /*52db0*/  MOV R118, R189 ;  /* 0x000000bd00767202 */ /* 0x000fe20000000f00 */
[----:B------:R-:W-:Y:S02]  /*52dc0*/  IMAD.MOV.U32 R117, RZ, RZ, R188 ;  /* 0x000000ffff757224 */ /* 0x000fe400078e00bc */
[----:B------:R-:W-:Y:S01]  /*52dd0*/  IMAD.MOV.U32 R119, RZ, RZ, R184 ;  /* 0x000000ffff777224 */ /* 0x000fe200078e00b8 */
[----:B------:R-:W-:Y:S01]  /*52de0*/  MOV R113, R186 ;  /* 0x000000ba00717202 */ /* 0x000fe20000000f00 */
[----:B------:R-:W-:Y:S01]  /*52df0*/  IMAD.MOV.U32 R112, RZ, RZ, R185 ;  /* 0x000000ffff707224 */ /* 0x000fe200078e00b9 */
[----:B------:R-:W-:Y:S01]  /*52e00*/  HMMA.1688.F32.TF32 R4, R72, R14, R172 ;  /* 0x0000000e4804723c */ /* 0x000fe200000810ac */
[----:B------:R-:W-:Y:S04]  /*52e10*/  STL.64 [R1+0x420], R84 ;  /* 0x0004205401007387 */ /* 0x000fe80000100a00 */
[----:B------:R-:W-:Y:S04]  /*52e20*/  STL.64 [R1+0x428], R86 ;  /* 0x0004285601007387 */ /* 0x000fe80000100a00 */
[----:B------:R1:W-:Y:S04]  /*52e30*/  STL.64 [R1+0x3e0], R76 ;  /* 0x0003e04c01007387 */ /* 0x0003e80000100a00 */
[----:B------:R2:W-:Y:S04]  /*52e40*/  STL.64 [R1+0x3e8], R78 ;  /* 0x0003e84e01007387 */ /* 0x0005e80000100a00 */
[----:B------:R3:W-:Y:S01]  /*52e50*/  STL.64 [R1+0x700], R80 ;  /* 0x0007005001007387 */ /* 0x0007e20000100a00 */
[----:B-1----:R-:W-:-:S03]  /*52e60*/  IMAD.MOV.U32 R76, RZ, RZ, R225 ;  /* 0x000000ffff4c7224 */ /* 0x002fc600078e00e1 */
[----:B------:R1:W-:Y:S01]  /*52e70*/  STL.64 [R1+0x708], R82 ;  /* 0x0007085201007387 */ /* 0x0003e20000100a00 */
[----:B------:R-:W-:-:S03]  /*52e80*/  MOV R77, R226 ;  /* 0x000000e2004d7202 */ /* 0x000fc60000000f00 */
[----:B------:R-:W4:Y:S01]  /*52e90*/  LDL.LU R225, [R1+0x3538] ;  /* 0x0035380001e17983 */ /* 0x000f220000300800 */
[----:B--2---:R-:W-:-:S03]  /*52ea0*/  IMAD.MOV.U32 R78, RZ, RZ, R227 ;  /* 0x000000ffff4e7224 */ /* 0x004fc600078e00e3 */
[----:B------:R-:W-:Y:S01]  /*52eb0*/  STL.64 [R1+0x6f0], R4 ;  /* 0x0006f00401007387 */ /* 0x000fe20000100a00 */
[----:B------:R-:W-:-:S03]  /*52ec0*/  IMAD.MOV.U32 R79, RZ, RZ, R220 ;  /* 0x000000ffff4f7224 */ /* 0x000fc600078e00dc */
[----:B------:R2:W-:Y:S01]  /*52ed0*/  STL.64 [R1+0x6f8], R6 ;  /* 0x0006f80601007387 */ /* 0x0005e20000100a00 */
[----:B---3--:R-:W-:-:S03]  /*52ee0*/  MOV R80, R221 ;  /* 0x000000dd00507202 */ /* 0x008fc60000000f00 */
[----:B------:R-:W4:Y:S01]  /*52ef0*/  LDL.LU R226, [R1+0x3534] ;  /* 0x0035340001e27983 */ /* 0x000f220000300800 */
[----:B------:R-:W-:-:S03]  /*52f00*/  IMAD.MOV.U32 R81, RZ, RZ, R222 ;  /* 0x000000ffff517224 */ /* 0x000fc600078e00de */
[----:B------:R-:W4:Y:S01]  /*52f10*/  LDL.LU R227, [R1+0x3530] ;  /* 0x0035300001e37983 */ /* 0x000f220000300800 */
[----:B-1----:R-:W-:-:S03]  /*52f20*/  IMAD.MOV.U32 R82, RZ, RZ, R223 ;  /* 0x000000ffff527224 */ /* 0x002fc600078e00df */
        /* <DEDUP_REMOVED lines=59> */
[----:B------:R-:W3:Y:S01]  /*532e0*/  LDL.LU R179, [R1+0x3484] ;  /* 0x0034840001b37983 */ /* 0x000ee20000300800 */
[----:B------:R-:W-:Y:S01]  /*532f0*/  MOV R90, R183 ;  /* 0x000000b7005a7202 */ /* 0x000fe20000000f00 */
[----:B------:R-:W-:-:S02]  /*53300*/  IMAD.MOV.U32 R91, RZ, RZ, R190 ;  /* 0x000000ffff5b7224 */ /* 0x000fc400078e00be */
[----:B------:R-:W4:Y:S04]  /*53310*/  LDL.LU R183, [R1+0x3480] ;  /* 0x0034800001b77983 */ /* 0x000f280000300800 */
[----:B------:R-:W4:Y:S04]  /*53320*/  LDL.LU R190, [R1+0x347c] ;  /* 0x00347c0001be7983 */ /* 0x000f280000300800 */
[----:B------:R-:W4:Y:S04]  /*53330*/  LDL.LU R191, [R1+0x3478] ;  /* 0x0034780001bf7983 */ /* 0x000f280000300800 */
[----:B------:R-:W4:Y:S04]  /*53340*/  LDL.LU R195, [R1+0x3474] ;  /* 0x0034740001c37983 */ /* 0x000f280000300800 */
[----:B------:R-:W4:Y:S01]  /*53350*/  LDL.LU R199, [R1+0x3470] ;  /* 0x0034700001c77983 */ /* 0x000f220000300800 */
[C---:B------:R-:W-:Y:S01]  /*53360*/  HMMA.1688.F32.TF32 R108, R240.reuse, R30, R108 ;  /* 0x0000001ef06c723c */ /* 0x040fe2000008106c */
[----:B------:R-:W-:Y:S01]  /*53370*/  IMAD.MOV.U32 R251, RZ, RZ, R252 ;  /* 0x000000fffffb7224 */ /* 0x000fe200078e00fc */
[----:B------:R-:W-:Y:S01]  /*53380*/  MOV R136, R9 ;  /* 0x0000000900887202 */ /* 0x000fe20000000f00 */
[----:B------:R-:W-:Y:S01]  /*53390*/  IMAD.MOV.U32 R137, RZ, RZ, R8 ;  /* 0x000000ffff897224 */ /* 0x000fe200078e0008 */
[----:B------:R-:W-:Y:S01]  /*533a0*/  MOV R139, R20 ;  /* 0x00000014008b7202 */ /* 0x000fe20000000f00 */
[----:B------:R-:W-:Y:S01]  /*533b0*/  IMAD.MOV.U32 R138, RZ, RZ, R21 ;  /* 0x000000ffff8a7224 */ /* 0x000fe200078e0015 */
[----:B------:R-:W-:Y:S02]  /*533c0*/  LDS R144, [R2+0x14100] ;  /* 0x0141000002907984 */ /* 0x000fe40000000800 */
[C---:B------:R-:W-:Y:S02]  /*533d0*/  HMMA.1688.F32.TF32 R96, R240.reuse, R46, R96 ;  /* 0x0000002ef060723c */ /* 0x040fe40000081060 */
[----:B------:R-:W-:Y:S04]  /*533e0*/  LDS R146, [R2+0x15100] ;  /* 0x0151000002927984 */ /* 0x000fe80000000800 */
[----:B------:R-:W-:Y:S02]  /*533f0*/  LDS R145, [R3+0x14100] ;  /* 0x0141000003917984 */ /* 0x000fe40000000800 */
[----:B------:R-:W-:Y:S02]  /*53400*/  HMMA.1688.F32.TF32 R84, R240, R58, R84 ;  /* 0x0000003af054723c */ /* 0x000fe40000081054 */
[----:B------:R-:W-:Y:S06]  /*53410*/  LDS R147, [R3+0x15100] ;  /* 0x0151000003937984 */ /* 0x000fec0000000800 */
[C---:B--2---:R-:W-:Y:S08]  /*53420*/  HMMA.1688.F32.TF32 R128, R72.reuse, R26, R184 ;  /* 0x0000001a4880723c */ /* 0x044ff000000810b8 */
[C---:B---3--:R-:W-:Y:S08]  /*53430*/  HMMA.1688.F32.TF32 R4, R72.reuse, R18, R176 ;  /* 0x000000124804723c */ /* 0x048ff000000810b0 */
[C---:B----4-:R-:W-:Y:S11]  /*53440*/  HMMA.1688.F32.TF32 R124, R72.reuse, R22, R180 ;  /* 0x00000016487c723c */ /* 0x050ff600000810b4 */
[----:B------:R-:W-:Y:S04]  /*53450*/  @!UPT UIADD3 URZ, URZ, URZ, URZ ;  /* 0x0000003f3f3ff290 */ /* 0x000fe8000fffe03f */
        /* <DEDUP_REMOVED lines=9> */
[C---:B--2---:R-:W-:Y:S03]  /*534f0*/  HMMA.1688.F32.TF32 R128, R72.reuse, R38, R196 ;  /* 0x000000264880723c */ /* 0x044fe600000810c4 */
[----:B------:R1:W-:Y:S05]  /*53500*/  STL.64 [R1+0x6c8], R6 ;  /* 0x0006c80601007387 */ /* 0x0003ea0000100a00 */
[C---:B-1----:R-:W-:Y:S06]  /*53510*/  HMMA.1688.F32.TF32 R4, R72.reuse, R42, R200 ;  /* 0x0000002a4804723c */ /* 0x042fec00000810c8 */
[----:B------:R-:W-:Y:S04]  /*53520*/  STL.64 [R1+0x6b0], R124 ;  /* 0x0006b07c01007387 */ /* 0x000fe80000100a00 */
[----:B------:R1:W-:Y:S05]  /*53530*/  STL.64 [R1+0x6b8], R126 ;  /* 0x0006b87e01007387 */ /* 0x0003ea0000100a00 */
        /* <DEDUP_REMOVED lines=19> */
[----:B------:R-:W-:Y:S01]  /*53670*/  STL.64 [R1+0x648], R130 ;  /* 0x0006488201007387 */ /* 0x000fe20000100a00 */
[----:B-1----:R-:W-:Y:S03]  /*53680*/  HMMA.1688.F32.TF32 R124, R72, R70, R228 ;  /* 0x00000046487c723c */ /* 0x002fe600000810e4 */
[----:B------:R-:W-:Y:S05]  /*53690*/  STL.64 [R1+0x630], R4 ;  /* 0x0006300401007387 */ /* 0x000fea0000100a00 */
[C---:B------:R-:W-:Y:S01]  /*536a0*/  HMMA.1688.F32.TF32 R72, R240.reuse, R10, R232 ;  /* 0x0000000af048723c */ /* 0x040fe200000810e8 */
[----:B------:R1:W-:Y:S07]  /*536b0*/  STL.64 [R1+0x638], R6 ;  /* 0x0006380601007387 */ /* 0x0003ee0000100a00 */
[C---:B-1----:R-:W-:Y:S07]  /*536c0*/  HMMA.1688.F32.TF32 R4, R240.reuse, R14, R236 ;  /* 0x0000000ef004723c */ /* 0x042fee00000810ec */
[----:B------:R-:W-:Y:S04]  /*536d0*/  STL.64 [R1+0x280], R124 ;  /* 0x0002807c01007387 */ /* 0x000fe80000100a00 */
[----:B------:R-:W-:Y:S01]  /*536e0*/  STL.64 [R1+0x288], R126 ;  /* 0x0002887e01007387 */ /* 0x000fe20000100a00 */
[C---:B------:R-:W-:Y:S03]  /*536f0*/  HMMA.1688.F32.TF32 R120, R240.reuse, R18, R120 ;  /* 0x00000012f078723c */ /* 0x040fe60000081078 */
[----:B------:R-:W-:Y:S04]  /*53700*/  STL.64 [R1+0x250], R72 ;  /* 0x0002504801007387 */ /* 0x000fe80000100a00 */
[----:B------:R1:W-:Y:S04]  /*53710*/  STL.64 [R1+0x258], R74 ;  /* 0x0002584a01007387 */ /* 0x0003e80000100a00 */
[----:B------:R-:W-:Y:S01]  /*53720*/  STL.64 [R1+0x240], R4 ;  /* 0x0002400401007387 */ /* 0x000fe20000100a00 */
[C---:B-1----:R-:W-:Y:S03]  /*53730*/  HMMA.1688.F32.TF32 R72, R240.reuse, R22, R116 ;  /* 0x00000016f048723c */ /* 0x042fe60000081074 */
[----:B------:R1:W-:Y:S05]  /*53740*/  STL.64 [R1+0x248], R6 ;  /* 0x0002480601007387 */ /* 0x0003ea0000100a00 */
[C---:B-1----:R-:W-:Y:S03]  /*53750*/  HMMA.1688.F32.TF32 R4, R240.reuse, R26, R112 ;  /* 0x0000001af004723c */ /* 0x042fe60000081070 */
[----:B------:R-:W-:Y:S04]  /*53760*/  STL.64 [R1+0x230], R120 ;  /* 0x0002307801007387 */ /* 0x000fe80000100a00 */
[----:B------:R-:W-:Y:S08]  /*53770*/  STL.64 [R1+0x238], R122 ;  /* 0x0002387a01007387 */ /* 0x000ff00000100a00 */
[----:B------:R-:W-:Y:S04]  /*53780*/  STL.64 [R1+0x220], R72 ;  /* 0x0002204801007387 */ /* 0x000fe80000100a00 */
[----:B------:R1:W-:Y:S04]  /*53790*/  STL.64 [R1+0x228], R74 ;  /* 0x0002284a01007387 */ /* 0x0003e80000100a00 */
[----:B------:R-:W-:Y:S04]  /*537a0*/  LDS R120, [R2+0x14080] ;  /* 0x0140800002787984 */ /* 0x000fe80000000800 */
[----:B------:R-:W-:Y:S04]  /*537b0*/  LDS R122, [R2+0x15080] ;  /* 0x01508000027a7984 */ /* 0x000fe80000000800 */
[----:B------:R-:W-:Y:S01]  /*537c0*/  STL.64 [R1+0x210], R4 ;  /* 0x0002100401007387 */ /* 0x000fe20000100a00 */
[C---:B-1----:R-:W-:Y:S03]  /*537d0*/  HMMA.1688.F32.TF32 R72, R240.reuse, R34, R104 ;  /* 0x00000022f048723c */ /* 0x042fe60000081068 */
[----:B------:R1:W-:Y:S04]  /*537e0*/  STL.64 [R1+0x218], R6 ;  /* 0x0002180601007387 */ /* 0x0003e80000100a00 */
[----:B------:R-:W-:Y:S04]  /*537f0*/  LDS R121, [R3+0x14080] ;  /* 0x0140800003797984 */ /* 0x000fe80000000800 */
[----:B------:R-:W-:Y:S01]  /*53800*/  LDS R123, [R3+0x15080] ;  /* 0x01508000037b7984 */ /* 0x000fe20000000800 */
[----:B-1----:R-:W-:Y:S03]  /*53810*/  HMMA.1688.F32.TF32 R4, R240, R38, R100 ;  /* 0x00000026f004723c */ /* 0x002fe60000081064 */
[----:B------:R-:W-:Y:S04]  /*53820*/  STL.64 [R1+0x200], R108 ;  /* 0x0002006c01007387 */ /* 0x000fe80000100a00 */
[----:B------:R-:W-:Y:S11]  /*53830*/  STL.64 [R1+0x208], R110 ;  /* 0x0002086e01007387 */ /* 0x000ff60000100a00 */
[----:B------:R-:W-:Y:S05]  /*53840*/  @!UPT UIADD3 URZ, URZ, URZ, URZ ;  /* 0x0000003f3f3ff290 */ /* 0x000fea000fffe03f */
[----:B------:R-:W-:Y:S01]  /*53850*/  STL.64 [R1+0x160], R4 ;  /* 0x0001600401007387 */ /* 0x000fe20000100a00 */
[----:B------:R-:W-:-:S03]  /*53860*/  MOV R252, R7 ;  /* 0x0000000700fc7202 */ /* 0x000fc60000000f00 */
[----:B------:R-:W-:Y:S04]  /*53870*/  STL.64 [R1+0x170], R72 ;  /* 0x0001704801007387 */ /* 0x000fe80000100a00 */
[----:B------:R-:W-:Y:S04]  /*53880*/  STL.64 [R1+0x178], R74 ;  /* 0x0001784a01007387 */ /* 0x000fe80000100a00 */
[----:B------:R1:W-:Y:S02]  /*53890*/  STL [R1+0x168], R6 ;  /* 0x0001680601007387 */ /* 0x0003e40000100800 */
[C---:B-1----:R-:W-:Y:S08]  /*538a0*/  HMMA.1688.F32.TF32 R4, R240.reuse, R42, R164 ;  /* 0x0000002af004723c */ /* 0x042ff000000810a4 */
[C---:B------:R-:W-:Y:S01]  /*538b0*/  HMMA.1688.F32.TF32 R72, R240.reuse, R50, R92 ;  /* 0x00000032f048723c */ /* 0x040fe2000008105c */
[----:B------:R-:W-:Y:S04]  /*538c0*/  LDS R92, [R2+0x14000] ;  /* 0x01400000025c7984 */ /* 0x000fe80000000800 */
[----:B------:R-:W-:Y:S04]  /*538d0*/  LDS R94, [R2+0x15000] ;  /* 0x01500000025e7984 */ /* 0x000fe80000000800 */
[----:B------:R-:W-:Y:S04]  /*538e0*/  LDS R93, [R3+0x14000] ;  /* 0x01400000035d7984 */ /* 0x000fe80000000800 */
[----:B------:R-:W-:Y:S04]  /*538f0*/  LDS R95, [R3+0x15000] ;  /* 0x01500000035f7984 */ /* 0x000fe80000000800 */
[----:B------:R-:W-:Y:S04]  /*53900*/  STL.64 [R1+0x140], R4 ;  /* 0x0001400401007387 */ /* 0x000fe80000100a00 */
[----:B------:R1:W-:Y:S02]  /*53910*/  STL.64 [R1+0x148], R6 ;  /* 0x0001480601007387 */ /* 0x0003e40000100a00 */
[C---:B-1----:R-:W-:Y:S02]  /*53920*/  HMMA.1688.F32.TF32 R4, R240.reuse, R54, R88 ;  /* 0x00000036f004723c */ /* 0x042fe40000081058 */
[----:B------:R-:W-:Y:S04]  /*53930*/  STL.64 [R1+0x110], R96 ;  /* 0x0001106001007387 */ /* 0x000fe80000100a00 */
[----:B------:R-:W-:Y:S04]  /*53940*/  STL.64 [R1+0x118], R98 ;  /* 0x0001186201007387 */ /* 0x000fe80000100a00 */
[----:B------:R-:W-:Y:S04]  /*53950*/  STL.64 [R1+0xf0], R72 ;  /* 0x0000f04801007387 */ /* 0x000fe80000100a00 */
[----:B------:R1:W-:Y:S09]  /*53960*/  STL.64 [R1+0xf8], R74 ;  /* 0x0000f84a01007387 */ /* 0x0003f20000100a00 */
[----:B------:R-:W-:Y:S01]  /*53970*/  STL.64 [R1+0xd0], R4 ;  /* 0x0000d00401007387 */ /* 0x000fe20000100a00 */
[C---:B-1----:R-:W-:Y:S03]  /*53980*/  HMMA.1688.F32.TF32 R72, R240.reuse, R62, R80 ;  /* 0x0000003ef048723c */ /* 0x042fe60000081050 */
[----:B------:R1:W-:Y:S05]  /*53990*/  STL.64 [R1+0xd8], R6 ;  /* 0x0000d80601007387 */ /* 0x0003ea0000100a00 */
[C---:B-1----:R-:W-:Y:S01]  /*539a0*/  HMMA.1688.F32.TF32 R4, R240.reuse, R66, R76 ;  /* 0x00000042f004723c */ /* 0x042fe2000008104c */
[----:B------:R1:W-:Y:S04]  /*539b0*/  STL.64 [R1+0xb0], R84 ;  /* 0x0000b05401007387 */ /* 0x0003e80000100a00 */
[----:B------:R2:W-:Y:S10]  /*539c0*/  STL.64 [R1+0xb8], R86 ;  /* 0x0000b85601007387 */ /* 0x0005f40000100a00 */
[----:B------:R-:W-:Y:S01]  /*539d0*/  STL.64 [R1+0x90], R72 ;  /* 0x0000904801007387 */ /* 0x000fe20000100a00 */
[----:B------:R-:W-:Y:S03]  /*539e0*/  HMMA.1688.F32.TF32 R240, R240, R70, R248 ;  /* 0x00000046f0f0723c */ /* 0x000fe600000810f8 */
[----:B------:R-:W-:Y:S04]  /*539f0*/  STL.64 [R1+0x98], R74 ;  /* 0x0000984a01007387 */ /* 0x000fe80000100a00 */
[----:B------:R-:W-:Y:S01]  /*53a00*/  IMAD.MOV.U32 R251, RZ, RZ, R25 ;  /* 0x000000fffffb7224 */ /* 0x000fe200078e0019 */
[----:B------:R-:W-:Y:S04]  /*53a10*/  STL.64 [R1+0x70], R4 ;  /* 0x0000700401007387 */ /* 0x000fe80000100a00 */
[----:B------:R-:W-:Y:S04]  /*53a20*/  STL.64 [R1+0x78], R6 ;  /* 0x0000780601007387 */ /* 0x000fe80000100a00 */
[----:B------:R-:W3:Y:S01]  /*53a30*/  LDL R25, [R1+0xa30] ;  /* 0x000a300001197983 */ /* 0x000ee20000100800 */
[----:B------:R-:W-:Y:S01]  /*53a40*/  IMAD.MOV.U32 R88, RZ, RZ, R40 ;  /* 0x000000ffff587224 */ /* 0x000fe200078e0028 */
[----:B------:R-:W-:Y:S01]  /*53a50*/  MOV R89, R37 ;  /* 0x0000002500597202 */ /* 0x000fe20000000f00 */
[----:B------:R-:W-:-:S02]  /*53a60*/  IMAD.MOV.U32 R90, RZ, RZ, R36 ;  /* 0x000000ffff5a7224 */ /* 0x000fc400078e0024 */
[----:B------:R-:W-:Y:S02]  /*53a70*/  IMAD.MOV.U32 R91, RZ, RZ, R33 ;  /* 0x000000ffff5b7224 */ /* 0x000fe400078e0021 */
[----:B------:R-:W-:Y:S02]  /*53a80*/  IMAD.MOV.U32 R248, RZ, RZ, R69 ;  /* 0x000000fffff87224 */ /* 0x000fe400078e0045 */
[----:B------:R-:W-:Y:S01]  /*53a90*/  IMAD.MOV.U32 R249, RZ, RZ, R68 ;  /* 0x000000fffff97224 */ /* 0x000fe200078e0044 */
[----:B------:R-:W-:Y:S01]  /*53aa0*/  MOV R250, R65 ;  /* 0x0000004100fa7202 */ /* 0x000fe20000000f00 */
[----:B------:R-:W-:Y:S01]  /*53ab0*/  IMAD.MOV.U32 R76, RZ, RZ, R64 ;  /* 0x000000ffff4c7224 */ /* 0x000fe200078e0040 */
[----:B------:R-:W-:Y:S01]  /*53ac0*/  STL.64 [R1+0x3288], R242 ;  /* 0x003288f201007387 */ /* 0x000fe20000100a00 */
[----:B-1----:R-:W-:-:S03]  /*53ad0*/  IMAD.MOV.U32 R84, RZ, RZ, R48 ;  /* 0x000000ffff547224 */ /* 0x002fc600078e0030 */
[----:B------:R-:W-:Y:S01]  /*53ae0*/  STL.64 [R1+0x3280], R240 ;  /* 0x003280f001007387 */ /* 0x000fe20000100a00 */
[----:B------:R-:W-:Y:S01]  /*53af0*/  IMAD.MOV.U32 R85, RZ, RZ, R45 ;  /* 0x000000ffff557224 */ /* 0x000fe200078e002d */
[----:B--2---:R-:W-:Y:S01]  /*53b00*/  MOV R86, R44 ;  /* 0x0000002c00567202 */ /* 0x004fe20000000f00 */
[----:B------:R-:W-:Y:S01]  /*53b10*/  IMAD.MOV.U32 R87, RZ, RZ, R41 ;  /* 0x000000ffff577224 */ /* 0x000fe200078e0029 */
[----:B------:R-:W-:Y:S01]  /*53b20*/  MOV R77, R61 ;  /* 0x0000003d004d7202 */ /* 0x000fe20000000f00 */
[----:B------:R-:W-:Y:S01]  /*53b30*/  IMAD.MOV.U32 R78, RZ, RZ, R60 ;  /* 0x000000ffff4e7224 */ /* 0x000fe200078e003c */
[----:B------:R-:W-:Y:S01]  /*53b40*/  MOV R80, R56 ;  /* 0x0000003800507202 */ /* 0x000fe20000000f00 */
[----:B------:R-:W-:Y:S01]  /*53b50*/  IMAD.MOV.U32 R79, RZ, RZ, R57 ;  /* 0x000000ffff4f7224 */ /* 0x000fe200078e0039 */
[----:B------:R-:W-:Y:S01]  /*53b60*/  MOV R83, R49 ;  /* 0x0000003100537202 */ /* 0x000fe20000000f00 */
[----:B------:R-:W-:Y:S02]  /*53b70*/  IMAD.MOV.U32 R81, RZ, RZ, R53 ;  /* 0x000000ffff517224 */ /* 0x000fe400078e0035 */
[----:B------:R-:W-:Y:S01]  /*53b80*/  IMAD.MOV.U32 R82, RZ, RZ, R52 ;  /* 0x000000ffff527224 */ /* 0x000fe200078e0034 */
[----:B------:R-:W-:Y:S01]  /*53b90*/  MOV R96, R32 ;  /* 0x0000002000607202 */ /* 0x000fe20000000f00 */
[----:B------:R-:W-:Y:S01]  /*53ba0*/  IMAD.MOV.U32 R97, RZ, RZ, R29 ;  /* 0x000000ffff617224 */ /* 0x000fe200078e001d */
[----:B------:R-:W-:Y:S01]  /*53bb0*/  MOV R99, R24 ;  /* 0x0000001800637202 */ /* 0x000fe20000000f00 */
[----:B------:R-:W-:Y:S01]  /*53bc0*/  IMAD.MOV.U32 R98, RZ, RZ, R28 ;  /* 0x000000ffff627224 */ /* 0x000fe200078e001c */
[----:B---3--:R-:W1:Y:S04]  /*53bd0*/  LDSM.16.M88.4 R224, [R25+0x41100] ;  /* 0x0411000019e0783b */ /* 0x008e680000000200 */
[----:B------:R-:W2:Y:S04]  /*53be0*/  LDSM.16.M88.4 R228, [R25+0x40100] ;  /* 0x0401000019e4783b */ /* 0x000ea80000000200 */
[----:B------:R-:W3:Y:S04]  /*53bf0*/  LDSM.16.M88.4 R164, [R25+0x42100] ;  /* 0x0421000019a4783b */ /* 0x000ee80000000200 */
[----:B------:R-:W4:Y:S04]  /*53c00*/  LDSM.16.M88.4 R160, [R25+0x43100] ;  /* 0x0431000019a0783b */ /* 0x000f280000000200 */
[----:B------:R-:W3:Y:S04]  /*53c10*/  LDSM.16.M88.4 R68, [R25+0x44100] ;  /* 0x044100001944783b */ /* 0x000ee80000000200 */
[----:B------:R-:W3:Y:S04]  /*53c20*/  LDSM.16.M88.4 R64, [R25+0x45100] ;  /* 0x045100001940783b */ /* 0x000ee80000000200 */
[----:B------:R-:W4:Y:S04]  /*53c30*/  LDSM.16.M88.4 R60, [R25+0x46100] ;  /* 0x04610000193c783b */ /* 0x000f280000000200 */
[----:B------:R-:W4:Y:S04]  /*53c40*/  LDSM.16.M88.4 R56, [R25+0x47100] ;  /* 0x047100001938783b */ /* 0x000f280000000200 */
[----:B------:R-:W4:Y:S04]  /*53c50*/  LDSM.16.M88.4 R52, [R25+0x48100] ;  /* 0x048100001934783b */ /* 0x000f280000000200 */
[----:B------:R-:W4:Y:S01]  /*53c60*/  LDSM.16.M88.4 R48, [R25+0x49100] ;  /* 0x049100001930783b */ /* 0x000f220000000200 */
[----:B-1----:R-:W-:Y:S03]  /*53c70*/  HMMA.1688.F32.TF32 R4, R92, R224, R88 ;  /* 0x000000e05c04723c */ /* 0x002fe60000081058 */
[----:B------:R-:W1:Y:S04]  /*53c80*/  LDSM.16.M88.4 R44, [R25+0x4a100] ;  /* 0x04a10000192c783b */ /* 0x000e680000000200 */
[----:B--2---:R2:W-:Y:S04]  /*53c90*/  STL [R1+0x3294], R230 ;  /* 0x003294e601007387 */ /* 0x0045e80000100800 */
[----:B------:R2:W-:Y:S04]  /*53ca0*/  STL [R1+0x3290], R231 ;  /* 0x003290e701007387 */ /* 0x0005e80000100800 */
[----:B------:R-:W-:Y:S04]  /*53cb0*/  STL [R1+0x3274], R226 ;  /* 0x003274e201007387 */ /* 0x000fe80000100800 */
[----:B------:R-:W-:Y:S04]  /*53cc0*/  STL [R1+0x3270], R227 ;  /* 0x003270e301007387 */ /* 0x000fe80000100800 */
[----:B---3--:R3:W-:Y:S04]  /*53cd0*/  STL [R1+0x3298], R166 ;  /* 0x003298a601007387 */ /* 0x0087e80000100800 */
[----:B------:R-:W-:Y:S01]  /*53ce0*/  STL [R1+0x3278], R167 ;  /* 0x003278a701007387 */ /* 0x000fe20000100800 */
[----:B--2---:R-:W-:Y:S01]  /*53cf0*/  MOV R230, R6 ;  /* 0x0000000600e67202 */ /* 0x004fe20000000f00 */
[----:B------:R-:W-:-:S02]  /*53d00*/  IMAD.MOV.U32 R231, RZ, RZ, R7 ;  /* 0x000000ffffe77224 */ /* 0x000fc400078e0007 */
[----:B----4-:R-:W-:Y:S01]  /*53d10*/  STL [R1+0x32a0], R162 ;  /* 0x0032a0a201007387 */ /* 0x010fe20000100800 */
[----:B---3--:R-:W-:-:S03]  /*53d20*/  IMAD.MOV.U32 R166, RZ, RZ, R5 ;  /* 0x000000ffffa67224 */ /* 0x008fc600078e0005 */
[----:B------:R2:W-:Y:S04]  /*53d30*/  STL [R1+0x329c], R163 ;  /* 0x00329ca301007387 */ /* 0x0005e80000100800 */
[----:B------:R-:W3:Y:S04]  /*53d40*/  LDSM.16.M88.4 R40, [R25+0x4b100] ;  /* 0x04b100001928783b */ /* 0x000ee80000000200 */
[----:B------:R-:W4:Y:S01]  /*53d50*/  LDSM.16.M88.4 R36, [R25+0x4c100] ;  /* 0x04c100001924783b */ /* 0x000f220000000200 */
[----:B--2---:R-:W-:Y:S02]  /*53d60*/  IMAD.MOV.U32 R163, RZ, RZ, R4 ;  /* 0x000000ffffa37224 */ /* 0x004fe400078e0004 */
[----:B------:R-:W-:Y:S01]  /*53d70*/  HMMA.1688.F32.TF32 R4, R92, R164, R84 ;  /* 0x000000a45c04723c */ /* 0x000fe20000081054 */
[----:B------:R-:W-:Y:S04]  /*53d80*/  STL [R1+0x32a8], R70 ;  /* 0x0032a84601007387 */ /* 0x000fe80000100800 */
[----:B------:R-:W-:Y:S04]  /*53d90*/  STL [R1+0x32a4], R71 ;  /* 0x0032a44701007387 */ /* 0x000fe80000100800 */
[----:B------:R-:W-:Y:S04]  /*53da0*/  STL [R1+0x32b0], R66 ;  /* 0x0032b04201007387 */ /* 0x000fe80000100800 */
[----:B------:R2:W-:Y:S04]  /*53db0*/  STL [R1+0x32ac], R67 ;  /* 0x0032ac4301007387 */ /* 0x0005e80000100800 */
[----:B------:R-:W1:Y:S04]  /*53dc0*/  LDSM.16.M88.4 R32, [R25+0x4d100] ;  /* 0x04d100001920783b */ /* 0x000e680000000200 */
[----:B------:R-:W1:Y:S03]  /*53dd0*/  LDSM.16.M88.4 R28, [R25+0x4e100] ;  /* 0x04e10000191c783b */ /* 0x000e660000000200 */
[----:B--2---:R-:W-:Y:S01]  /*53de0*/  IMAD.MOV.U32 R67, RZ, RZ, R4 ;  /* 0x000000ffff437224 */ /* 0x004fe200078e0004 */
[----:B------:R-:W-:Y:S01]  /*53df0*/  MOV R70, R5 ;  /* 0x0000000500467202 */ /* 0x000fe20000000f00 */
[----:B------:R-:W-:-:S02]  /*53e00*/  IMAD.MOV.U32 R71, RZ, RZ, R6 ;  /* 0x000000ffff477224 */ /* 0x000fc400078e0006 */
[----:B------:R-:W-:Y:S01]  /*53e10*/  IMAD.MOV.U32 R162, RZ, RZ, R7 ;  /* 0x000000ffffa27224 */ /* 0x000fe200078e0007 */
[C---:B------:R-:W-:Y:S01]  /*53e20*/  HMMA.1688.F32.TF32 R72, R92.reuse, R228, R96 ;  /* 0x000000e45c48723c */ /* 0x040fe20000081060 */
[----:B------:R-:W-:Y:S04]  /*53e30*/  STL [R1+0x32b8], R62 ;  /* 0x0032b83e01007387 */ /* 0x000fe80000100800 */
[----:B------:R-:W2:Y:S03]  /*53e40*/  LDSM.16.M88.4 R24, [R25+0x4f100] ;  /* 0x04f100001918783b */ /* 0x000ea60000000200 */
[----:B------:R-:W-:Y:S01]  /*53e50*/  HMMA.1688.F32.TF32 R4, R92, R160, R80 ;  /* 0x000000a05c04723c */ /* 0x000fe20000081050 */
[----:B------:R-:W-:Y:S04]  /*53e60*/  STL [R1+0x32b4], R63 ;  /* 0x0032b43f01007387 */ /* 0x000fe80000100800 */
[----:B------:R-:W-:Y:S04]  /*53e70*/  STL [R1+0x32c0], R58 ;  /* 0x0032c03a01007387 */ /* 0x000fe80000100800 */
[----:B------:R1:W-:Y:S04]  /*53e80*/  STL [R1+0x32bc], R59 ;  /* 0x0032bc3b01007387 */ /* 0x0003e80000100800 */
[----:B------:R-:W-:Y:S11]  /*53e90*/  STL [R1+0x32c8], R54 ;  /* 0x0032c83601007387 */ /* 0x000ff60000100800 */
[----:B-1----:R-:W-:Y:S01]  /*53ea0*/  MOV R59, R4 ;  /* 0x00000004003b7202 */ /* 0x002fe20000000f00 */
[----:B------:R-:W-:Y:S01]  /*53eb0*/  IMAD.MOV.U32 R62, RZ, RZ, R5 ;  /* 0x000000ffff3e7224 */ /* 0x000fe200078e0005 */
[----:B------:R-:W-:Y:S01]  /*53ec0*/  MOV R66, R7 ;  /* 0x0000000700427202 */ /* 0x000fe20000000f00 */
[----:B------:R-:W-:-:S02]  /*53ed0*/  IMAD.MOV.U32 R63, RZ, RZ, R6 ;  /* 0x000000ffff3f7224 */ /* 0x000fc400078e0006 */
[----:B------:R-:W-:Y:S01]  /*53ee0*/  HMMA.1688.F32.TF32 R4, R92, R68, R76 ;  /* 0x000000445c04723c */ /* 0x000fe2000008104c */
[----:B------:R-:W-:Y:S04]  /*53ef0*/  STL [R1+0x32c4], R55 ;  /* 0x0032c43701007387 */ /* 0x000fe80000100800 */
[----:B------:R-:W-:Y:S04]  /*53f00*/  STL [R1+0x32d0], R50 ;  /* 0x0032d03201007387 */ /* 0x000fe80000100800 */
[----:B------:R1:W-:Y:S04]  /*53f10*/  STL [R1+0x32cc], R51 ;  /* 0x0032cc3301007387 */ /* 0x0003e80000100800 */
[----:B------:R-:W-:Y:S04]  /*53f20*/  STL [R1+0x32d8], R46 ;  /* 0x0032d82e01007387 */ /* 0x000fe80000100800 */
[----:B------:R-:W-:Y:S04]  /*53f30*/  STL [R1+0x32d4], R47 ;  /* 0x0032d42f01007387 */ /* 0x000fe80000100800 */
[----:B---3--:R3:W-:Y:S04]  /*53f40*/  STL [R1+0x32dc], R43 ;  /* 0x0032dc2b01007387 */ /* 0x0087e80000100800 */
[----:B------:R1:W-:Y:S04]  /*53f50*/  STL.64 [R1+0x60], R72 ;  /* 0x0000604801007387 */ /* 0x0003e80000100a00 */
[----:B------:R1:W-:Y:S04]  /*53f60*/  STL.64 [R1+0x68], R74 ;  /* 0x0000684a01007387 */ /* 0x0003e80000100a00 */
[----:B------:R-:W2:Y:S04]  /*53f70*/  LDL.LU R100, [R1+0x8c0] ;  /* 0x0008c00001647983 */ /* 0x000ea80000300800 */
[----:B------:R-:W2:Y:S04]  /*53f80*/  LDL.LU R101, [R1+0x8c4] ;  /* 0x0008c40001657983 */ /* 0x000ea80000300800 */
[----:B------:R-:W2:Y:S01]  /*53f90*/  LDL.LU R102, [R1+0x8c8] ;  /* 0x0008c80001667983 */ /* 0x000ea20000300800 */
[----:B-1----:R-:W-:-:S03]  /*53fa0*/  IMAD.MOV.U32 R51, RZ, RZ, R4 ;  /* 0x000000ffff337224 */ /* 0x002fc600078e0004 */
[----:B------:R-:W2:Y:S01]  /*53fb0*/  LDL.LU R103, [R1+0x8cc] ;  /* 0x0008cc0001677983 */ /* 0x000ea20000300800 */
[----:B------:R-:W-:Y:S01]  /*53fc0*/  IMAD.MOV.U32 R54, RZ, RZ, R5 ;  /* 0x000000ffff367224 */ /* 0x000fe200078e0005 */
[----:B------:R-:W-:Y:S02]  /*53fd0*/  MOV R55, R6 ;  /* 0x0000000600377202 */ /* 0x000fe40000000f00 */
[----:B------:R-:W4:Y:S01]  /*53fe0*/  LDL.LU R112, [R1+0x910] ;  /* 0x0009100001707983 */ /* 0x000f220000300800 */
[----:B------:R-:W-:-:S03]  /*53ff0*/  IMAD.MOV.U32 R58, RZ, RZ, R7 ;  /* 0x000000ffff3a7224 */ /* 0x000fc600078e0007 */
[----:B------:R-:W4:Y:S01]  /*54000*/  LDL.LU R113, [R1+0x914] ;  /* 0x0009140001717983 */ /* 0x000f220000300800 */
[----:B------:R-:W-:Y:S03]  /*54010*/  HMMA.1688.F32.TF32 R4, R92, R64, R248 ;  /* 0x000000405c04723c */ /* 0x000fe600000810f8 */
[----:B------:R-:W4:Y:S04]  /*54020*/  LDL.LU R114, [R1+0x918] ;  /* 0x0009180001727983 */ /* 0x000f280000300800 */
        /* <DEDUP_REMOVED lines=33> */
[----:B---3--:R-:W-:Y:S01]  /*54240*/  IMAD.MOV.U32 R43, RZ, RZ, R4 ;  /* 0x000000ffff2b7224 */ /* 0x008fe200078e0004 */
[----:B------:R-:W-:Y:S01]  /*54250*/  MOV R46, R5 ;  /* 0x00000005002e7202 */ /* 0x000fe20000000f00 */
[----:B------:R-:W-:Y:S01]  /*54260*/  IMAD.MOV.U32 R47, RZ, RZ, R6 ;  /* 0x000000ffff2f7224 */ /* 0x000fe200078e0006 */
[----:B------:R-:W3:Y:S01]  /*54270*/  LDL.LU R76, [R1+0x610] ;  /* 0x00061000014c7983 */ /* 0x000ee20000300800 */
[----:B------:R-:W-:-:S03]  /*54280*/  IMAD.MOV.U32 R50, RZ, RZ, R7 ;  /* 0x000000ffff327224 */ /* 0x000fc600078e0007 */
[----:B------:R-:W3:Y:S04]  /*54290*/  LDL.LU R77, [R1+0x614] ;  /* 0x00061400014d7983 */ /* 0x000ee80000300800 */
[----:B------:R-:W3:Y:S01]  /*542a0*/  LDL.LU R78, [R1+0x618] ;  /* 0x00061800014e7983 */ /* 0x000ee20000300800 */
[C---:B--2---:R-:W-:Y:S08]  /*542b0*/  HMMA.1688.F32.TF32 R168, R92.reuse, R40, R100 ;  /* 0x000000285ca8723c */ /* 0x044ff00000081064 */
[C---:B----4-:R-:W-:Y:S08]  /*542c0*/  HMMA.1688.F32.TF32 R4, R92.reuse, R60, R112 ;  /* 0x0000003c5c04723c */ /* 0x050ff00000081070 */
        /* <DEDUP_REMOVED lines=8> */
[----:B------:R-:W-:Y:S07]  /*54350*/  STL.64 [R1+0x3228], R246 ;  /* 0x003228f601007387 */ /* 0x000fee0000100a00 */
[C---:B------:R-:W-:Y:S08]  /*54360*/  HMMA.1688.F32.TF32 R88, R92.reuse, R28, R84 ;  /* 0x0000001c5c58723c */ /* 0x040ff00000081054 */
[----:B------:R-:W-:Y:S01]  /*54370*/  HMMA.1688.F32.TF32 R92, R92, R24, R80 ;  /* 0x000000185c5c723c */ /* 0x000fe20000081050 */
[----:B------:R2:W-:Y:S04]  /*54380*/  STL.64 [R1+0x3220], R244 ;  /* 0x003220f401007387 */ /* 0x0005e80000100a00 */
        /* <DEDUP_REMOVED lines=13> */
[----:B------:R1:W-:Y:S04]  /*54460*/  STL.64 [R1+0x3300], R92 ;  /* 0x0033005c01007387 */ /* 0x0003e80000100a00 */
        /* <DEDUP_REMOVED lines=40> */
[----:B------:R-:W-:-:S07]  /*546f0*/  IMAD.MOV.U32 R79, RZ, RZ, R0 ;  /* 0x000000ffff4f7224 */ /* 0x000fce00078e0000 */
[C---:B---3--:R-:W-:Y:S01]  /*54700*/  HMMA.1688.F32.TF32 R124, R120.reuse, R228, R76 ;  /* 0x000000e4787c723c */ /* 0x048fe2000008104c */
[----:B------:R-:W3:Y:S04]  /*54710*/  LDL.LU R76, [R1+0x560] ;  /* 0x00056000014c7983 */ /* 0x000ee80000300800 */
[----:B------:R-:W3:Y:S04]  /*54720*/  LDL.LU R77, [R1+0x564] ;  /* 0x00056400014d7983 */ /* 0x000ee80000300800 */
[----:B------:R-:W3:Y:S04]  /*54730*/  LDL.LU R78, [R1+0x568] ;  /* 0x00056800014e7983 */ /* 0x000ee80000300800 */
[----:B------:R-:W3:Y:S10]  /*54740*/  LDL.LU R79, [R1+0x56c] ;  /* 0x00056c00014f7983 */ /* 0x000ef40000300800 */
[----:B------:R-:W-:Y:S04]  /*54750*/  STL.64 [R1+0x3318], R126 ;  /* 0x0033187e01007387 */ /* 0x000fe80000100a00 */
[----:B------:R1:W-:Y:S01]  /*54760*/  STL.64 [R1+0x3310], R124 ;  /* 0x0033107c01007387 */ /* 0x0003e20000100a00 */
[C---:B--2---:R-:W-:Y:S08]  /*54770*/  HMMA.1688.F32.TF32 R204, R120.reuse, R44, R80 ;  /* 0x0000002c78cc723c */ /* 0x044ff00000081050 */
[C---:B----4-:R-:W-:Y:S08]  /*54780*/  HMMA.1688.F32.TF32 R192, R120.reuse, R60, R108 ;  /* 0x0000003c78c0723c */ /* 0x050ff0000008106c */
[C---:B------:R-:W-:Y:S08]  /*54790*/  HMMA.1688.F32.TF32 R212, R120.reuse, R164, R132 ;  /* 0x000000a478d4723c */ /* 0x040ff00000081084 */
[C---:B------:R-:W-:Y:S08]  /*547a0*/  HMMA.1688.F32.TF32 R100, R120.reuse, R224, R100 ;  /* 0x000000e07864723c */ /* 0x040ff00000081064 */
        /* <DEDUP_REMOVED lines=8> */
[----:B------:R2:W-:Y:S04]  /*54830*/  STL.64 [R1+0x3330], R212 ;  /* 0x003330d401007387 */ /* 0x0005e80000100a00 */
[----:B------:R-:W-:Y:S03]  /*54840*/  STL.64 [R1+0x3348], R182 ;  /* 0x003348b601007387 */ /* 0x000fe60000100a00 */
[----:B------:R-:W-:Y:S01]  /*54850*/  HMMA.1688.F32.TF32 R200, R120, R48, R84 ;  /* 0x0000003078c8723c */ /* 0x000fe20000081054 */
[----:B------:R4:W-:Y:S04]  /*54860*/  STL.64 [R1+0x3340], R180 ;  /* 0x003340b401007387 */ /* 0x0009e80000100a00 */
[----:B------:R-:W-:Y:S04]  /*54870*/  STL.64 [R1+0x3358], R222 ;  /* 0x003358de01007387 */ /* 0x000fe80000100a00 */
[----:B------:R1:W-:Y:S04]  /*54880*/  STL.64 [R1+0x3350], R220 ;  /* 0x003350dc01007387 */ /* 0x0003e80000100a00 */
[----:B------:R-:W-:Y:S04]  /*54890*/  STL.64 [R1+0x3368], R190 ;  /* 0x003368be01007387 */ /* 0x000fe80000100a00 */
[----:B------:R-:W-:Y:S04]  /*548a0*/  STL.64 [R1+0x3360], R188 ;  /* 0x003360bc01007387 */ /* 0x000fe80000100a00 */
[----:B------:R-:W-:Y:S04]  /*548b0*/  STL.64 [R1+0x3378], R194 ;  /* 0x003378c201007387 */ /* 0x000fe80000100a00 */
[----:B------:R1:W-:Y:S04]  /*548c0*/  STL.64 [R1+0x3370], R192 ;  /* 0x003370c001007387 */ /* 0x0003e80000100a00 */
        /* <DEDUP_REMOVED lines=8> */
[----:B------:R-:W2:Y:S04]  /*54950*/  LDL.LU R9, [R1+0x346c] ;  /* 0x00346c0001097983 */ /* 0x000ea80000300800 */
[----:B------:R-:W3:Y:S04]  /*54960*/  LDL.LU R8, [R1+0x3468] ;  /* 0x0034680001087983 */ /* 0x000ee80000300800 */
        /* <DEDUP_REMOVED lines=10> */
[----:B--2---:R-:W-:Y:S02]  /*54a10*/  IMAD.MOV.U32 R131, RZ, RZ, R9 ;  /* 0x000000ffff837224 */ /* 0x004fe400078e0009 */
[----:B---3--:R-:W-:-:S02]  /*54a20*/  IMAD.MOV.U32 R130, RZ, RZ, R8 ;  /* 0x000000ffff827224 */ /* 0x008fc400078e0008 */
[----:B----4-:R-:W-:Y:S02]  /*54a30*/  IMAD.MOV.U32 R128, RZ, RZ, R21 ;  /* 0x000000ffff807224 */ /* 0x010fe400078e0015 */
[----:B------:R-:W2:Y:S01]  /*54a40*/  LDL.LU R21, [R1+0x344c] ;  /* 0x00344c0001157983 */ /* 0x000ea20000300800 */
[----:B------:R-:W-:-:S03]  /*54a50*/  MOV R129, R20 ;  /* 0x0000001400817202 */ /* 0x000fc60000000f00 */
[----:B------:R-:W3:Y:S04]  /*54a60*/  LDL.LU R20, [R1+0x3448] ;  /* 0x0034480001147983 */ /* 0x000ee80000300800 */
[----:B------:R-:W4:Y:S04]  /*54a70*/  LDL.LU R8, [R1+0x3444] ;  /* 0x0034440001087983 */ /* 0x000f280000300800 */
[----:B------:R-:W4:Y:S01]  /*54a80*/  LDL.LU R9, [R1+0x3440] ;  /* 0x0034400001097983 */ /* 0x000f220000300800 */
[----:B------:R-:W-:Y:S01]  /*54a90*/  MOV R80, R12 ;  /* 0x0000000c00507202 */ /* 0x000fe20000000f00 */
[----:B------:R-:W-:-:S02]  /*54aa0*/  IMAD.MOV.U32 R82, RZ, RZ, R16 ;  /* 0x000000ffff527224 */ /* 0x000fc400078e0010 */
[----:B------:R-:W4:Y:S01]  /*54ab0*/  LDL.LU R12, [R1+0x343c] ;  /* 0x00343c00010c7983 */ /* 0x000f220000300800 */
[----:B------:R-:W-:Y:S01]  /*54ac0*/  IMAD.MOV.U32 R81, RZ, RZ, R13 ;  /* 0x000000ffff517224 */ /* 0x000fe200078e000d */
[----:B------:R-:W-:Y:S02]  /*54ad0*/  HMMA.1688.F32.TF32 R96, R120, R40, R76 ;  /* 0x000000287860723c */ /* 0x000fe4000008104c */
[----:B------:R-:W4:Y:S01]  /*54ae0*/  LDL.LU R13, [R1+0x3438] ;  /* 0x00343800010d7983 */ /* 0x000f220000300800 */
[----:B------:R-:W-:-:S03]  /*54af0*/  MOV R83, R17 ;  /* 0x0000001100537202 */ /* 0x000fc60000000f00 */
[----:B------:R-:W4:Y:S04]  /*54b00*/  LDL.LU R16, [R1+0x3434] ;  /* 0x0034340001107983 */ /* 0x000f280000300800 */
[----:B------:R-:W4:Y:S01]  /*54b10*/  LDL.LU R17, [R1+0x3430] ;  /* 0x0034300001117983 */ /* 0x000f220000300800 */
[----:B--2---:R-:W-:Y:S01]  /*54b20*/  IMAD.MOV.U32 R79, RZ, RZ, R21 ;  /* 0x000000ffff4f7224 */ /* 0x004fe200078e0015 */
[----:B---3--:R-:W-:Y:S01]  /*54b30*/  MOV R78, R20 ;  /* 0x00000014004e7202 */ /* 0x008fe20000000f00 */
[----:B----4-:R-:W-:Y:S02]  /*54b40*/  IMAD.MOV.U32 R76, RZ, RZ, R8 ;  /* 0x000000ffff4c7224 */ /* 0x010fe400078e0008 */
[----:B------:R-:W2:Y:S01]  /*54b50*/  LDL.LU R8, [R1+0x342c] ;  /* 0x00342c0001087983 */ /* 0x000ea20000300800 */
[----:B------:R-:W-:-:S03]  /*54b60*/  IMAD.MOV.U32 R77, RZ, RZ, R9 ;  /* 0x000000ffff4d7224 */ /* 0x000fc600078e0009 */
[----:B------:R-:W3:Y:S04]  /*54b70*/  LDL.LU R9, [R1+0x3428] ;  /* 0x0034280001097983 */ /* 0x000ee80000300800 */
        /* <DEDUP_REMOVED lines=9> */
[----:B------:R-:W-:Y:S02]  /*54c10*/  IMAD.MOV.U32 R0, RZ, RZ, R7 ;  /* 0x000000ffff007224 */ /* 0x000fe400078e0007 */
[----:B--2---:R-:W-:Y:S02]  /*54c20*/  IMAD.MOV.U32 R159, RZ, RZ, R8 ;  /* 0x000000ffff9f7224 */ /* 0x004fe400078e0008 */
[----:B---3--:R-:W-:Y:S02]  /*54c30*/  IMAD.MOV.U32 R158, RZ, RZ, R9 ;  /* 0x000000ffff9e7224 */ /* 0x008fe400078e0009 */
[----:B----4-:R-:W-:Y:S02]  /*54c40*/  IMAD.MOV.U32 R156, RZ, RZ, R20 ;  /* 0x000000ffff9c7224 */ /* 0x010fe400078e0014 */
[----:B------:R-:W2:Y:S01]  /*54c50*/  LDL.LU R20, [R1+0x341c] ;  /* 0x00341c0001147983 */ /* 0x000ea20000300800 */
[----:B------:R-:W-:-:S03]  /*54c60*/  MOV R157, R21 ;  /* 0x00000015009d7202 */ /* 0x000fc60000000f00 */
[----:B------:R-:W3:Y:S04]  /*54c70*/  LDL.LU R21, [R1+0x3418] ;  /* 0x0034180001157983 */ /* 0x000ee80000300800 */
        /* <DEDUP_REMOVED lines=39> */
[----:B------:R-:W-:Y:S01]  /*54ef0*/  STL.64 [R1+0x33c0], R96 ;  /* 0x0033c06001007387 */ /* 0x000fe20000100a00 */
[----:B------:R-:W-:Y:S01]  /*54f00*/  IMAD.MOV.U32 R140, RZ, RZ, R17 ;  /* 0x000000ffff8c7224 */ /* 0x000fe200078e0011 */
[----:B------:R-:W-:Y:S01]  /*54f10*/  MOV R141, R16 ;  /* 0x00000010008d7202 */ /* 0x000fe20000000f00 */
[----:B------:R-:W-:-:S02]  /*54f20*/  IMAD.MOV.U32 R142, RZ, RZ, R13 ;  /* 0x000000ffff8e7224 */ /* 0x000fc400078e000d */
[----:B------:R-:W-:Y:S01]  /*54f30*/  IMAD.MOV.U32 R143, RZ, RZ, R12 ;  /* 0x000000ffff8f7224 */ /* 0x000fe200078e000c */
[----:B------:R-:W-:Y:S08]  /*54f40*/  HMMA.1688.F32.TF32 R16, R144, R60, R156 ;  /* 0x0000003c9010723c */ /* 0x000ff0000008109c */
        /* <DEDUP_REMOVED lines=12> */
[----:B-1----:R-:W2:Y:S04]  /*55010*/  LDL.LU R248, [R1+0x710] ;  /* 0x0007100001f87983 */ /* 0x002ea80000300800 */
        /* <DEDUP_REMOVED lines=45> */
[----:B------:R-:W-:-:S03]  /*552f0*/  MOV R10, R21 ;  /* 0x00000015000a7202 */ /* 0x000fc60000000f00 */
[----:B------:R-:W2:Y:S01]  /*55300*/  LDL.LU R198, [R1+0x88] ;  /* 0x0000880001c67983 */ /* 0x000ea20000300800 */
[----:B------:R-:W-:-:S03]  /*55310*/  IMAD.MOV.U32 R11, RZ, RZ, R20 ;  /* 0x000000ffff0b7224 */ /* 0x000fc600078e0014 */
[----:B------:R-:W2:Y:S01]  /*55320*/  LDL.LU R199, [R1+0x8c] ;  /* 0x00008c0001c77983 */ /* 0x000ea20000300800 */
[C---:B------:R-:W-:Y:S03]  /*55330*/  HMMA.1688.F32.TF32 R20, R144.reuse, R56, R152 ;  /* 0x000000389014723c */ /* 0x040fe60000081098 */
[----:B------:R-:W3:Y:S04]  /*55340*/  LDL.LU R152, [R1+0x1b0] ;  /* 0x0001b00001987983 */ /* 0x000ee80000300800 */
[----:B------:R-:W3:Y:S04]  /*55350*/  LDL.LU R153, [R1+0x1b4] ;  /* 0x0001b40001997983 */ /* 0x000ee80000300800 */
[----:B------:R-:W3:Y:S01]  /*55360*/  LDL.LU R154, [R1+0x1b8] ;  /* 0x0001b800019a7983 */ /* 0x000ee20000300800 */
[C---:B------:R-:W-:Y:S03]  /*55370*/  HMMA.1688.F32.TF32 R12, R144.reuse, R64, R72 ;  /* 0x00000040900c723c */ /* 0x040fe60000081048 */
        /* <DEDUP_REMOVED lines=47> */
[C---:B------:R-:W-:Y:S11]  /*55670*/  HMMA.1688.F32.TF32 R96, R232.reuse, R160, R192 ;  /* 0x000000a0e860723c */ /* 0x040ff600000810c0 */
[----:B------:R-:W-:Y:S04]  /*55680*/  @!UPT UIADD3 URZ, URZ, URZ, URZ ;  /* 0x0000003f3f3ff290 */ /* 0x000fe8000fffe03f */
[----:B------:R-:W-:Y:S04]  /*55690*/  STL.64 [R1+0x80], R84 ;  /* 0x0000805401007387 */ /* 0x000fe80000100a00 */
[----:B------:R1:W-:Y:S02]  /*556a0*/  STL.64 [R1+0x88], R86 ;  /* 0x0000885601007387 */ /* 0x0003e40000100a00 */
[C---:B-1----:R-:W-:Y:S02]  /*556b0*/  HMMA.1688.F32.TF32 R84, R232.reuse, R64, R220 ;  /* 0x00000040e854723c */ /* 0x042fe400000810dc */
[----:B------:R-:W-:Y:S04]  /*556c0*/  STL.64 [R1+0xa0], R96 ;  /* 0x0000a06001007387 */ /* 0x000fe80000100a00 */
[----:B------:R1:W-:Y:S02]  /*556d0*/  STL.64 [R1+0xa8], R98 ;  /* 0x0000a86201007387 */ /* 0x0003e40000100a00 */
[C---:B-1----:R-:W-:Y:S08]  /*556e0*/  HMMA.1688.F32.TF32 R96, R232.reuse, R60, R180 ;  /* 0x0000003ce860723c */ /* 0x042ff000000810b4 */
[C---:B---3--:R-:W-:Y:S11]  /*556f0*/  HMMA.1688.F32.TF32 R104, R232.reuse, R68, R188 ;  /* 0x00000044e868723c */ /* 0x048ff600000810bc */
[----:B------:R-:W-:Y:S11]  /*55700*/  @!UPT UIADD3 URZ, URZ, URZ, URZ ;  /* 0x0000003f3f3ff290 */ /* 0x000ff6000fffe03f */
[----:B------:R-:W-:Y:S01]  /*55710*/  @!UPT UIADD3 URZ, URZ, URZ, URZ ;  /* 0x0000003f3f3ff290 */ /* 0x000fe2000fffe03f */
[----:B------:R-:W-:Y:S04]  /*55720*/  STL.64 [R1+0xc0], R104 ;  /* 0x0000c06801007387 */ /* 0x000fe80000100a00 */
[----:B------:R1:W-:Y:S04]  /*55730*/  STL.64 [R1+0xc8], R106 ;  /* 0x0000c86a01007387 */ /* 0x0003e80000100a00 */
[----:B------:R-:W-:Y:S04]  /*55740*/  STL.64 [R1+0xe0], R84 ;  /* 0x0000e05401007387 */ /* 0x000fe80000100a00 */
[----:B------:R4:W-:Y:S01]  /*55750*/  STL.64 [R1+0xe8], R86 ;  /* 0x0000e85601007387 */ /* 0x0009e20000100a00 */
[C---:B-1----:R-:W-:Y:S08]  /*55760*/  HMMA.1688.F32.TF32 R104, R232.reuse, R56, R212 ;  /* 0x00000038e868723c */ /* 0x042ff000000810d4 */
[C---:B----4-:R-:W-:Y:S01]  /*55770*/  HMMA.1688.F32.TF32 R84, R232.reuse, R52, R100 ;  /* 0x00000034e854723c */ /* 0x050fe20000081064 */
[----:B------:R-:W-:Y:S04]  /*55780*/  STL.64 [R1+0x100], R96 ;  /* 0x0001006001007387 */ /* 0x000fe80000100a00 */
[----:B------:R1:W-:Y:S03]  /*55790*/  STL.64 [R1+0x108], R98 ;  /* 0x0001086201007387 */ /* 0x0003e60000100a00 */
[C---:B------:R-:W-:Y:S07]  /*557a0*/  HMMA.1688.F32.TF32 R92, R232.reuse, R44, R92 ;  /* 0x0000002ce85c723c */ /* 0x040fee000008105c */
[----:B------:R-:W-:Y:S01]  /*557b0*/  STL.64 [R1+0x150], R104 ;  /* 0x0001506801007387 */ /* 0x000fe20000100a00 */
[C---:B-1----:R-:W-:Y:S03]  /*557c0*/  HMMA.1688.F32.TF32 R96, R232.reuse, R48, R124 ;  /* 0x00000030e860723c */ /* 0x042fe6000008107c */
[----:B------:R-:W-:Y:S04]  /*557d0*/  STL.64 [R1+0x158], R106 ;  /* 0x0001586a01007387 */ /* 0x000fe80000100a00 */
[----:B------:R-:W-:Y:S04]  /*557e0*/  STL.64 [R1+0x1f0], R84 ;  /* 0x0001f05401007387 */ /* 0x000fe80000100a00 */
[----:B------:R1:W-:Y:S02]  /*557f0*/  STL.64 [R1+0x1f8], R86 ;  /* 0x0001f85601007387 */ /* 0x0003e40000100a00 */
[C---:B-1----:R-:W-:Y:S10]  /*55800*/  HMMA.1688.F32.TF32 R84, R232.reuse, R40, R236 ;  /* 0x00000028e854723c */ /* 0x042ff400000810ec */
        /* <DEDUP_REMOVED lines=10> */
[C---:B-1----:R-:W-:Y:S08]  /*558b0*/  HMMA.1688.F32.TF32 R84, R232.reuse, R36, R88 ;  /* 0x00000024e854723c */ /* 0x042ff00000081058 */
[C---:B------:R-:W-:Y:S08]  /*558c0*/  HMMA.1688.F32.TF32 R92, R232.reuse, R32, R184 ;  /* 0x00000020e85c723c */ /* 0x040ff000000810b8 */
[C---:B------:R-:W-:Y:S07]  /*558d0*/  HMMA.1688.F32.TF32 R88, R232.reuse, R28, R208 ;  /* 0x0000001ce858723c */ /* 0x040fee00000810d0 */
[----:B------:R-:W-:Y:S04]  /*558e0*/  STL.64 [R1+0x1b0], R84 ;  /* 0x0001b05401007387 */ /* 0x000fe80000100a00 */
[----:B------:R1:W-:Y:S02]  /*558f0*/  STL.64 [R1+0x1b8], R86 ;  /* 0x0001b85601007387 */ /* 0x0003e40000100a00 */
[----:B-1----:R-:W-:Y:S02]  /*55900*/  HMMA.1688.F32.TF32 R84, R232, R24, R168 ;  /* 0x00000018e854723c */ /* 0x002fe400000810a8 */
[----:B------:R-:W-:Y:S04]  /*55910*/  STL.64 [R1+0x1a0], R92 ;  /* 0x0001a05c01007387 */ /* 0x000fe80000100a00 */
[----:B------:R-:W-:Y:S04]  /*55920*/  STL.64 [R1+0x1a8], R94 ;  /* 0x0001a85e01007387 */ /* 0x000fe80000100a00 */
[----:B------:R-:W-:Y:S04]  /*55930*/  STL.64 [R1+0x190], R88 ;  /* 0x0001905801007387 */ /* 0x000fe80000100a00 */
[----:B------:R2:W-:Y:S09]  /*55940*/  STL.64 [R1+0x198], R90 ;  /* 0x0001985a01007387 */ /* 0x0005f20000100a00 */
[----:B------:R-:W-:Y:S01]  /*55950*/  STL.64 [R1+0x130], R84 ;  /* 0x0001305401007387 */ /* 0x000fe20000100a00 */
[C---:B--2---:R-:W-:Y:S03]  /*55960*/  HMMA.1688.F32.TF32 R88, R236.reuse, R228, R176 ;  /* 0x000000e4ec58723c */ /* 0x044fe600000810b0 */
[----:B------:R1:W-:Y:S05]  /*55970*/  STL.64 [R1+0x138], R86 ;  /* 0x0001385601007387 */ /* 0x0003ea0000100a00 */
[C---:B-1----:R-:W-:Y:S08]  /*55980*/  HMMA.1688.F32.TF32 R84, R236.reuse, R224, R172 ;  /* 0x000000e0ec54723c */ /* 0x042ff000000810ac */
[C---:B------:R-:W-:Y:S07]  /*55990*/  HMMA.1688.F32.TF32 R92, R236.reuse, R164, R244 ;  /* 0x000000a4ec5c723c */ /* 0x040fee00000810f4 */
[----:B------:R-:W-:Y:S04]  /*559a0*/  STL.64 [R1+0x120], R88 ;  /* 0x0001205801007387 */ /* 0x000fe80000100a00 */
[----:B------:R1:W-:Y:S04]  /*559b0*/  STL.64 [R1+0x128], R90 ;  /* 0x0001285a01007387 */ /* 0x0003e80000100a00 */
[----:B------:R-:W-:Y:S01]  /*559c0*/  STL.64 [R1+0x180], R84 ;  /* 0x0001805401007387 */ /* 0x000fe20000100a00 */
[C---:B-1----:R-:W-:Y:S03]  /*559d0*/  HMMA.1688.F32.TF32 R88, R236.reuse, R160, R248 ;  /* 0x000000a0ec58723c */ /* 0x042fe600000810f8 */
[----:B------:R1:W-:Y:S05]  /*559e0*/  STL.64 [R1+0x188], R86 ;  /* 0x0001885601007387 */ /* 0x0003ea0000100a00 */
[----:B-1----:R-:W-:Y:S01]  /*559f0*/  HMMA.1688.F32.TF32 R84, R236, R68, R240 ;  /* 0x00000044ec54723c */ /* 0x002fe200000810f0 */
[----:B------:R1:W-:Y:S04]  /*55a00*/  STL.64 [R1+0x260], R92 ;  /* 0x0002605c01007387 */ /* 0x0003e80000100a00 */
[----:B------:R2:W-:Y:S04]  /*55a10*/  STL.64 [R1+0x268], R94 ;  /* 0x0002685e01007387 */ /* 0x0005e80000100a00 */
[----:B------:R-:W3:Y:S06]  /*55a20*/  LDL.LU R248, [R1+0x420] ;  /* 0x0004200001f87983 */ /* 0x000eec0000300800 */
        /* <DEDUP_REMOVED lines=48> */
[----:B------:R-:W2:Y:S01]  /*55d30*/  LDL.LU R196, [R1+0x320] ;  /* 0x0003200001c47983 */ /* 0x000ea20000300800 */
[C---:B------:R-:W-:Y:S03]  /*55d40*/  HMMA.1688.F32.TF32 R132, R144.reuse, R224, R132 ;  /* 0x000000e09084723c */ /* 0x040fe60000081084 */
[----:B------:R-:W3:Y:S04]  /*55d50*/  LDL.LU R197, [R1+0x324] ;  /* 0x0003240001c57983 */ /* 0x000ee80000300800 */
[----:B------:R-:W3:Y:S01]  /*55d60*/  LDL.LU R198, [R1+0x328] ;  /* 0x0003280001c67983 */ /* 0x000ee20000300800 */
[C---:B------:R-:W-:Y:S03]  /*55d70*/  HMMA.1688.F32.TF32 R108, R144.reuse, R164, R108 ;  /* 0x000000a4906c723c */ /* 0x040fe6000008106c */
[----:B------:R-:W3:Y:S05]  /*55d80*/  LDL.LU R199, [R1+0x32c] ;  /* 0x00032c0001c77983 */ /* 0x000eea0000300800 */
        /* <DEDUP_REMOVED lines=70> */
[C---:B----4-:R-:W-:Y:S08]  /*561f0*/  HMMA.1688.F32.TF32 R84, R236.reuse, R52, R84 ;  /* 0x00000034ec54723c */ /* 0x050ff00000081054 */
        /* <DEDUP_REMOVED lines=10> */
[----:B------:R1:W-:Y:S04]  /*562a0*/  STL.64 [R1+0x2b8], R118 ;  /* 0x0002b87601007387 */ /* 0x0003e80000100a00 */
[----:B-1----:R-:W3:Y:S04]  /*562b0*/  LDL.LU.64 R118, [R1+0x33f8] ;  /* 0x0033f80001767983 */ /* 0x002ee80000300a00 */
[----:B------:R-:W3:Y:S04]  /*562c0*/  LDL.LU.64 R116, [R1+0x33f0] ;  /* 0x0033f00001747983 */ /* 0x000ee80000300a00 */
[----:B------:R-:W-:Y:S04]  /*562d0*/  STL.64 [R1+0x2c0], R104 ;  /* 0x0002c06801007387 */ /* 0x000fe80000100a00 */
[----:B------:R1:W-:Y:S01]  /*562e0*/  STL.64 [R1+0x2c8], R106 ;  /* 0x0002c86a01007387 */ /* 0x0003e20000100a00 */
[----:B------:R-:W-:Y:S03]  /*562f0*/  HMMA.1688.F32.TF32 R236, R236, R24, R188 ;  /* 0x00000018ecec723c */ /* 0x000fe600000810bc */
        /* <DEDUP_REMOVED lines=36> */
[----:B------:R-:W2:Y:S04]  /*56540*/  LDL.LU R238, [R1+0x308] ;  /* 0x0003080001ee7983 */ /* 0x000ea80000300800 */
[----:B------:R-:W2:Y:S01]  /*56550*/  LDL.LU R239, [R1+0x30c] ;  /* 0x00030c0001ef7983 */ /* 0x000ea20000300800 */
[C---:B------:R-:W-:Y:S08]  /*56560*/  HMMA.1688.F32.TF32 R156, R232.reuse, R228, R156 ;  /* 0x000000e4e89c723c */ /* 0x040ff0000008109c */
[----:B------:R-:W-:Y:S01]  /*56570*/  HMMA.1688.F32.TF32 R152, R232, R224, R152 ;  /* 0x000000e0e898723c */ /* 0x000fe20000081098 */
[----:B------:R-:W-:Y:S04]  /*56580*/  LDS R232, [R2+0x14280] ;  /* 0x0142800002e87984 */ /* 0x000fe80000000800 */
[----:B------:R-:W-:Y:S04]  /*56590*/  LDS R234, [R2+0x15280] ;  /* 0x0152800002ea7984 */ /* 0x000fe80000000800 */
[----:B------:R-:W-:Y:S04]  /*565a0*/  LDS R233, [R3+0x14280] ;  /* 0x0142800003e97984 */ /* 0x000fe80000000800 */
[----:B------:R-:W1:Y:S02]  /*565b0*/  LDS R235, [R3+0x15280] ;  /* 0x0152800003eb7984 */ /* 0x000e640000000800 */
[C---:B-1----:R-:W-:Y:S08]  /*565c0*/  HMMA.1688.F32.TF32 R212, R232.reuse, R160, R212 ;  /* 0x000000a0e8d4723c */ /* 0x042ff000000810d4 */
[C---:B------:R-:W-:Y:S08]  /*565d0*/  HMMA.1688.F32.TF32 R124, R232.reuse, R64, R124 ;  /* 0x00000040e87c723c */ /* 0x040ff0000008107c */
[C---:B--2---:R-:W-:Y:S11]  /*565e0*/  HMMA.1688.F32.TF32 R236, R232.reuse, R228, R236 ;  /* 0x000000e4e8ec723c */ /* 0x044ff600000810ec */
[----:B------:R-:W-:Y:S11]  /*565f0*/  @!UPT UIADD3 URZ, URZ, URZ, URZ ;  /* 0x0000003f3f3ff290 */ /* 0x000ff6000fffe03f */
[----:B------:R-:W-:Y:S01]  /*56600*/  @!UPT UIADD3 URZ, URZ, URZ, URZ ;  /* 0x0000003f3f3ff290 */ /* 0x000fe2000fffe03f */
[----:B------:R-:W-:Y:S04]  /*56610*/  STL.64 [R1+0x300], R236 ;  /* 0x000300ec01007387 */ /* 0x000fe80000100a00 */
[----:B------:R1:W-:Y:S02]  /*56620*/  STL.64 [R1+0x308], R238 ;  /* 0x000308ee01007387 */ /* 0x0003e40000100a00 */
[C---:B-1----:R-:W-:Y:S08]  /*56630*/  HMMA.1688.F32.TF32 R236, R232.reuse, R224, R220 ;  /* 0x000000e0e8ec723c */ /* 0x042ff000000810dc */
        /* <DEDUP_REMOVED lines=22> */
[C---:B--2---:R-:W-:Y:S03]  /*567a0*/  HMMA.1688.F32.TF32 R92, R232.reuse, R44, R168 ;  /* 0x0000002ce85c723c */ /* 0x044fe600000810a8 */
[----:B------:R-:W-:Y:S04]  /*567b0*/  LDS R236, [R2+0x14300] ;  /* 0x0143000002ec7984 */ /* 0x000fe80000000800 */
[----:B------:R-:W-:Y:S01]  /*567c0*/  LDS R238, [R2+0x15300] ;  /* 0x0153000002ee7984 */ /* 0x000fe20000000800 */
[C---:B-1----:R-:W-:Y:S03]  /*567d0*/  HMMA.1688.F32.TF32 R88, R232.reuse, R40, R176 ;  /* 0x00000028e858723c */ /* 0x042fe600000810b0 */
[----:B------:R-:W-:Y:S04]  /*567e0*/  LDS R237, [R3+0x14300] ;  /* 0x0143000003ed7984 */ /* 0x000fe80000000800 */
[----:B------:R-:W1:Y:S04]  /*567f0*/  LDS R239, [R3+0x15300] ;  /* 0x0153000003ef7984 */ /* 0x000e680000000800 */
[----:B------:R-:W-:Y:S04]  /*56800*/  STL.64 [R1+0x400], R100 ;  /* 0x0004006401007387 */ /* 0x000fe80000100a00 */
[----:B------:R-:W-:Y:S04]  /*56810*/  STL.64 [R1+0x408], R102 ;  /* 0x0004086601007387 */ /* 0x000fe80000100a00 */
[----:B------:R-:W-:Y:S04]  /*56820*/  STL.64 [R1+0x460], R92 ;  /* 0x0004605c01007387 */ /* 0x000fe80000100a00 */
[----:B------:R-:W-:Y:S04]  /*56830*/  STL.64 [R1+0x468], R94 ;  /* 0x0004685e01007387 */ /* 0x000fe80000100a00 */
[----:B------:R-:W-:Y:S04]  /*56840*/  STL.64 [R1+0x450], R88 ;  /* 0x0004505801007387 */ /* 0x000fe80000100a00 */
[----:B------:R2:W-:Y:S02]  /*56850*/  STL.64 [R1+0x458], R90 ;  /* 0x0004585a01007387 */ /* 0x0005e40000100a00 */
[C---:B--2---:R-:W-:Y:S08]  /*56860*/  HMMA.1688.F32.TF32 R88, R232.reuse, R36, R172 ;  /* 0x00000024e858723c */ /* 0x044ff000000810ac */
[C---:B------:R-:W-:Y:S08]  /*56870*/  HMMA.1688.F32.TF32 R100, R232.reuse, R32, R244 ;  /* 0x00000020e864723c */ /* 0x040ff000000810f4 */
[C---:B------:R-:W-:Y:S07]  /*56880*/  HMMA.1688.F32.TF32 R92, R232.reuse, R28, R248 ;  /* 0x0000001ce85c723c */ /* 0x040fee00000810f8 */
[----:B------:R-:W-:Y:S04]  /*56890*/  STL.64 [R1+0x440], R88 ;  /* 0x0004405801007387 */ /* 0x000fe80000100a00 */
[----:B------:R2:W-:Y:S02]  /*568a0*/  STL.64 [R1+0x448], R90 ;  /* 0x0004485a01007387 */ /* 0x0005e40000100a00 */
[----:B--2---:R-:W-:Y:S02]  /*568b0*/  HMMA.1688.F32.TF32 R88, R232, R24, R240 ;  /* 0x00000018e858723c */ /* 0x004fe400000810f0 */
[----:B------:R-:W-:Y:S04]  /*568c0*/  STL.64 [R1+0x430], R100 ;  /* 0x0004306401007387 */ /* 0x000fe80000100a00 */
[----:B------:R-:W-:Y:S04]  /*568d0*/  STL.64 [R1+0x438], R102 ;  /* 0x0004386601007387 */ /* 0x000fe80000100a00 */
[----:B------:R-:W2:Y:S04]  /*568e0*/  LDL.LU R244, [R1+0x640] ;  /* 0x0006400001f47983 */ /* 0x000ea80000300800 */
[----:B------:R-:W-:Y:S04]  /*568f0*/  STL.64 [R1+0x420], R92 ;  /* 0x0004205c01007387 */ /* 0x000fe80000100a00 */
[----:B------:R-:W-:Y:S04]  /*56900*/  STL.64 [R1+0x428], R94 ;  /* 0x0004285e01007387 */ /* 0x000fe80000100a00 */
[----:B------:R-:W-:Y:S04]  /*56910*/  LDS R232, [R2+0x14380] ;  /* 0x0143800002e87984 */ /* 0x000fe80000000800 */
        /* <DEDUP_REMOVED lines=63> */
[----:B------:R-:W1:Y:S01]  /*56d10*/  LDS R235, [R3+0x15380] ;  /* 0x0153800003eb7984 */ /* 0x000e620000000800 */
[C---:B--2---:R-:W-:Y:S08]  /*56d20*/  HMMA.1688.F32.TF32 R172, R236.reuse, R228, R172 ;  /* 0x000000e4ecac723c */ /* 0x044ff000000810ac */
[C---:B---3--:R-:W-:Y:S11]  /*56d30*/  HMMA.1688.F32.TF32 R240, R236.reuse, R224, R240 ;  /* 0x000000e0ecf0723c */ /* 0x048ff600000810f0 */
[----:B------:R-:W-:Y:S04]  /*56d40*/  @!UPT UIADD3 URZ, URZ, URZ, URZ ;  /* 0x0000003f3f3ff290 */ /* 0x000fe8000fffe03f */
[----:B------:R2:W-:Y:S04]  /*56d50*/  STL.64 [R1+0x3e0], R172 ;  /* 0x0003e0ac01007387 */ /* 0x0005e80000100a00 */
[----:B------:R3:W-:Y:S04]  /*56d60*/  STL.64 [R1+0x3e8], R174 ;  /* 0x0003e8ae01007387 */ /* 0x0007e80000100a00 */
[----:B--2---:R-:W2:Y:S04]  /*56d70*/  LDL.LU R172, [R1+0x280] ;  /* 0x0002800001ac7983 */ /* 0x004ea80000300800 */
[----:B------:R-:W2:Y:S04]  /*56d80*/  LDL.LU R173, [R1+0x284] ;  /* 0x0002840001ad7983 */ /* 0x000ea80000300800 */
[----:B---3--:R-:W2:Y:S04]  /*56d90*/  LDL.LU R174, [R1+0x288] ;  /* 0x0002880001ae7983 */ /* 0x008ea80000300800 */
[----:B------:R-:W2:Y:S04]  /*56da0*/  LDL.LU R175, [R1+0x28c] ;  /* 0x00028c0001af7983 */ /* 0x000ea80000300800 */
[----:B------:R3:W-:Y:S04]  /*56db0*/  STL.64 [R1+0x410], R240 ;  /* 0x000410f001007387 */ /* 0x0007e80000100a00 */
[----:B------:R1:W-:Y:S04]  /*56dc0*/  STL.64 [R1+0x418], R242 ;  /* 0x000418f201007387 */ /* 0x0003e80000100a00 */
[----:B---3--:R-:W3:Y:S04]  /*56dd0*/  LDL.LU R240, [R1+0x250] ;  /* 0x0002500001f07983 */ /* 0x008ee80000300800 */
[----:B------:R-:W3:Y:S04]  /*56de0*/  LDL.LU R241, [R1+0x254] ;  /* 0x0002540001f17983 */ /* 0x000ee80000300800 */
[----:B-1----:R-:W3:Y:S04]  /*56df0*/  LDL.LU R242, [R1+0x258] ;  /* 0x0002580001f27983 */ /* 0x002ee80000300800 */
[----:B------:R-:W3:Y:S01]  /*56e00*/  LDL.LU R243, [R1+0x25c] ;  /* 0x00025c0001f37983 */ /* 0x000ee20000300800 */
[C---:B----4-:R-:W-:Y:S08]  /*56e10*/  HMMA.1688.F32.TF32 R248, R236.reuse, R164, R248 ;  /* 0x000000a4ecf8723c */ /* 0x050ff000000810f8 */
[C---:B------:R-:W-:Y:S08]  /*56e20*/  HMMA.1688.F32.TF32 R220, R236.reuse, R160, R220 ;  /* 0x000000a0ecdc723c */ /* 0x040ff000000810dc */
[C---:B------:R-:W-:Y:S08]  /*56e30*/  HMMA.1688.F32.TF32 R180, R236.reuse, R68, R180 ;  /* 0x00000044ecb4723c */ /* 0x040ff000000810b4 */
[C---:B------:R-:W-:Y:S01]  /*56e40*/  HMMA.1688.F32.TF32 R212, R236.reuse, R64, R212 ;  /* 0x00000040ecd4723c */ /* 0x040fe200000810d4 */
[----:B------:R1:W-:Y:S07]  /*56e50*/  STL.64 [R1+0x470], R248 ;  /* 0x000470f801007387 */ /* 0x0003ee0000100a00 */
[C---:B------:R-:W-:Y:S01]  /*56e60*/  HMMA.1688.F32.TF32 R100, R236.reuse, R60, R100 ;  /* 0x0000003cec64723c */ /* 0x040fe20000081064 */
[----:B------:R4:W-:Y:S04]  /*56e70*/  STL.64 [R1+0x478], R250 ;  /* 0x000478fa01007387 */ /* 0x0009e80000100a00 */
[----:B-1----:R-:W2:Y:S03]  /*56e80*/  LDL.LU R248, [R1+0x240] ;  /* 0x0002400001f87983 */ /* 0x002ea60000300800 */
[C---:B------:R-:W-:Y:S01]  /*56e90*/  HMMA.1688.F32.TF32 R124, R236.reuse, R56, R124 ;  /* 0x00000038ec7c723c */ /* 0x040fe2000008107c */
[----:B------:R-:W2:Y:S04]  /*56ea0*/  LDL.LU R249, [R1+0x244] ;  /* 0x0002440001f97983 */ /* 0x000ea80000300800 */
[----:B----4-:R-:W4:Y:S03]  /*56eb0*/  LDL.LU R250, [R1+0x248] ;  /* 0x0002480001fa7983 */ /* 0x010f260000300800 */
[C---:B------:R-:W-:Y:S01]  /*56ec0*/  HMMA.1688.F32.TF32 R92, R236.reuse, R52, R92 ;  /* 0x00000034ec5c723c */ /* 0x040fe2000008105c */
[----:B------:R-:W4:Y:S04]  /*56ed0*/  LDL.LU R251, [R1+0x24c] ;  /* 0x00024c0001fb7983 */ /* 0x000f280000300800 */
[----:B------:R-:W-:Y:S03]  /*56ee0*/  STL.64 [R1+0x480], R220 ;  /* 0x000480dc01007387 */ /* 0x000fe60000100a00 */
[C---:B------:R-:W-:Y:S01]  /*56ef0*/  HMMA.1688.F32.TF32 R88, R236.reuse, R48, R88 ;  /* 0x00000030ec58723c */ /* 0x040fe20000081058 */
[----:B------:R1:W-:Y:S07]  /*56f00*/  STL.64 [R1+0x488], R222 ;  /* 0x000488de01007387 */ /* 0x0003ee0000100a00 */
[C---:B------:R-:W-:Y:S01]  /*56f10*/  HMMA.1688.F32.TF32 R184, R236.reuse, R44, R184 ;  /* 0x0000002cecb8723c */ /* 0x040fe200000810b8 */
[----:B-1----:R-:W3:Y:S04]  /*56f20*/  LDL.LU.64 R222, [R1+0x3358] ;  /* 0x0033580001de7983 */ /* 0x002ee80000300a00 */
[----:B------:R-:W3:Y:S04]  /*56f30*/  LDL.LU.64 R220, [R1+0x3350] ;  /* 0x0033500001dc7983 */ /* 0x000ee80000300a00 */
[----:B------:R-:W-:Y:S04]  /*56f40*/  STL.64 [R1+0x490], R180 ;  /* 0x000490b401007387 */ /* 0x000fe80000100a00 */
[----:B------:R1:W-:Y:S01]  /*56f50*/  STL.64 [R1+0x498], R182 ;  /* 0x000498b601007387 */ /* 0x0003e20000100a00 */
[C---:B------:R-:W-:Y:S03]  /*56f60*/  HMMA.1688.F32.TF32 R208, R236.reuse, R40, R208 ;  /* 0x00000028ecd0723c */ /* 0x040fe600000810d0 */
        /* <DEDUP_REMOVED lines=27> */
[----:B------:R1:W-:Y:S02]  /*57120*/  STL.64 [R1+0x528], R210 ;  /* 0x000528d201007387 */ /* 0x0003e40000100a00 */
[C---:B-1----:R-:W-:Y:S08]  /*57130*/  HMMA.1688.F32.TF32 R208, R236.reuse, R36, R168 ;  /* 0x00000024ecd0723c */ /* 0x042ff000000810a8 */
[C---:B------:R-:W-:Y:S01]  /*57140*/  HMMA.1688.F32.TF32 R168, R236.reuse, R32, R244 ;  /* 0x00000020eca8723c */ /* 0x040fe200000810f4 */
[----:B------:R-:W4:Y:S11]  /*57150*/  LDL.LU R244, [R1+0x230] ;  /* 0x0002300001f47983 */ /* 0x000f360000300800 */
[----:B------:R-:W-:Y:S03]  /*57160*/  @!UPT UIADD3 URZ, URZ, URZ, URZ ;  /* 0x0000003f3f3ff290 */ /* 0x000fe6000fffe03f */
[----:B------:R-:W-:Y:S04]  /*57170*/  STL.64 [R1+0x510], R208 ;  /* 0x000510d001007387 */ /* 0x000fe80000100a00 */
[----:B------:R-:W-:Y:S04]  /*57180*/  STL.64 [R1+0x518], R210 ;  /* 0x000518d201007387 */ /* 0x000fe80000100a00 */
[----:B------:R-:W-:Y:S04]  /*57190*/  STL.64 [R1+0x500], R168 ;  /* 0x000500a801007387 */ /* 0x000fe80000100a00 */
[----:B------:R1:W-:Y:S04]  /*571a0*/  STL.64 [R1+0x508], R170 ;  /* 0x000508aa01007387 */ /* 0x0003e80000100a00 */
[----:B------:R-:W4:Y:S04]  /*571b0*/  LDL.LU R245, [R1+0x234] ;  /* 0x0002340001f57983 */ /* 0x000f280000300800 */
[----:B------:R-:W4:Y:S01]  /*571c0*/  LDL.LU R246, [R1+0x238] ;  /* 0x0002380001f67983 */ /* 0x000f220000300800 */
[C---:B-1----:R-:W-:Y:S03]  /*571d0*/  HMMA.1688.F32.TF32 R168, R236.reuse, R28, R176 ;  /* 0x0000001ceca8723c */ /* 0x042fe600000810b0 */
[----:B------:R-:W4:Y:S04]  /*571e0*/  LDL.LU R247, [R1+0x23c] ;  /* 0x00023c0001f77983 */ /* 0x000f280000300800 */
[----:B------:R-:W4:Y:S11]  /*571f0*/  LDL.LU R176, [R1+0x220] ;  /* 0x0002200001b07983 */ /* 0x000f360000300800 */
[----:B------:R-:W-:Y:S05]  /*57200*/  @!UPT UIADD3 URZ, URZ, URZ, URZ ;  /* 0x0000003f3f3ff290 */ /* 0x000fea000fffe03f */
[----:B------:R-:W-:Y:S04]  /*57210*/  STL.64 [R1+0x4f0], R168 ;  /* 0x0004f0a801007387 */ /* 0x000fe80000100a00 */
[----:B------:R2:W-:Y:S04]  /*57220*/  STL.64 [R1+0x4f8], R170 ;  /* 0x0004f8aa01007387 */ /* 0x0005e80000100a00 */
[----:B------:R-:W4:Y:S04]  /*57230*/  LDL.LU R177, [R1+0x224] ;  /* 0x0002240001b17983 */ /* 0x000f280000300800 */
[----:B------:R-:W4:Y:S01]  /*57240*/  LDL.LU R178, [R1+0x228] ;  /* 0x0002280001b27983 */ /* 0x000f220000300800 */
[----:B--2---:R-:W-:Y:S03]  /*57250*/  HMMA.1688.F32.TF32 R168, R236, R24, R172 ;  /* 0x00000018eca8723c */ /* 0x004fe600000810ac */
[----:B------:R-:W2:Y:S04]  /*57260*/  LDL.LU R179, [R1+0x22c] ;  /* 0x00022c0001b37983 */ /* 0x000ea80000300800 */
[----:B------:R-:W2:Y:S04]  /*57270*/  LDL.LU R172, [R1+0x210] ;  /* 0x0002100001ac7983 */ /* 0x000ea80000300800 */
[----:B------:R-:W-:Y:S04]  /*57280*/  LDS R236, [R2+0x16000] ;  /* 0x0160000002ec7984 */ /* 0x000fe80000000800 */
[----:B------:R-:W-:Y:S04]  /*57290*/  LDS R238, [R2+0x17000] ;  /* 0x0170000002ee7984 */ /* 0x000fe80000000800 */
[----:B------:R-:W-:Y:S04]  /*572a0*/  LDS R237, [R3+0x16000] ;  /* 0x0160000003ed7984 */ /* 0x000fe80000000800 */
[----:B------:R-:W1:Y:S04]  /*572b0*/  LDS R239, [R3+0x17000] ;  /* 0x0170000003ef7984 */ /* 0x000e680000000800 */
[----:B------:R-:W-:Y:S04]  /*572c0*/  STL.64 [R1+0x280], R168 ;  /* 0x000280a801007387 */ /* 0x000fe80000100a00 */
[----:B------:R3:W-:Y:S04]  /*572d0*/  STL.64 [R1+0x288], R170 ;  /* 0x000288aa01007387 */ /* 0x0007e80000100a00 */
[----:B------:R-:W2:Y:S04]  /*572e0*/  LDL.LU R173, [R1+0x214] ;  /* 0x0002140001ad7983 */ /* 0x000ea80000300800 */
[----:B------:R-:W2:Y:S01]  /*572f0*/  LDL.LU R174, [R1+0x218] ;  /* 0x0002180001ae7983 */ /* 0x000ea20000300800 */
[C---:B---3--:R-:W-:Y:S03]  /*57300*/  HMMA.1688.F32.TF32 R168, R232.reuse, R228, R240 ;  /* 0x000000e4e8a8723c */ /* 0x048fe600000810f0 */
[----:B------:R-:W3:Y:S04]  /*57310*/  LDL.LU R175, [R1+0x21c] ;  /* 0x00021c0001af7983 */ /* 0x000ee80000300800 */
[----:B------:R-:W3:Y:S11]  /*57320*/  LDL.LU R240, [R1+0x200] ;  /* 0x0002000001f07983 */ /* 0x000ef60000300800 */
[----:B------:R-:W-:Y:S05]  /*57330*/  @!UPT UIADD3 URZ, URZ, URZ, URZ ;  /* 0x0000003f3f3ff290 */ /* 0x000fea000fffe03f */
[----:B------:R-:W-:Y:S04]  /*57340*/  STL.64 [R1+0x250], R168 ;  /* 0x000250a801007387 */ /* 0x000fe80000100a00 */
[----:B------:R4:W-:Y:S04]  /*57350*/  STL.64 [R1+0x258], R170 ;  /* 0x000258aa01007387 */ /* 0x0009e80000100a00 */
[----:B------:R-:W3:Y:S04]  /*57360*/  LDL.LU R241, [R1+0x204] ;  /* 0x0002040001f17983 */ /* 0x000ee80000300800 */
[----:B------:R-:W3:Y:S04]  /*57370*/  LDL.LU R242, [R1+0x208] ;  /* 0x0002080001f27983 */ /* 0x000ee80000300800 */
[----:B------:R-:W3:Y:S01]  /*57380*/  LDL.LU R243, [R1+0x20c] ;  /* 0x00020c0001f37983 */ /* 0x000ee20000300800 */
[----:B----4-:R-:W-:Y:S03]  /*57390*/  HMMA.1688.F32.TF32 R168, R232, R224, R248 ;  /* 0x000000e0e8a8723c */ /* 0x010fe600000810f8 */
[----:B------:R-:W3:Y:S04]  /*573a0*/  LDL.LU R248, [R1+0x170] ;  /* 0x0001700001f87983 */ /* 0x000ee80000300800 */
[----:B------:R-:W3:Y:S04]  /*573b0*/  LDL.LU R249, [R1+0x174] ;  /* 0x0001740001f97983 */ /* 0x000ee80000300800 */
[----:B------:R-:W3:Y:S04]  /*573c0*/  LDL.LU R250, [R1+0x178] ;  /* 0x0001780001fa7983 */ /* 0x000ee80000300800 */
[----:B------:R-:W3:Y:S09]  /*573d0*/  LDL.LU R251, [R1+0x17c] ;  /* 0x00017c0001fb7983 */ /* 0x000ef20000300800 */
[----:B------:R-:W-:Y:S01]  /*573e0*/  MOV R229, R168 ;  /* 0x000000a800e57202 */ /* 0x000fe20000000f00 */
[----:B------:R-:W-:Y:S01]  /*573f0*/  IMAD.MOV.U32 R228, RZ, RZ, R169 ;  /* 0x000000ffffe47224 */ /* 0x000fe200078e00a9 */
[----:B------:R-:W-:Y:S01]  /*57400*/  MOV R224, R171 ;  /* 0x000000ab00e07202 */ /* 0x000fe20000000f00 */
[----:B------:R-:W-:-:S03]  /*57410*/  IMAD.MOV.U32 R225, RZ, RZ, R170 ;  /* 0x000000ffffe17224 */ /* 0x000fc600078e00aa */
[----:B------:R-:W-:Y:S04]  /*57420*/  STL [R1+0x320c], R228 ;  /* 0x00320ce401007387 */ /* 0x000fe80000100800 */
[----:B------:R-:W-:Y:S01]  /*57430*/  STL [R1+0x3208], R229 ;  /* 0x003208e501007387 */ /* 0x000fe20000100800 */
[C---:B------:R-:W-:Y:S03]  /*57440*/  HMMA.1688.F32.TF32 R168, R232.reuse, R164, R244 ;  /* 0x000000a4e8a8723c */ /* 0x040fe600000810f4 */
[----:B------:R-:W4:Y:S11]  /*57450*/  LDL.LU R244, [R1+0x160] ;  /* 0x0001600001f47983 */ /* 0x000f360000300800 */
[----:B------:R-:W-:Y:S09]  /*57460*/  @!UPT UIADD3 URZ, URZ, URZ, URZ ;  /* 0x0000003f3f3ff290 */ /* 0x000ff2000fffe03f */
[----:B------:R-:W-:Y:S04]  /*57470*/  STL.64 [R1+0x230], R168 ;  /* 0x000230a801007387 */ /* 0x000fe80000100a00 */
[----:B------:R2:W-:Y:S04]  /*57480*/  STL.64 [R1+0x238], R170 ;  /* 0x000238aa01007387 */ /* 0x0005e80000100a00 */
[----:B------:R-:W4:Y:S04]  /*57490*/  LDL.LU R245, [R1+0x164] ;  /* 0x0001640001f57983 */ /* 0x000f280000300800 */
[----:B------:R-:W4:Y:S01]  /*574a0*/  LDL.LU R246, [R1+0x168] ;  /* 0x0001680001f67983 */ /* 0x000f220000300800 */
[C---:B--2---:R-:W-:Y:S11]  /*574b0*/  HMMA.1688.F32.TF32 R168, R232.reuse, R160, R176 ;  /* 0x000000a0e8a8723c */ /* 0x044ff600000810b0 */
[----:B------:R-:W-:Y:S11]  /*574c0*/  @!UPT UIADD3 URZ, URZ, URZ, URZ ;  /* 0x0000003f3f3ff290 */ /* 0x000ff6000fffe03f */
[----:B------:R-:W-:Y:S02]  /*574d0*/  @!UPT UIADD3 URZ, URZ, URZ, URZ ;  /* 0x0000003f3f3ff290 */ /* 0x000fe4000fffe03f */
[----:B------:R-:W-:Y:S01]  /*574e0*/  IMAD.MOV.U32 R228, RZ, RZ, R168 ;  /* 0x000000ffffe47224 */ /* 0x000fe200078e00a8 */
[----:B------:R-:W-:Y:S01]  /*574f0*/  MOV R229, R169 ;  /* 0x000000a900e57202 */ /* 0x000fe20000000f00 */
[----:B------:R-:W-:Y:S02]  /*57500*/  IMAD.MOV.U32 R161, RZ, RZ, R170 ;  /* 0x000000ffffa17224 */ /* 0x000fe400078e00aa */
[----:B------:R-:W-:Y:S02]  /*57510*/  IMAD.MOV.U32 R160, RZ, RZ, R171 ;  /* 0x000000ffffa07224 */ /* 0x000fe400078e00ab */
[C---:B---3--:R-:W-:Y:S11]  /*57520*/  HMMA.1688.F32.TF32 R168, R232.reuse, R68, R172 ;  /* 0x00000044e8a8723c */ /* 0x048ff600000810ac */
[----:B------:R-:W-:Y:S11]  /*57530*/  @!UPT UIADD3 URZ, URZ, URZ, URZ ;  /* 0x0000003f3f3ff290 */ /* 0x000ff6000fffe03f */
[----:B------:R-:W-:Y:S02]  /*57540*/  @!UPT UIADD3 URZ, URZ, URZ, URZ ;  /* 0x0000003f3f3ff290 */ /* 0x000fe4000fffe03f */
[----:B------:R-:W-:Y:S01]  /*57550*/  MOV R165, R168 ;  /* 0x000000a800a57202 */ /* 0x000fe20000000f00 */
[----:B------:R-:W-:Y:S01]  /*57560*/  IMAD.MOV.U32 R164, RZ, RZ, R169 ;  /* 0x000000ffffa47224 */ /* 0x000fe200078e00a9 */
[----:B------:R-:W-:Y:S01]  /*57570*/  MOV R68, R171 ;  /* 0x000000ab00447202 */ /* 0x000fe20000000f00 */
[----:B------:R-:W-:Y:S02]  /*57580*/  IMAD.MOV.U32 R69, RZ, RZ, R170 ;  /* 0x000000ffff457224 */ /* 0x000fe400078e00aa */
[----:B------:R-:W-:Y:S02]  /*57590*/  HMMA.1688.F32.TF32 R168, R232, R64, R240 ;  /* 0x00000040e8a8723c */ /* 0x000fe400000810f0 */
[----:B------:R-:W-:Y:S04]  /*575a0*/  STL [R1+0x3168], R68 ;  /* 0x0031684401007387 */ /* 0x000fe80000100800 */
[----:B------:R-:W-:Y:S04]  /*575b0*/  STL [R1+0x3164], R164 ;  /* 0x003164a401007387 */ /* 0x000fe80000100800 */
[----:B------:R-:W-:Y:S04]  /*575c0*/  STL [R1+0x3160], R165 ;  /* 0x003160a501007387 */ /* 0x000fe80000100800 */
[----:B------:R-:W-:Y:S09]  /*575d0*/  STL [R1+0x315c], R69 ;  /* 0x00315c4501007387 */ /* 0x000ff20000100800 */
[----:B------:R-:W-:Y:S04]  /*575e0*/  STL.64 [R1+0x5c0], R168 ;  /* 0x0005c0a801007387 */ /* 0x000fe80000100a00 */
[----:B------:R2:W-:Y:S04]  /*575f0*/  STL [R1+0x5c8], R170 ;  /* 0x0005c8aa01007387 */ /* 0x0005e80000100800 */
[----:B------:R-:W3:Y:S04]  /*57600*/  LDL.LU R240, [R1+0x140] ;  /* 0x0001400001f07983 */ /* 0x000ee80000300800 */
[----:B------:R-:W3:Y:S04]  /*57610*/  LDL.LU R241, [R1+0x144] ;  /* 0x0001440001f17983 */ /* 0x000ee80000300800 */
[----:B------:R-:W3:Y:S04]  /*57620*/  LDL.LU R242, [R1+0x148] ;  /* 0x0001480001f27983 */ /* 0x000ee80000300800 */
[----:B------:R-:W3:Y:S01]  /*57630*/  LDL.LU R243, [R1+0x14c] ;  /* 0x00014c0001f37983 */ /* 0x000ee20000300800 */
[----:B------:R-:W-:-:S02]  /*57640*/  IMAD.MOV.U32 R247, RZ, RZ, R252 ;  /* 0x000000fffff77224 */ /* 0x000fc400078e00fc */
[----:B------:R-:W-:Y:S02]  /*57650*/  IMAD.MOV.U32 R252, RZ, RZ, R171 ;  /* 0x000000fffffc7224 */ /* 0x000fe400078e00ab */
[----:B--2---:R-:W-:Y:S03]  /*57660*/  HMMA.1688.F32.TF32 R168, R232, R60, R248 ;  /* 0x0000003ce8a8723c */ /* 0x004fe600000810f8 */
[----:B------:R-:W-:Y:S04]  /*57670*/  STL [R1+0x316c], R252 ;  /* 0x00316cfc01007387 */ /* 0x000fe80000100800 */
[----:B------:R-:W2:Y:S04]  /*57680*/  LDL.LU R248, [R1+0x110] ;  /* 0x0001100001f87983 */ /* 0x000ea80000300800 */
[----:B------:R-:W2:Y:S04]  /*57690*/  LDL.LU R249, [R1+0x114] ;  /* 0x0001140001f97983 */ /* 0x000ea80000300800 */
[----:B------:R-:W2:Y:S04]  /*576a0*/  LDL.LU R250, [R1+0x118] ;  /* 0x0001180001fa7983 */ /* 0x000ea80000300800 */
[----:B------:R-:W2:Y:S05]  /*576b0*/  LDL.LU R251, [R1+0x11c] ;  /* 0x00011c0001fb7983 */ /* 0x000eaa0000300800 */
        /* <DEDUP_REMOVED lines=12> */
[----:B----4-:R-:W-:Y:S03]  /*57780*/  HMMA.1688.F32.TF32 R168, R232, R56, R244 ;  /* 0x00000038e8a8723c */ /* 0x010fe600000810f4 */
[----:B------:R-:W4:Y:S04]  /*57790*/  LDL.LU R244, [R1+0xd0] ;  /* 0x0000d00001f47983 */ /* 0x000f280000300800 */
[----:B------:R-:W4:Y:S04]  /*577a0*/  LDL.LU R245, [R1+0xd4] ;  /* 0x0000d40001f57983 */ /* 0x000f280000300800 */
[----:B------:R-:W4:Y:S04]  /*577b0*/  LDL.LU R246, [R1+0xd8] ;  /* 0x0000d80001f67983 */ /* 0x000f280000300800 */
[----:B------:R-:W4:Y:S09]  /*577c0*/  LDL.LU R247, [R1+0xdc] ;  /* 0x0000dc0001f77983 */ /* 0x000f320000300800 */
[----:B------:R-:W-:Y:S01]  /*577d0*/  MOV R65, R168 ;  /* 0x000000a800417202 */ /* 0x000fe20000000f00 */
[----:B------:R-:W-:Y:S01]  /*577e0*/  IMAD.MOV.U32 R64, RZ, RZ, R169 ;  /* 0x000000ffff407224 */ /* 0x000fe200078e00a9 */
[----:B------:R-:W-:Y:S01]  /*577f0*/  MOV R60, R171 ;  /* 0x000000ab003c7202 */ /* 0x000fe20000000f00 */
[----:B------:R-:W-:-:S04]  /*57800*/  IMAD.MOV.U32 R61, RZ, RZ, R170 ;  /* 0x000000ffff3d7224 */ /* 0x000fc800078e00aa */
[----:B------:R-:W-:Y:S04]  /*57810*/  STL [R1+0x318c], R60 ;  /* 0x00318c3c01007387 */ /* 0x000fe80000100800 */
[----:B------:R-:W-:Y:S04]  /*57820*/  STL [R1+0x3188], R61 ;  /* 0x0031883d01007387 */ /* 0x000fe80000100800 */
[----:B------:R-:W-:Y:S04]  /*57830*/  STL [R1+0x3184], R64 ;  /* 0x0031844001007387 */ /* 0x000fe80000100800 */
[----:B------:R-:W-:Y:S01]  /*57840*/  STL [R1+0x3180], R65 ;  /* 0x0031804101007387 */ /* 0x000fe20000100800 */
[----:B---3--:R-:W-:Y:S11]  /*57850*/  HMMA.1688.F32.TF32 R168, R232, R52, R240 ;  /* 0x00000034e8a8723c */ /* 0x008ff600000810f0 */
[----:B------:R-:W-:Y:S11]  /*57860*/  @!UPT UIADD3 URZ, URZ, URZ, URZ ;  /* 0x0000003f3f3ff290 */ /* 0x000ff6000fffe03f */
[----:B------:R-:W-:Y:S01]  /*57870*/  @!UPT UIADD3 URZ, URZ, URZ, URZ ;  /* 0x0000003f3f3ff290 */ /* 0x000fe2000fffe03f */
[----:B------:R2:W-:Y:S04]  /*57880*/  STL [R1+0x598], R170 ;  /* 0x000598aa01007387 */ /* 0x0005e80000100800 */
[----:B------:R-:W3:Y:S04]  /*57890*/  LDL.LU R240, [R1+0xb0] ;  /* 0x0000b00001f07983 */ /* 0x000ee80000300800 */
[----:B------:R-:W3:Y:S04]  /*578a0*/  LDL.LU R241, [R1+0xb4] ;  /* 0x0000b40001f17983 */ /* 0x000ee80000300800 */
[----:B------:R-:W3:Y:S04]  /*578b0*/  LDL.LU R242, [R1+0xb8] ;  /* 0x0000b80001f27983 */ /* 0x000ee80000300800 */
[----:B------:R-:W3:Y:S01]  /*578c0*/  LDL.LU R243, [R1+0xbc] ;  /* 0x0000bc0001f37983 */ /* 0x000ee20000300800 */
[----:B-1----:R-:W-:Y:S01]  /*578d0*/  IMAD.MOV.U32 R165, RZ, RZ, R168 ;  /* 0x000000ffffa57224 */ /* 0x002fe200078e00a8 */
[----:B------:R-:W-:Y:S01]  /*578e0*/  MOV R252, R171 ;  /* 0x000000ab00fc7202 */ /* 0x000fe20000000f00 */
[----:B------:R-:W-:-:S02]  /*578f0*/  IMAD.MOV.U32 R69, RZ, RZ, R169 ;  /* 0x000000ffff457224 */ /* 0x000fc400078e00a9 */
[C---:B--2---:R-:W-:Y:S02]  /*57900*/  HMMA.1688.F32.TF32 R168, R232.reuse, R48, R248 ;  /* 0x00000030e8a8723c */ /* 0x044fe400000810f8 */
[----:B------:R-:W-:Y:S11]  /*57910*/  STL [R1+0x3198], R252 ;  /* 0x003198fc01007387 */ /* 0x000ff60000100800 */
[----:B------:R-:W-:Y:S11]  /*57920*/  @!UPT UIADD3 URZ, URZ, URZ, URZ ;  /* 0x0000003f3f3ff290 */ /* 0x000ff6000fffe03f */
[----:B------:R-:W-:Y:S01]  /*57930*/  IMAD.MOV.U32 R64, RZ, RZ, R168 ;  /* 0x000000ffff407224 */ /* 0x000fe200078e00a8 */
[----:B------:R-:W-:Y:S01]  /*57940*/  MOV R68, R170 ;  /* 0x000000aa00447202 */ /* 0x000fe20000000f00 */
[----:B------:R-:W-:Y:S02]  /*57950*/  IMAD.MOV.U32 R65, RZ, RZ, R169 ;  /* 0x000000ffff417224 */ /* 0x000fe400078e00a9 */
[----:B------:R-:W-:Y:S02]  /*57960*/  IMAD.MOV.U32 R164, RZ, RZ, R171 ;  /* 0x000000ffffa47224 */ /* 0x000fe400078e00ab */
[----:B------:R-:W-:Y:S01]  /*57970*/  HMMA.1688.F32.TF32 R168, R232, R44, R172 ;  /* 0x0000002ce8a8723c */ /* 0x000fe200000810ac */
[----:B------:R1:W-:Y:S04]  /*57980*/  STL [R1+0x3194], R69 ;  /* 0x0031944501007387 */ /* 0x0003e80000100800 */
[----:B------:R2:W-:Y:S04]  /*57990*/  STL [R1+0x3190], R165 ;  /* 0x003190a501007387 */ /* 0x0005e80000100800 */
[----:B------:R-:W3:Y:S04]  /*579a0*/  LDL.LU R248, [R1+0x90] ;  /* 0x0000900001f87983 */ /* 0x000ee80000300800 */
[----:B------:R-:W3:Y:S04]  /*579b0*/  LDL.LU R249, [R1+0x94] ;  /* 0x0000940001f97983 */ /* 0x000ee80000300800 */
[----:B------:R-:W3:Y:S04]  /*579c0*/  LDL.LU R250, [R1+0x98] ;  /* 0x0000980001fa7983 */ /* 0x000ee80000300800 */
[----:B------:R-:W3:Y:S03]  /*579d0*/  LDL.LU R251, [R1+0x9c] ;  /* 0x00009c0001fb7983 */ /* 0x000ee60000300800 */
[----:B-1----:R-:W-:Y:S01]  /*579e0*/  IMAD.MOV.U32 R69, RZ, RZ, R168 ;  /* 0x000000ffff457224 */ /* 0x002fe200078e00a8 */
[----:B--2---:R-:W-:Y:S01]  /*579f0*/  MOV R165, R169 ;  /* 0x000000a900a57202 */ /* 0x004fe20000000f00 */
[----:B------:R-:W-:-:S02]  /*57a00*/  IMAD.MOV.U32 R60, RZ, RZ, R170 ;  /* 0x000000ffff3c7224 */ /* 0x000fc400078e00aa */
[----:B------:R-:W-:Y:S01]  /*57a10*/  IMAD.MOV.U32 R61, RZ, RZ, R171 ;  /* 0x000000ffff3d7224 */ /* 0x000fe200078e00ab */
[----:B------:R-:W-:Y:S04]  /*57a20*/  STL [R1+0x31a8], R164 ;  /* 0x0031a8a401007387 */ /* 0x000fe80000100800 */
[----:B------:R-:W-:Y:S04]  /*57a30*/  STL [R1+0x31a4], R68 ;  /* 0x0031a44401007387 */ /* 0x000fe80000100800 */
[----:B------:R-:W-:Y:S04]  /*57a40*/  STL [R1+0x31a0], R65 ;  /* 0x0031a04101007387 */ /* 0x000fe80000100800 */
[----:B------:R1:W-:Y:S04]  /*57a50*/  STL [R1+0x319c], R64 ;  /* 0x00319c4001007387 */ /* 0x0003e80000100800 */
[----:B------:R-:W-:Y:S04]  /*57a60*/  STL [R1+0x31b8], R61 ;  /* 0x0031b83d01007387 */ /* 0x000fe80000100800 */
[----:B------:R-:W-:Y:S04]  /*57a70*/  STL [R1+0x31b4], R60 ;  /* 0x0031b43c01007387 */ /* 0x000fe80000100800 */
[----:B------:R-:W-:Y:S04]  /*57a80*/  STL [R1+0x31b0], R165 ;  /* 0x0031b0a501007387 */ /* 0x000fe80000100800 */
[----:B------:R2:W-:Y:S01]  /*57a90*/  STL [R1+0x31ac], R69 ;  /* 0x0031ac4501007387 */ /* 0x0005e20000100800 */
[C---:B----4-:R-:W-:Y:S11]  /*57aa0*/  HMMA.1688.F32.TF32 R168, R232.reuse, R40, R244 ;  /* 0x00000028e8a8723c */ /* 0x050ff600000810f4 */
[----:B------:R-:W-:Y:S11]  /*57ab0*/  @!UPT UIADD3 URZ, URZ, URZ, URZ ;  /* 0x0000003f3f3ff290 */ /* 0x000ff6000fffe03f */
[----:B------:R-:W-:Y:S02]  /*57ac0*/  @!UPT UIADD3 URZ, URZ, URZ, URZ ;  /* 0x0000003f3f3ff290 */ /* 0x000fe4000fffe03f */
[----:B------:R-:W-:Y:S01]  /*57ad0*/  MOV R252, R171 ;  /* 0x000000ab00fc7202 */ /* 0x000fe20000000f00 */
[----:B-1----:R-:W-:Y:S01]  /*57ae0*/  IMAD.MOV.U32 R64, RZ, RZ, R170 ;  /* 0x000000ffff407224 */ /* 0x002fe200078e00aa */
[----:B------:R-:W-:Y:S01]  /*57af0*/  MOV R68, R168 ;  /* 0x000000a800447202 */ /* 0x000fe20000000f00 */
[----:B------:R-:W-:Y:S02]  /*57b00*/  IMAD.MOV.U32 R65, RZ, RZ, R169 ;  /* 0x000000ffff417224 */ /* 0x000fe400078e00a9 */
[----:B------:R-:W-:Y:S04]  /*57b10*/  STL [R1+0x31c8], R252 ;  /* 0x0031c8fc01007387 */ /* 0x000fe80000100800 */
[----:B------:R1:W-:Y:S04]  /*57b20*/  STL [R1+0x31c4], R64 ;  /* 0x0031c44001007387 */ /* 0x0003e80000100800 */
[----:B------:R4:W-:Y:S04]  /*57b30*/  STL [R1+0x31c0], R65 ;  /* 0x0031c04101007387 */ /* 0x0009e80000100800 */
[----:B------:R1:W-:Y:S01]  /*57b40*/  STL [R1+0x31bc], R68 ;  /* 0x0031bc4401007387 */ /* 0x0003e20000100800 */
[----:B---3--:R-:W-:Y:S03]  /*57b50*/  HMMA.1688.F32.TF32 R168, R232, R36, R240 ;  /* 0x00000024e8a8723c */ /* 0x008fe600000810f0 */
[----:B------:R-:W3:Y:S04]  /*57b60*/  LDL.LU R240, [R1+0x70] ;  /* 0x0000700001f07983 */ /* 0x000ee80000300800 */
[----:B------:R-:W3:Y:S04]  /*57b70*/  LDL.LU R241, [R1+0x74] ;  /* 0x0000740001f17983 */ /* 0x000ee80000300800 */
[----:B------:R-:W3:Y:S04]  /*57b80*/  LDL.LU R242, [R1+0x78] ;  /* 0x0000780001f27983 */ /* 0x000ee80000300800 */
[----:B------:R-:W3:Y:S09]  /*57b90*/  LDL.LU R243, [R1+0x7c] ;  /* 0x00007c0001f37983 */ /* 0x000ef20000300800 */
[----:B------:R-:W-:Y:S01]  /*57ba0*/  IMAD.MOV.U32 R164, RZ, RZ, R171 ;  /* 0x000000ffffa47224 */ /* 0x000fe200078e00ab */
[----:B--2---:R-:W-:Y:S01]  /*57bb0*/  MOV R69, R170 ;  /* 0x000000aa00457202 */ /* 0x004fe20000000f00 */
[----:B------:R-:W-:-:S02]  /*57bc0*/  IMAD.MOV.U32 R60, RZ, RZ, R168 ;  /* 0x000000ffff3c7224 */ /* 0x000fc400078e00a8 */
[----:B------:R-:W-:Y:S01]  /*57bd0*/  IMAD.MOV.U32 R165, RZ, RZ, R169 ;  /* 0x000000ffffa57224 */ /* 0x000fe200078e00a9 */
[----:B------:R-:W-:Y:S04]  /*57be0*/  STL [R1+0x31d8], R164 ;  /* 0x0031d8a401007387 */ /* 0x000fe80000100800 */
[----:B------:R-:W-:Y:S04]  /*57bf0*/  STL [R1+0x31d4], R69 ;  /* 0x0031d44501007387 */ /* 0x000fe80000100800 */
[----:B------:R-:W-:Y:S04]  /*57c00*/  STL [R1+0x31d0], R165 ;  /* 0x0031d0a501007387 */ /* 0x000fe80000100800 */
[----:B------:R2:W-:Y:S01]  /*57c10*/  STL [R1+0x31cc], R60 ;  /* 0x0031cc3c01007387 */ /* 0x0005e20000100800 */
[----:B------:R-:W-:Y:S01]  /*57c20*/  IMAD.MOV.U32 R244, RZ, RZ, R51 ;  /* 0x000000fffff47224 */ /* 0x000fe200078e0033 */
[----:B------:R-:W-:Y:S01]  /*57c30*/  MOV R246, R55 ;  /* 0x0000003700f67202 */ /* 0x000fe20000000f00 */
[----:B------:R-:W-:Y:S01]  /*57c40*/  IMAD.MOV.U32 R245, RZ, RZ, R54 ;  /* 0x000000fffff57224 */ /* 0x000fe200078e0036 */
[----:B------:R-:W-:Y:S07]  /*57c50*/  HMMA.1688.F32.TF32 R168, R232, R32, R248 ;  /* 0x00000020e8a8723c */ /* 0x000fee00000810f8 */
[----:B------:R-:W-:Y:S01]  /*57c60*/  MOV R248, R43 ;  /* 0x0000002b00f87202 */ /* 0x000fe20000000f00 */
[----:B------:R-:W-:Y:S01]  /*57c70*/  IMAD.MOV.U32 R249, RZ, RZ, R46 ;  /* 0x000000fffff97224 */ /* 0x000fe200078e002e */
[----:B------:R-:W2:Y:S01]  /*57c80*/  LDL.LU R43, [R1+0x32dc] ;  /* 0x0032dc00012b7983 */ /* 0x000ea20000300800 */
[----:B------:R-:W-:Y:S01]  /*57c90*/  IMAD.MOV.U32 R250, RZ, RZ, R47 ;  /* 0x000000fffffa7224 */ /* 0x000fe200078e002f */
[----:B------:R-:W-:-:S02]  /*57ca0*/  MOV R251, R50 ;  /* 0x0000003200fb7202 */ /* 0x000fc40000000f00 */
        /* <DEDUP_REMOVED lines=20> */
[----:B------:R-:W-:-:S03]  /*57df0*/  IMAD.MOV.U32 R178, RZ, RZ, R71 ;  /* 0x000000ffffb27224 */ /* 0x000fc600078e0047 */
[----:B------:R-:W2:Y:S01]  /*57e00*/  LDL.LU R210, [R1+0x68] ;  /* 0x0000680001d27983 */ /* 0x000ea20000300800 */
[----:B-1----:R-:W-:-:S03]  /*57e10*/  IMAD.MOV.U32 R64, RZ, RZ, R168 ;  /* 0x000000ffff407224 */ /* 0x002fc600078e00a8 */
[----:B------:R-:W2:Y:S01]  /*57e20*/  LDL.LU R211, [R1+0x6c] ;  /* 0x00006c0001d37983 */ /* 0x000ea20000300800 */
[----:B------:R-:W-:-:S03]  /*57e30*/  MOV R179, R162 ;  /* 0x000000a200b37202 */ /* 0x000fc60000000f00 */
[----:B------:R-:W2:Y:S01]  /*57e40*/  LDL.LU R67, [R1+0x32ac] ;  /* 0x0032ac0001437983 */ /* 0x000ea20000300800 */
[----:B----4-:R-:W-:Y:S01]  /*57e50*/  MOV R65, R169 ;  /* 0x000000a900417202 */ /* 0x010fe20000000f00 */
[----:B------:R-:W-:Y:S02]  /*57e60*/  IMAD.MOV.U32 R61, RZ, RZ, R171 ;  /* 0x000000ffff3d7224 */ /* 0x000fe400078e00ab */
[----:B------:R-:W4:Y:S01]  /*57e70*/  LDL.LU R70, [R1+0x32a8] ;  /* 0x0032a80001467983 */ /* 0x000f220000300800 */
[----:B------:R-:W-:-:S03]  /*57e80*/  IMAD.MOV.U32 R168, RZ, RZ, R163 ;  /* 0x000000ffffa87224 */ /* 0x000fc600078e00a3 */
        /* <DEDUP_REMOVED lines=10> */
[----:B------:R-:W-:Y:S04]  /*57f30*/  STL [R1+0x31e8], R61 ;  /* 0x0031e83d01007387 */ /* 0x000fe80000100800 */
[----:B------:R-:W-:Y:S04]  /*57f40*/  STL [R1+0x31e4], R68 ;  /* 0x0031e44401007387 */ /* 0x000fe80000100800 */
[----:B------:R-:W-:Y:S04]  /*57f50*/  STL [R1+0x31e0], R65 ;  /* 0x0031e04101007387 */ /* 0x000fe80000100800 */
[----:B------:R-:W-:Y:S01]  /*57f60*/  STL [R1+0x31dc], R64 ;  /* 0x0031dc4001007387 */ /* 0x000fe20000100800 */
[C---:B---3--:R-:W-:Y:S11]  /*57f70*/  HMMA.1688.F32.TF32 R240, R232.reuse, R28, R240 ;  /* 0x0000001ce8f0723c */ /* 0x048ff600000810f0 */
[----:B------:R-:W-:Y:S11]  /*57f80*/  @!UPT UIADD3 URZ, URZ, URZ, URZ ;  /* 0x0000003f3f3ff290 */ /* 0x000ff6000fffe03f */
[----:B------:R-:W-:Y:S02]  /*57f90*/  @!UPT UIADD3 URZ, URZ, URZ, URZ ;  /* 0x0000003f3f3ff290 */ /* 0x000fe4000fffe03f */
[----:B--2---:R-:W-:Y:S01]  /*57fa0*/  IMAD.MOV.U32 R60, RZ, RZ, R242 ;  /* 0x000000ffff3c7224 */ /* 0x004fe200078e00f2 */
[----:B------:R-:W-:Y:S01]  /*57fb0*/  MOV R165, R241 ;  /* 0x000000f100a57202 */ /* 0x000fe20000000f00 */
[----:B------:R-:W-:Y:S02]  /*57fc0*/  IMAD.MOV.U32 R252, RZ, RZ, R243 ;  /* 0x000000fffffc7224 */ /* 0x000fe400078e00f3 */
[----:B------:R-:W-:Y:S01]  /*57fd0*/  IMAD.MOV.U32 R69, RZ, RZ, R240 ;  /* 0x000000ffff457224 */ /* 0x000fe200078e00f0 */
[----:B------:R-:W2:Y:S04]  /*57fe0*/  LDL.LU.64 R242, [R1+0x3288] ;  /* 0x0032880001f27983 */ /* 0x000ea80000300a00 */
[----:B------:R-:W2:Y:S04]  /*57ff0*/  LDL.LU.64 R240, [R1+0x3280] ;  /* 0x0032800001f07983 */ /* 0x000ea80000300a00 */
[----:B------:R-:W-:Y:S04]  /*58000*/  STL [R1+0x31f4], R60 ;  /* 0x0031f43c01007387 */ /* 0x000fe80000100800 */
[----:B------:R-:W-:Y:S04]  /*58010*/  STL [R1+0x31f0], R165 ;  /* 0x0031f0a501007387 */ /* 0x000fe80000100800 */
[----:B------:R1:W-:Y:S01]  /*58020*/  STL [R1+0x31ec], R69 ;  /* 0x0031ec4501007387 */ /* 0x0003e20000100800 */
[----:B--2---:R-:W-:Y:S07]  /*58030*/  HMMA.1688.F32.TF32 R232, R232, R24, R240 ;  /* 0x00000018e8e8723c */ /* 0x004fee00000810f0 */
[----:B------:R-:W-:Y:S01]  /*58040*/  IMAD.MOV.U32 R240, RZ, RZ, R167 ;  /* 0x000000fffff07224 */ /* 0x000fe200078e00a7 */
[----:B------:R-:W-:Y:S01]  /*58050*/  MOV R242, R227 ;  /* 0x000000e300f27202 */ /* 0x000fe20000000f00 */
[----:B------:R-:W2:Y:S01]  /*58060*/  LDL.LU R167, [R1+0x3278] ;  /* 0x0032780001a77983 */ /* 0x000ea20000300800 */
[----:B------:R-:W-:-:S03]  /*58070*/  IMAD.MOV.U32 R241, RZ, RZ, R226 ;  /* 0x000000fffff17224 */ /* 0x000fc600078e00e2 */
[----:B------:R-:W3:Y:S04]  /*58080*/  LDL.LU R226, [R1+0x3274] ;  /* 0x0032740001e27983 */ /* 0x000ee80000300800 */
[----:B------:R-:W3:Y:S01]  /*58090*/  LDL.LU R227, [R1+0x3270] ;  /* 0x0032700001e37983 */ /* 0x000ee20000300800 */
[C---:B----4-:R-:W-:Y:S08]  /*580a0*/  HMMA.1688.F32.TF32 R208, R236.reuse, R230, R208 ;  /* 0x000000e6ecd0723c */ /* 0x050ff000000810d0 */
[C---:B------:R-:W-:Y:S08]  /*580b0*/  HMMA.1688.F32.TF32 R172, R236.reuse, R162, R172 ;  /* 0x000000a2ecac723c */ /* 0x040ff000000810ac */
[C---:B------:R-:W-:Y:S08]  /*580c0*/  HMMA.1688.F32.TF32 R244, R236.reuse, R70, R244 ;  /* 0x00000046ecf4723c */ /* 0x040ff000000810f4 */
[----:B------:R-:W-:Y:S01]  /*580d0*/  HMMA.1688.F32.TF32 R248, R236, R66, R248 ;  /* 0x00000042ecf8723c */ /* 0x000fe200000810f8 */
[----:B-1----:R-:W-:Y:S01]  /*580e0*/  IMAD.MOV.U32 R69, RZ, RZ, R210 ;  /* 0x000000ffff457224 */ /* 0x002fe200078e00d2 */
[----:B------:R-:W-:Y:S01]  /*580f0*/  MOV R165, R209 ;  /* 0x000000d100a57202 */ /* 0x000fe20000000f00 */
[----:B------:R-:W-:-:S02]  /*58100*/  IMAD.MOV.U32 R61, RZ, RZ, R211 ;  /* 0x000000ffff3d7224 */ /* 0x000fc400078e00d3 */
[----:B------:R-:W-:Y:S01]  /*58110*/  IMAD.MOV.U32 R60, RZ, RZ, R208 ;  /* 0x000000ffff3c7224 */ /* 0x000fe200078e00d0 */
[----:B------:R-:W4:Y:S04]  /*58120*/  LDL.LU.64 R210, [R1+0x3268] ;  /* 0x0032680001d27983 */ /* 0x000f280000300a00 */
[----:B------:R-:W4:Y:S11]  /*58130*/  LDL.LU.64 R208, [R1+0x3260] ;  /* 0x0032600001d07983 */ /* 0x000f360000300a00 */
[----:B------:R-:W-:Y:S03]  /*58140*/  @!UPT UIADD3 URZ, URZ, URZ, URZ ;  /* 0x0000003f3f3ff290 */ /* 0x000fe6000fffe03f */
[----:B------:R-:W-:Y:S02]  /*58150*/  IMAD.MOV.U32 R44, RZ, RZ, R248 ;  /* 0x000000ffff2c7224 */ /* 0x000fe400078e00f8 */
[----:B------:R-:W-:Y:S01]  /*58160*/  IMAD.MOV.U32 R45, RZ, RZ, R249 ;  /* 0x000000ffff2d7224 */ /* 0x000fe200078e00f9 */
[C---:B--2---:R-:W-:Y:S08]  /*58170*/  HMMA.1688.F32.TF32 R176, R236.reuse, R166, R176 ;  /* 0x000000a6ecb0723c */ /* 0x044ff000000810b0 */
[----:B---3--:R-:W-:Y:S11]  /*58180*/  HMMA.1688.F32.TF32 R168, R236, R226, R168 ;  /* 0x000000e2eca8723c */ /* 0x008ff600000810a8 */
[----:B------:R-:W-:Y:S05]  /*58190*/  @!UPT UIADD3 URZ, URZ, URZ, URZ ;  /* 0x0000003f3f3ff290 */ /* 0x000fea000fffe03f */
[----:B------:R-:W-:-:S07]  /*581a0*/  MOV R37, R179 ;  /* 0x000000b300257202 */ /* 0x000fce0000000f00 */
[----:B------:R-:W-:Y:S04]  /*581b0*/  STL.64 [R1+0x5e0], R168 ;  /* 0x0005e0a801007387 */ /* 0x000fe80000100a00 */
[----:B------:R1:W-:Y:S04]  /*581c0*/  STL.64 [R1+0x5e8], R170 ;  /* 0x0005e8aa01007387 */ /* 0x0003e80000100a00 */
[----:B-1----:R-:W2:Y:S04]  /*581d0*/  LDL.LU.64 R170, [R1+0x3258] ;  /* 0x0032580001aa7983 */ /* 0x002ea80000300a00 */
[----:B------:R-:W2:Y:S04]  /*581e0*/  LDL.LU.64 R168, [R1+0x3250] ;  /* 0x0032500001a87983 */ /* 0x000ea80000300a00 */
[----:B------:R-:W-:Y:S04]  /*581f0*/  STL.64 [R1+0x620], R176 ;  /* 0x000620b001007387 */ /* 0x000fe80000100a00 */
[----:B------:R1:W-:Y:S04]  /*58200*/  STL [R1+0x628], R178 ;  /* 0x000628b201007387 */ /* 0x0003e80000100800 */
[----:B-1----:R-:W3:Y:S04]  /*58210*/  LDL.LU.64 R178, [R1+0x3248] ;  /* 0x0032480001b27983 */ /* 0x002ee80000300a00 */
[----:B------:R-:W3:Y:S04]  /*58220*/  LDL.LU.64 R176, [R1+0x3240] ;  /* 0x0032400001b07983 */ /* 0x000ee80000300a00 */
[----:B------:R-:W-:Y:S04]  /*58230*/  STL [R1+0x30c0], R37 ;  /* 0x0030c02501007387 */ /* 0x000fe80000100800 */
        /* <DEDUP_REMOVED lines=9> */
[----:B-1----:R-:W4:Y:S04]  /*582d0*/  LDL.LU.64 R250, [R1+0x3218] ;  /* 0x0032180001fa7983 */ /* 0x002f280000300a00 */
[----:B------:R-:W4:Y:S01]  /*582e0*/  LDL.LU.64 R248, [R1+0x3210] ;  /* 0x0032100001f87983 */ /* 0x000f220000300a00 */
[----:B------:R-:W-:-:S07]  /*582f0*/  IMAD.MOV.U32 R243, RZ, RZ, R0 ;  /* 0x000000fffff37224 */ /* 0x000fce00078e0000 */
[C---:B------:R-:W-:Y:S01]  /*58300*/  HMMA.1688.F32.TF32 R240, R236.reuse, R62, R240 ;  /* 0x0000003eecf0723c */ /* 0x040fe200000810f0 */
[----:B------:R-:W-:Y:S04]  /*58310*/  STL [R1+0x30ac], R45 ;  /* 0x0030ac2d01007387 */ /* 0x000fe80000100800 */
[----:B------:R-:W-:Y:S01]  /*58320*/  STL [R1+0x30a8], R44 ;  /* 0x0030a82c01007387 */ /* 0x000fe20000100800 */
[----:B------:R-:W-:Y:S01]  /*58330*/  MOV R68, R232 ;  /* 0x000000e800447202 */ /* 0x000fe20000000f00 */
[----:B------:R-:W-:Y:S01]  /*58340*/  IMAD.MOV.U32 R65, RZ, RZ, R233 ;  /* 0x000000ffff417224 */ /* 0x000fe200078e00e9 */
[----:B------:R-:W-:Y:S01]  /*58350*/  MOV R164, R235 ;  /* 0x000000eb00a47202 */ /* 0x000fe20000000f00 */
[----:B------:R-:W-:Y:S01]  /*58360*/  IMAD.MOV.U32 R64, RZ, RZ, R234 ;  /* 0x000000ffff407224 */ /* 0x000fe200078e00ea */
[----:B------:R-:W-:Y:S04]  /*58370*/  LDS R232, [R2+0x16080] ;  /* 0x0160800002e87984 */ /* 0x000fe80000000800 */
[----:B------:R-:W-:Y:S04]  /*58380*/  LDS R234, [R2+0x17080] ;  /* 0x0170800002ea7984 */ /* 0x000fe80000000800 */
[----:B------:R-:W-:Y:S04]  /*58390*/  LDS R233, [R3+0x16080] ;  /* 0x0160800003e97984 */ /* 0x000fe80000000800 */
[----:B------:R-:W1:Y:S04]  /*583a0*/  LDS R235, [R3+0x17080] ;  /* 0x0170800003eb7984 */ /* 0x000e680000000800 */
[----:B------:R-:W-:Y:S04]  /*583b0*/  STL.64 [R1+0x7a0], R240 ;  /* 0x0007a0f001007387 */ /* 0x000fe80000100a00 */
[----:B------:R3:W-:Y:S01]  /*583c0*/  STL.64 [R1+0x7a8], R242 ;  /* 0x0007a8f201007387 */ /* 0x0007e20000100a00 */
[----:B------:R-:W-:Y:S08]  /*583d0*/  HMMA.1688.F32.TF32 R92, R236, R26, R92 ;  /* 0x0000001aec5c723c */ /* 0x000ff0000008105c */
[----:B-1----:R-:W-:Y:S08]  /*583e0*/  HMMA.1688.F32.TF32 R124, R232, R230, R124 ;  /* 0x000000e6e87c723c */ /* 0x002ff0000008107c */
[C---:B--2---:R-:W-:Y:S08]  /*583f0*/  HMMA.1688.F32.TF32 R168, R236.reuse, R42, R168 ;  /* 0x0000002aeca8723c */ /* 0x044ff000000810a8 */
[C---:B---3--:R-:W-:Y:S08]  /*58400*/  HMMA.1688.F32.TF32 R240, R236.reuse, R50, R172 ;  /* 0x00000032ecf0723c */ /* 0x048ff000000810ac */
[C---:B------:R-:W-:Y:S08]  /*58410*/  HMMA.1688.F32.TF32 R172, R236.reuse, R46, R176 ;  /* 0x0000002eecac723c */ /* 0x040ff000000810b0 */
[C---:B----4-:R-:W-:Y:S08]  /*58420*/  HMMA.1688.F32.TF32 R244, R236.reuse, R54, R244 ;  /* 0x00000036ecf4723c */ /* 0x050ff000000810f4 */
[C---:B------:R-:W-:Y:S08]  /*58430*/  HMMA.1688.F32.TF32 R248, R236.reuse, R58, R248 ;  /* 0x0000003aecf8723c */ /* 0x040ff000000810f8 */
[C---:B------:R-:W-:Y:S11]  /*58440*/  HMMA.1688.F32.TF32 R176, R236.reuse, R38, R208 ;  /* 0x00000026ecb0723c */ /* 0x040ff600000810d0 */
[----:B------:R-:W-:Y:S04]  /*58450*/  @!UPT UIADD3 URZ, URZ, URZ, URZ ;  /* 0x0000003f3f3ff290 */ /* 0x000fe8000fffe03f */
        /* <DEDUP_REMOVED lines=10> */
[C---:B-1----:R-:W-:Y:S08]  /*58500*/  HMMA.1688.F32.TF32 R172, R236.reuse, R34, R184 ;  /* 0x00000022ecac723c */ /* 0x042ff000000810b8 */
[----:B--2---:R-:W-:Y:S01]  /*58510*/  HMMA.1688.F32.TF32 R168, R236, R30, R88 ;  /* 0x0000001eeca8723c */ /* 0x004fe20000081058 */
[----:B------:R-:W-:Y:S04]  /*58520*/  STL.64 [R1+0x930], R176 ;  /* 0x000930b001007387 */ /* 0x000fe80000100a00 */
[----:B------:R-:W-:Y:S04]  /*58530*/  STL.64 [R1+0x938], R178 ;  /* 0x000938b201007387 */ /* 0x000fe80000100a00 */
[----:B------:R-:W-:Y:S04]  /*58540*/  LDS R88, [R2+0x16100] ;  /* 0x0161000002587984 */ /* 0x000fe80000000800 */
[----:B------:R-:W-:Y:S04]  /*58550*/  LDS R90, [R2+0x17100] ;  /* 0x01710000025a7984 */ /* 0x000fe80000000800 */
[----:B------:R-:W-:Y:S04]  /*58560*/  STL.64 [R1+0x920], R172 ;  /* 0x000920ac01007387 */ /* 0x000fe80000100a00 */
[----:B------:R-:W-:Y:S04]  /*58570*/  STL.64 [R1+0x928], R174 ;  /* 0x000928ae01007387 */ /* 0x000fe80000100a00 */
[----:B------:R-:W-:Y:S04]  /*58580*/  STL.64 [R1+0x910], R168 ;  /* 0x000910a801007387 */ /* 0x000fe80000100a00 */
[----:B------:R-:W-:Y:S04]  /*58590*/  STL.64 [R1+0x918], R170 ;  /* 0x000918aa01007387 */ /* 0x000fe80000100a00 */
[----:B------:R-:W-:Y:S04]  /*585a0*/  STL.64 [R1+0x900], R92 ;  /* 0x0009005c01007387 */ /* 0x000fe80000100a00 */
[----:B------:R1:W-:Y:S04]  /*585b0*/  STL.64 [R1+0x908], R94 ;  /* 0x0009085e01007387 */ /* 0x0003e80000100a00 */
[----:B------:R-:W-:Y:S04]  /*585c0*/  LDS R89, [R3+0x16100] ;  /* 0x0161000003597984 */ /* 0x000fe80000000800 */
[----:B------:R-:W2:Y:S01]  /*585d0*/  LDS R91, [R3+0x17100] ;  /* 0x01710000035b7984 */ /* 0x000ea20000000800 */
[----:B-1----:R-:W-:Y:S11]  /*585e0*/  HMMA.1688.F32.TF32 R92, R232, R226, R100 ;  /* 0x000000e2e85c723c */ /* 0x002ff60000081064 */
[----:B------:R-:W-:Y:S11]  /*585f0*/  @!UPT UIADD3 URZ, URZ, URZ, URZ ;  /* 0x0000003f3f3ff290 */ /* 0x000ff6000fffe03f */
[----:B------:R-:W-:Y:S01]  /*58600*/  @!UPT UIADD3 URZ, URZ, URZ, URZ ;  /* 0x0000003f3f3ff290 */ /* 0x000fe2000fffe03f */
[----:B------:R-:W-:Y:S01]  /*58610*/  STL.64 [R1+0xf0], R92 ;  /* 0x0000f05c01007387 */ /* 0x000fe20000100a00 */
[----:B------:R-:W-:-:S03]  /*58620*/  MOV R37, R95 ;  /* 0x0000005f00257202 */ /* 0x000fc60000000f00 */
[----:B------:R-:W-:Y:S04]  /*58630*/  STL.64 [R1+0x110], R124 ;  /* 0x0001107c01007387 */ /* 0x000fe80000100a00 */
[----:B------:R-:W-:Y:S04]  /*58640*/  STL.64 [R1+0x118], R126 ;  /* 0x0001187e01007387 */ /* 0x000fe80000100a00 */
[----:B------:R1:W-:Y:S02]  /*58650*/  STL [R1+0xf8], R94 ;  /* 0x0000f85e01007387 */ /* 0x0003e40000100800 */
[C---:B-1----:R-:W-:Y:S08]  /*58660*/  HMMA.1688.F32.TF32 R92, R232.reuse, R166, R212 ;  /* 0x000000a6e85c723c */ /* 0x042ff000000810d4 */
[C---:B------:R-:W-:Y:S11]  /*58670*/  HMMA.1688.F32.TF32 R100, R232.reuse, R162, R180 ;  /* 0x000000a2e864723c */ /* 0x040ff600000810b4 */
[----:B------:R-:W-:Y:S05]  /*58680*/  @!UPT UIADD3 URZ, URZ, URZ, URZ ;  /* 0x0000003f3f3ff290 */ /* 0x000fea000fffe03f */
[----:B------:R-:W-:Y:S01]  /*58690*/  IMAD.MOV.U32 R28, RZ, RZ, R92 ;  /* 0x000000ffff1c7224 */ /* 0x000fe200078e005c */
[----:B------:R-:W-:Y:S01]  /*586a0*/  MOV R24, R94 ;  /* 0x0000005e00187202 */ /* 0x000fe20000000f00 */
[----:B------:R-:W-:Y:S02]  /*586b0*/  IMAD.MOV.U32 R25, RZ, RZ, R93 ;  /* 0x000000ffff197224 */ /* 0x000fe400078e005d */
[----:B------:R-:W-:Y:S02]  /*586c0*/  IMAD.MOV.U32 R0, RZ, RZ, R95 ;  /* 0x000000ffff007224 */ /* 0x000fe400078e005f */
[C---:B------:R-:W-:Y:S01]  /*586d0*/  HMMA.1688.F32.TF32 R92, R232.reuse, R70, R220 ;  /* 0x00000046e85c723c */ /* 0x040fe200000810dc */
[----:B------:R-:W-:Y:S04]  /*586e0*/  STL.64 [R1+0x160], R100 ;  /* 0x0001606401007387 */ /* 0x000fe80000100a00 */
[----:B------:R-:W-:Y:S11]  /*586f0*/  STL.64 [R1+0x168], R102 ;  /* 0x0001686601007387 */ /* 0x000ff60000100a00 */
[----:B------:R-:W-:Y:S07]  /*58700*/  @!UPT UIADD3 URZ, URZ, URZ, URZ ;  /* 0x0000003f3f3ff290 */ /* 0x000fee000fffe03f */
[----:B------:R1:W-:Y:S01]  /*58710*/  STL.64 [R1+0x600], R92 ;  /* 0x0006005c01007387 */ /* 0x0003e20000100a00 */
[----:B------:R-:W-:Y:S01]  /*58720*/  IMAD.MOV.U32 R45, RZ, RZ, R94 ;  /* 0x000000ffff2d7224 */ /* 0x000fe200078e005e */
[----:B------:R-:W-:Y:S02]  /*58730*/  MOV R44, R95 ;  /* 0x0000005f002c7202 */ /* 0x000fe40000000f00 */
[C---:B-1----:R-:W-:Y:S03]  /*58740*/  HMMA.1688.F32.TF32 R92, R232.reuse, R66, R188 ;  /* 0x00000042e85c723c */ /* 0x042fe600000810bc */
[----:B------:R-:W-:Y:S04]  /*58750*/  STL [R1+0x30b4], R44 ;  /* 0x0030b42c01007387 */ /* 0x000fe80000100800 */
[----:B------:R-:W-:Y:S11]  /*58760*/  STL [R1+0x30b0], R45 ;  /* 0x0030b02d01007387 */ /* 0x000ff60000100800 */
[----:B------:R-:W-:Y:S05]  /*58770*/  @!UPT UIADD3 URZ, URZ, URZ, URZ ;  /* 0x0000003f3f3ff290 */ /* 0x000fea000fffe03f */
[----:B------:R1:W-:Y:S01]  /*58780*/  STL.64 [R1+0x648], R94 ;  /* 0x0006485e01007387 */ /* 0x0003e20000100a00 */
[----:B------:R-:W-:Y:S02]  /*58790*/  IMAD.MOV.U32 R48, RZ, RZ, R92 ;  /* 0x000000ffff307224 */ /* 0x000fe400078e005c */
[----:B------:R-:W-:Y:S02]  /*587a0*/  IMAD.MOV.U32 R49, RZ, RZ, R93 ;  /* 0x000000ffff317224 */ /* 0x000fe400078e005d */
[C---:B-1----:R-:W-:Y:S03]  /*587b0*/  HMMA.1688.F32.TF32 R92, R232.reuse, R62, R192 ;  /* 0x0000003ee85c723c */ /* 0x042fe600000810c0 */
[----:B------:R-:W-:Y:S04]  /*587c0*/  STL [R1+0x30bc], R49 ;  /* 0x0030bc3101007387 */ /* 0x000fe80000100800 */
[----:B------:R-:W-:Y:S11]  /*587d0*/  STL [R1+0x30b8], R48 ;  /* 0x0030b83001007387 */ /* 0x000ff60000100800 */
[----:B------:R-:W-:Y:S05]  /*587e0*/  @!UPT UIADD3 URZ, URZ, URZ, URZ ;  /* 0x0000003f3f3ff290 */ /* 0x000fea000fffe03f */
[----:B------:R1:W-:Y:S01]  /*587f0*/  STL.64 [R1+0x6d0], R92 ;  /* 0x0006d05c01007387 */ /* 0x0003e20000100a00 */
[----:B------:R-:W-:Y:S01]  /*58800*/  MOV R41, R94 ;  /* 0x0000005e00297202 */ /* 0x000fe20000000f00 */
[----:B------:R-:W-:Y:S02]  /*58810*/  IMAD.MOV.U32 R40, RZ, RZ, R95 ;  /* 0x000000ffff287224 */ /* 0x000fe400078e005f */
[C---:B-1----:R-:W-:Y:S03]  /*58820*/  HMMA.1688.F32.TF32 R92, R232.reuse, R58, R196 ;  /* 0x0000003ae85c723c */ /* 0x042fe600000810c4 */
[----:B------:R-:W-:Y:S04]  /*58830*/  STL [R1+0x309c], R40 ;  /* 0x00309c2801007387 */ /* 0x000fe80000100800 */
[----:B------:R-:W-:Y:S11]  /*58840*/  STL [R1+0x3098], R41 ;  /* 0x0030982901007387 */ /* 0x000ff60000100800 */
[----:B------:R-:W-:Y:S05]  /*58850*/  @!UPT UIADD3 URZ, URZ, URZ, URZ ;  /* 0x0000003f3f3ff290 */ /* 0x000fea000fffe03f */
[----:B------:R1:W-:Y:S01]  /*58860*/  STL.64 [R1+0x768], R94 ;  /* 0x0007685e01007387 */ /* 0x0003e20000100a00 */
[----:B------:R-:W-:Y:S01]  /*58870*/  IMAD.MOV.U32 R56, RZ, RZ, R92 ;  /* 0x000000ffff387224 */ /* 0x000fe200078e005c */
[----:B------:R-:W-:Y:S02]  /*58880*/  MOV R57, R93 ;  /* 0x0000005d00397202 */ /* 0x000fe40000000f00 */
[C---:B-1----:R-:W-:Y:S03]  /*58890*/  HMMA.1688.F32.TF32 R92, R232.reuse, R54, R216 ;  /* 0x00000036e85c723c */ /* 0x042fe600000810d8 */
[----:B------:R-:W-:Y:S04]  /*588a0*/  STL [R1+0x30a4], R57 ;  /* 0x0030a43901007387 */ /* 0x000fe80000100800 */
[----:B------:R-:W-:Y:S01]  /*588b0*/  STL [R1+0x30a0], R56 ;  /* 0x0030a03801007387 */ /* 0x000fe20000100800 */
[C---:B------:R-:W-:Y:S08]  /*588c0*/  HMMA.1688.F32.TF32 R124, R232.reuse, R50, R200 ;  /* 0x00000032e87c723c */ /* 0x040ff000000810c8 */
[C---:B------:R-:W-:Y:S07]  /*588d0*/  HMMA.1688.F32.TF32 R100, R232.reuse, R46, R204 ;  /* 0x0000002ee864723c */ /* 0x040fee00000810cc */
[----:B------:R-:W-:Y:S01]  /*588e0*/  STL.64 [R1+0x780], R92 ;  /* 0x0007805c01007387 */ /* 0x000fe20000100a00 */
[C---:B------:R-:W-:Y:S03]  /*588f0*/  HMMA.1688.F32.TF32 R84, R232.reuse, R38, R84 ;  /* 0x00000026e854723c */ /* 0x040fe60000081054 */
[----:B------:R1:W-:Y:S05]  /*58900*/  STL.64 [R1+0x788], R94 ;  /* 0x0007885e01007387 */ /* 0x0003ea0000100a00 */
[C---:B-1----:R-:W-:Y:S01]  /*58910*/  HMMA.1688.F32.TF32 R92, R232.reuse, R42, R96 ;  /* 0x0000002ae85c723c */ /* 0x042fe20000081060 */
[----:B------:R-:W-:Y:S04]  /*58920*/  STL.64 [R1+0x800], R124 ;  /* 0x0008007c01007387 */ /* 0x000fe80000100a00 */
[----:B------:R-:W-:Y:S04]  /*58930*/  STL.64 [R1+0x808], R126 ;  /* 0x0008087e01007387 */ /* 0x000fe80000100a00 */
[----:B------:R-:W-:Y:S01]  /*58940*/  STL.64 [R1+0x8f0], R100 ;  /* 0x0008f06401007387 */ /* 0x000fe20000100a00 */
[----:B------:R-:W-:Y:S03]  /*58950*/  HMMA.1688.F32.TF32 R96, R232, R34, R104 ;  /* 0x00000022e860723c */ /* 0x000fe60000081068 */
[----:B------:R-:W-:Y:S10]  /*58960*/  STL.64 [R1+0x8f8], R102 ;  /* 0x0008f86601007387 */ /* 0x000ff40000100a00 */
[----:B------:R-:W-:Y:S04]  /*58970*/  STL.64 [R1+0x8e0], R92 ;  /* 0x0008e05c01007387 */ /* 0x000fe80000100a00 */
[----:B------:R1:W-:Y:S04]  /*58980*/  STL.64 [R1+0x8e8], R94 ;  /* 0x0008e85e01007387 */ /* 0x0003e80000100a00 */
[----:B------:R-:W-:Y:S01]  /*58990*/  STL.64 [R1+0x8d0], R84 ;  /* 0x0008d05401007387 */ /* 0x000fe20000100a00 */
[----:B--2---:R-:W-:Y:S03]  /*589a0*/  HMMA.1688.F32.TF32 R248, R88, R230, R148 ;  /* 0x000000e658f8723c */ /* 0x004fe60000081094 */
[----:B------:R2:W-:Y:S05]  /*589b0*/  STL.64 [R1+0x8d8], R86 ;  /* 0x0008d85601007387 */ /* 0x0005ea0000100a00 */
[C---:B-1----:R-:W-:Y:S08]  /*589c0*/  HMMA.1688.F32.TF32 R92, R232.reuse, R30, R116 ;  /* 0x0000001ee85c723c */ /* 0x042ff00000081074 */
[----:B--2---:R-:W-:Y:S08]  /*589d0*/  HMMA.1688.F32.TF32 R84, R232, R26, R120 ;  /* 0x0000001ae854723c */ /* 0x004ff00000081078 */
        /* <DEDUP_REMOVED lines=18> */
[----:B-1----:R-:W-:Y:S03]  /*58b00*/  HMMA.1688.F32.TF32 R4, R88, R70, R8 ;  /* 0x000000465804723c */ /* 0x002fe60000081008 */
[----:B------:R-:W-:Y:S04]  /*58b10*/  LDS R96, [R2+0x16180] ;  /* 0x0161800002607984 */ /* 0x000fe80000000800 */
[----:B------:R-:W-:Y:S04]  /*58b20*/  LDS R98, [R2+0x17180] ;  /* 0x0171800002627984 */ /* 0x000fe80000000800 */
[----:B------:R-:W-:Y:S04]  /*58b30*/  LDS R97, [R3+0x16180] ;  /* 0x0161800003617984 */ /* 0x000fe80000000800 */
[----:B------:R-:W1:Y:S09]  /*58b40*/  LDS R99, [R3+0x17180] ;  /* 0x0171800003637984 */ /* 0x000e720000000800 */
[----:B------:R-:W-:Y:S01]  /*58b50*/  IMAD.MOV.U32 R49, RZ, RZ, R4 ;  /* 0x000000ffff317224 */ /* 0x000fe200078e0004 */
[----:B------:R-:W-:Y:S01]  /*58b60*/  MOV R48, R5 ;  /* 0x0000000500307202 */ /* 0x000fe20000000f00 */
[----:B------:R-:W-:-:S02]  /*58b70*/  IMAD.MOV.U32 R44, RZ, RZ, R6 ;  /* 0x000000ffff2c7224 */ /* 0x000fc400078e0006 */
[----:B------:R-:W-:Y:S02]  /*58b80*/  IMAD.MOV.U32 R45, RZ, RZ, R7 ;  /* 0x000000ffff2d7224 */ /* 0x000fe400078e0007 */
[C---:B------:R-:W-:Y:S11]  /*58b90*/  HMMA.1688.F32.TF32 R4, R88.reuse, R66, R12 ;  /* 0x000000425804723c */ /* 0x040ff6000008100c */
[----:B------:R-:W-:Y:S11]  /*58ba0*/  @!UPT UIADD3 URZ, URZ, URZ, URZ ;  /* 0x0000003f3f3ff290 */ /* 0x000ff6000fffe03f */
[----:B------:R-:W-:Y:S01]  /*58bb0*/  @!UPT UIADD3 URZ, URZ, URZ, URZ ;  /* 0x0000003f3f3ff290 */ /* 0x000fe2000fffe03f */
[----:B------:R3:W-:Y:S01]  /*58bc0*/  STL.64 [R1+0xd8], R6 ;  /* 0x0000d80601007387 */ /* 0x0007e20000100a00 */
[----:B------:R-:W-:Y:S01]  /*58bd0*/  MOV R52, R4 ;  /* 0x0000000400347202 */ /* 0x000fe20000000f00 */
[----:B------:R-:W-:Y:S02]  /*58be0*/  IMAD.MOV.U32 R53, RZ, RZ, R5 ;  /* 0x000000ffff357224 */ /* 0x000fe400078e0005 */
[C---:B---3--:R-:W-:Y:S08]  /*58bf0*/  HMMA.1688.F32.TF32 R4, R88.reuse, R62, R16 ;  /* 0x0000003e5804723c */ /* 0x048ff00000081010 */
[C---:B------:R-:W-:Y:S08]  /*58c00*/  HMMA.1688.F32.TF32 R12, R88.reuse, R54, R72 ;  /* 0x00000036580c723c */ /* 0x040ff00000081048 */
[----:B------:R-:W-:Y:S08]  /*58c10*/  HMMA.1688.F32.TF32 R8, R88, R50, R76 ;  /* 0x000000325808723c */ /* 0x000ff0000008104c */
[----:B------:R-:W-:Y:S01]  /*58c20*/  IMAD.MOV.U32 R57, RZ, RZ, R4 ;  /* 0x000000ffff397224 */ /* 0x000fe200078e0004 */
[----:B------:R-:W-:Y:S01]  /*58c30*/  MOV R56, R5 ;  /* 0x0000000500387202 */ /* 0x000fe20000000f00 */
[----:B------:R-:W-:-:S02]  /*58c40*/  IMAD.MOV.U32 R40, RZ, RZ, R6 ;  /* 0x000000ffff287224 */ /* 0x000fc400078e0006 */
[----:B------:R-:W-:Y:S02]  /*58c50*/  IMAD.MOV.U32 R41, RZ, RZ, R7 ;  /* 0x000000ffff297224 */ /* 0x000fe400078e0007 */
[C---:B------:R-:W-:Y:S11]  /*58c60*/  HMMA.1688.F32.TF32 R4, R88.reuse, R58, R20 ;  /* 0x0000003a5804723c */ /* 0x040ff60000081014 */
[----:B------:R-:W-:Y:S11]  /*58c70*/  @!UPT UIADD3 URZ, URZ, URZ, URZ ;  /* 0x0000003f3f3ff290 */ /* 0x000ff6000fffe03f */
[----:B------:R-:W-:Y:S01]  /*58c80*/  @!UPT UIADD3 URZ, URZ, URZ, URZ ;  /* 0x0000003f3f3ff290 */ /* 0x000fe2000fffe03f */
[----:B------:R-:W-:Y:S04]  /*58c90*/  STL.64 [R1+0x630], R4 ;  /* 0x0006300401007387 */ /* 0x000fe80000100a00 */
[----:B------:R3:W-:Y:S04]  /*58ca0*/  STL.64 [R1+0x638], R6 ;  /* 0x0006380601007387 */ /* 0x0007e80000100a00 */
[----:B------:R-:W-:Y:S04]  /*58cb0*/  STL.64 [R1+0x6c0], R12 ;  /* 0x0006c00c01007387 */ /* 0x000fe80000100a00 */
[----:B------:R4:W-:Y:S01]  /*58cc0*/  STL.64 [R1+0x6c8], R14 ;  /* 0x0006c80e01007387 */ /* 0x0009e20000100a00 */
[C---:B---3--:R-:W-:Y:S03]  /*58cd0*/  HMMA.1688.F32.TF32 R4, R88.reuse, R46, R80 ;  /* 0x0000002e5804723c */ /* 0x048fe60000081050 */
[----:B------:R-:W-:Y:S04]  /*58ce0*/  STL.64 [R1+0x700], R8 ;  /* 0x0007000801007387 */ /* 0x000fe80000100a00 */
[----:B------:R3:W-:Y:S01]  /*58cf0*/  STL.64 [R1+0x708], R10 ;  /* 0x0007080a01007387 */ /* 0x0007e20000100a00 */
[C---:B----4-:R-:W-:Y:S08]  /*58d00*/  HMMA.1688.F32.TF32 R12, R88.reuse, R42, R128 ;  /* 0x0000002a580c723c */ /* 0x050ff00000081080 */
[C---:B---3--:R-:W-:Y:S07]  /*58d10*/  HMMA.1688.F32.TF32 R8, R88.reuse, R38, R112 ;  /* 0x000000265808723c */ /* 0x048fee0000081070 */
        /* <DEDUP_REMOVED lines=8> */
[----:B---3--:R-:W-:Y:S08]  /*58da0*/  HMMA.1688.F32.TF32 R8, R88, R26, R144 ;  /* 0x0000001a5808723c */ /* 0x008ff00000081090 */
[C---:B-1----:R-:W-:Y:S08]  /*58db0*/  HMMA.1688.F32.TF32 R156, R96.reuse, R230, R156 ;  /* 0x000000e6609c723c */ /* 0x042ff0000008109c */
[C---:B------:R-:W-:Y:S01]  /*58dc0*/  HMMA.1688.F32.TF32 R168, R96.reuse, R226, R152 ;  /* 0x000000e260a8723c */ /* 0x040fe20000081098 */
        /* <DEDUP_REMOVED lines=62> */
[-C--:B--2---:R-:W-:Y:S03]  /*591b0*/  HMMA.1688.F32.TF32 R76, R96, R166.reuse, R240 ;  /* 0x000000a6604c723c */ /* 0x084fe600000810f0 */
[----:B------:R-:W2:Y:S04]  /*591c0*/  LDL.LU R240, [R1+0x120] ;  /* 0x0001200001f07983 */ /* 0x000ea80000300800 */
[----:B------:R-:W2:Y:S04]  /*591d0*/  LDL.LU R241, [R1+0x124] ;  /* 0x0001240001f17983 */ /* 0x000ea80000300800 */
[----:B------:R-:W2:Y:S04]  /*591e0*/  LDL.LU R242, [R1+0x128] ;  /* 0x0001280001f27983 */ /* 0x000ea80000300800 */
[----:B------:R-:W2:Y:S01]  /*591f0*/  LDL.LU R243, [R1+0x12c] ;  /* 0x00012c0001f37983 */ /* 0x000ea20000300800 */
[----:B------:R-:W-:Y:S03]  /*59200*/  HMMA.1688.F32.TF32 R84, R88, R166, R108 ;  /* 0x000000a65854723c */ /* 0x000fe6000008106c */
[----:B------:R-:W-:Y:S04]  /*59210*/  LDS R4, [R2+0x16200] ;  /* 0x0162000002047984 */ /* 0x000fe80000000800 */
[----:B------:R-:W-:Y:S04]  /*59220*/  LDS R6, [R2+0x17200] ;  /* 0x0172000002067984 */ /* 0x000fe80000000800 */
[----:B------:R-:W-:Y:S04]  /*59230*/  LDS R5, [R3+0x16200] ;  /* 0x0162000003057984 */ /* 0x000fe80000000800 */
[----:B------:R-:W2:Y:S09]  /*59240*/  LDS R7, [R3+0x17200] ;  /* 0x0172000003077984 */ /* 0x000eb20000000800 */
[----:B------:R-:W-:Y:S01]  /*59250*/  IMAD.MOV.U32 R36, RZ, RZ, R84 ;  /* 0x000000ffff247224 */ /* 0x000fe200078e0054 */
[----:B------:R-:W-:Y:S01]  /*59260*/  MOV R32, R86 ;  /* 0x0000005600207202 */ /* 0x000fe20000000f00 */
[----:B------:R-:W-:-:S02]  /*59270*/  IMAD.MOV.U32 R33, RZ, RZ, R85 ;  /* 0x000000ffff217224 */ /* 0x000fc400078e0055 */
[----:B------:R-:W-:Y:S01]  /*59280*/  IMAD.MOV.U32 R29, RZ, RZ, R87 ;  /* 0x000000ffff1d7224 */ /* 0x000fe200078e0057 */
[----:B------:R-:W-:Y:S04]  /*59290*/  STL.64 [R1+0x3110], R78 ;  /* 0x0031104e01007387 */ /* 0x000fe80000100a00 */
[----:B------:R-:W-:Y:S01]  /*592a0*/  STL.64 [R1+0x3108], R76 ;  /* 0x0031084c01007387 */ /* 0x000fe20000100a00 */
[C---:B-1----:R-:W-:Y:S08]  /*592b0*/  HMMA.1688.F32.TF32 R12, R96.reuse, R50, R100 ;  /* 0x00000032600c723c */ /* 0x042ff00000081064 */
[C---:B---3--:R-:W-:Y:S08]  /*592c0*/  HMMA.1688.F32.TF32 R88, R96.reuse, R70, R188 ;  /* 0x000000466058723c */ /* 0x048ff000000810bc */
[C---:B----4-:R-:W-:Y:S08]  /*592d0*/  HMMA.1688.F32.TF32 R84, R96.reuse, R162, R192 ;  /* 0x000000a26054723c */ /* 0x050ff000000810c0 */
[C---:B------:R-:W-:Y:S08]  /*592e0*/  HMMA.1688.F32.TF32 R92, R96.reuse, R66, R92 ;  /* 0x00000042605c723c */ /* 0x040ff0000008105c */
[C---:B------:R-:W-:Y:S07]  /*592f0*/  HMMA.1688.F32.TF32 R216, R96.reuse, R62, R220 ;  /* 0x0000003e60d8723c */ /* 0x040fee00000810dc */
[----:B------:R-:W-:Y:S01]  /*59300*/  STL.64 [R1+0x3120], R86 ;  /* 0x0031205601007387 */ /* 0x000fe20000100a00 */
[C---:B------:R-:W-:Y:S03]  /*59310*/  HMMA.1688.F32.TF32 R232, R96.reuse, R58, R180 ;  /* 0x0000003a60e8723c */ /* 0x040fe600000810b4 */
[----:B------:R-:W-:Y:S05]  /*59320*/  STL.64 [R1+0x3118], R84 ;  /* 0x0031185401007387 */ /* 0x000fea0000100a00 */
[C---:B------:R-:W-:Y:S01]  /*59330*/  HMMA.1688.F32.TF32 R16, R96.reuse, R54, R212 ;  /* 0x000000366010723c */ /* 0x040fe200000810d4 */
[----:B------:R-:W-:Y:S04]  /*59340*/  STL.64 [R1+0x3130], R90 ;  /* 0x0031305a01007387 */ /* 0x000fe80000100a00 */
[----:B------:R-:W-:Y:S04]  /*59350*/  STL.64 [R1+0x3128], R88 ;  /* 0x0031285801007387 */ /* 0x000fe80000100a00 */
[----:B------:R-:W-:Y:S04]  /*59360*/  STL.64 [R1+0x3140], R94 ;  /* 0x0031405e01007387 */ /* 0x000fe80000100a00 */
[----:B------:R-:W-:Y:S04]  /*59370*/  STL.64 [R1+0x3138], R92 ;  /* 0x0031385c01007387 */ /* 0x000fe80000100a00 */
[----:B------:R-:W-:Y:S04]  /*59380*/  STL.64 [R1+0x3150], R218 ;  /* 0x003150da01007387 */ /* 0x000fe80000100a00 */
[----:B------:R-:W-:Y:S04]  /*59390*/  STL.64 [R1+0x3148], R216 ;  /* 0x003148d801007387 */ /* 0x000fe80000100a00 */
[----:B------:R-:W-:Y:S01]  /*593a0*/  STL [R1+0x3094], R232 ;  /* 0x003094e801007387 */ /* 0x000fe20000100800 */
[C---:B------:R-:W-:Y:S03]  /*593b0*/  HMMA.1688.F32.TF32 R8, R96.reuse, R46, R124 ;  /* 0x0000002e6008723c */ /* 0x040fe6000008107c */
[----:B------:R-:W-:Y:S04]  /*593c0*/  STL [R1+0x3090], R233 ;  /* 0x003090e901007387 */ /* 0x000fe80000100800 */
[----:B------:R-:W-:Y:S04]  /*593d0*/  STL [R1+0x308c], R234 ;  /* 0x00308cea01007387 */ /* 0x000fe80000100800 */
[----:B------:R-:W-:Y:S04]  /*593e0*/  STL [R1+0x3088], R235 ;  /* 0x003088eb01007387 */ /* 0x000fe80000100800 */
[----:B------:R-:W-:Y:S04]  /*593f0*/  STL.64 [R1+0xa0], R16 ;  /* 0x0000a01001007387 */ /* 0x000fe80000100a00 */
[----:B------:R1:W-:Y:S04]  /*59400*/  STL.64 [R1+0xa8], R18 ;  /* 0x0000a81201007387 */ /* 0x0003e80000100a00 */
[----:B------:R-:W-:Y:S04]  /*59410*/  STL.64 [R1+0x610], R12 ;  /* 0x0006100c01007387 */ /* 0x000fe80000100a00 */
[----:B------:R3:W-:Y:S01]  /*59420*/  STL.64 [R1+0x618], R14 ;  /* 0x0006180e01007387 */ /* 0x0007e20000100a00 */
[C---:B-1----:R-:W-:Y:S08]  /*59430*/  HMMA.1688.F32.TF32 R16, R96.reuse, R42, R236 ;  /* 0x0000002a6010723c */ /* 0x042ff000000810ec */
[C---:B---3--:R-:W-:Y:S01]  /*59440*/  HMMA.1688.F32.TF32 R12, R96.reuse, R38, R184 ;  /* 0x00000026600c723c */ /* 0x048fe200000810b8 */
        /* <DEDUP_REMOVED lines=8> */
[----:B---3--:R-:W-:Y:S03]  /*594d0*/  HMMA.1688.F32.TF32 R12, R96, R26, R172 ;  /* 0x0000001a600c723c */ /* 0x008fe600000810ac */
[----:B------:R-:W-:Y:S04]  /*594e0*/  STL.64 [R1+0x7c0], R8 ;  /* 0x0007c00801007387 */ /* 0x000fe80000100a00 */
[----:B------:R-:W-:Y:S01]  /*594f0*/  STL.64 [R1+0x7c8], R10 ;  /* 0x0007c80a01007387 */ /* 0x000fe20000100a00 */
[C---:B--2---:R-:W-:Y:S03]  /*59500*/  HMMA.1688.F32.TF32 R176, R4.reuse, R230, R240 ;  /* 0x000000e604b0723c */ /* 0x044fe600000810f0 */
[----:B------:R-:W-:Y:S04]  /*59510*/  LDS R8, [R2+0x16280] ;  /* 0x0162800002087984 */ /* 0x000fe80000000800 */
[----:B------:R-:W-:Y:S04]  /*59520*/  LDS R10, [R2+0x17280] ;  /* 0x01728000020a7984 */ /* 0x000fe80000000800 */
[----:B------:R-:W-:Y:S04]  /*59530*/  STL.64 [R1+0x7b0], R16 ;  /* 0x0007b01001007387 */ /* 0x000fe80000100a00 */
[----:B------:R1:W-:Y:S04]  /*59540*/  STL.64 [R1+0x7b8], R18 ;  /* 0x0007b81201007387 */ /* 0x0003e80000100a00 */
        /* <DEDUP_REMOVED lines=92> */
[----:B------:R-:W-:Y:S04]  /*59b10*/  LDS R9, [R3+0x16280] ;  /* 0x0162800003097984 */ /* 0x000fe80000000800 */
[----:B------:R-:W1:Y:S02]  /*59b20*/  LDS R11, [R3+0x17280] ;  /* 0x01728000030b7984 */ /* 0x000e640000000800 */
[C---:B-1----:R-:W-:Y:S08]  /*59b30*/  HMMA.1688.F32.TF32 R16, R4.reuse, R54, R148 ;  /* 0x000000360410723c */ /* 0x042ff00000081094 */
[C---:B--2---:R-:W-:Y:S11]  /*59b40*/  HMMA.1688.F32.TF32 R20, R4.reuse, R58, R248 ;  /* 0x0000003a0414723c */ /* 0x044ff600000810f8 */
[----:B------:R-:W-:Y:S11]  /*59b50*/  @!UPT UIADD3 URZ, URZ, URZ, URZ ;  /* 0x0000003f3f3ff290 */ /* 0x000ff6000fffe03f */
[----:B------:R-:W-:Y:S01]  /*59b60*/  @!UPT UIADD3 URZ, URZ, URZ, URZ ;  /* 0x0000003f3f3ff290 */ /* 0x000fe2000fffe03f */
[----:B------:R-:W-:Y:S04]  /*59b70*/  STL.64 [R1+0x30], R20 ;  /* 0x0000301401007387 */ /* 0x000fe80000100a00 */
[----:B------:R1:W-:Y:S04]  /*59b80*/  STL.64 [R1+0x38], R22 ;  /* 0x0000381601007387 */ /* 0x0003e80000100a00 */
[----:B------:R-:W-:Y:S04]  /*59b90*/  STL.64 [R1+0x60], R16 ;  /* 0x0000601001007387 */ /* 0x000fe80000100a00 */
[----:B------:R2:W-:Y:S01]  /*59ba0*/  STL.64 [R1+0x68], R18 ;  /* 0x0000681201007387 */ /* 0x0005e20000100a00 */
[C---:B-1----:R-:W-:Y:S08]  /*59bb0*/  HMMA.1688.F32.TF32 R20, R4.reuse, R46, R116 ;  /* 0x0000002e0414723c */ /* 0x042ff00000081074 */
        /* <DEDUP_REMOVED lines=8> */
[----:B------:R4:W-:Y:S04]  /*59c40*/  STL.64 [R1+0x758], R22 ;  /* 0x0007581601007387 */ /* 0x0009e80000100a00 */
[----:B------:R-:W-:Y:S04]  /*59c50*/  STL.64 [R1+0x740], R16 ;  /* 0x0007401001007387 */ /* 0x000fe80000100a00 */
[----:B------:R1:W-:Y:S01]  /*59c60*/  STL.64 [R1+0x748], R18 ;  /* 0x0007481201007387 */ /* 0x0003e20000100a00 */
[C---:B----4-:R-:W-:Y:S08]  /*59c70*/  HMMA.1688.F32.TF32 R20, R4.reuse, R34, R196 ;  /* 0x000000220414723c */ /* 0x050ff000000810c4 */
[----:B------:R-:W-:Y:S01]  /*59c80*/  STL.64 [R1+0x730], R12 ;  /* 0x0007300c01007387 */ /* 0x000fe20000100a00 */
[----:B-1----:R-:W-:Y:S03]  /*59c90*/  HMMA.1688.F32.TF32 R16, R4, R30, R192 ;  /* 0x0000001e0410723c */ /* 0x002fe600000810c0 */
[----:B------:R1:W-:Y:S04]  /*59ca0*/  STL.64 [R1+0x738], R14 ;  /* 0x0007380e01007387 */ /* 0x0003e80000100a00 */
[----:B------:R-:W-:Y:S01]  /*59cb0*/  LDS R192, [R2+0x16380] ;  /* 0x0163800002c07984 */ /* 0x000fe20000000800 */
[----:B------:R-:W-:Y:S03]  /*59cc0*/  HMMA.1688.F32.TF32 R116, R8, R70, R236 ;  /* 0x000000460874723c */ /* 0x000fe600000810ec */
[----:B------:R-:W-:Y:S04]  /*59cd0*/  LDS R194, [R2+0x17380] ;  /* 0x0173800002c27984 */ /* 0x000fe80000000800 */
[----:B------:R-:W-:Y:S01]  /*59ce0*/  LDS R193, [R3+0x16380] ;  /* 0x0163800003c17984 */ /* 0x000fe20000000800 */
[----:B-1----:R-:W-:Y:S03]  /*59cf0*/  HMMA.1688.F32.TF32 R12, R4, R26, R188 ;  /* 0x0000001a040c723c */ /* 0x002fe600000810bc */
[----:B------:R-:W-:Y:S04]  /*59d00*/  STL.64 [R1+0x720], R20 ;  /* 0x0007201401007387 */ /* 0x000fe80000100a00 */
[----:B------:R-:W-:Y:S01]  /*59d10*/  STL.64 [R1+0x728], R22 ;  /* 0x0007281601007387 */ /* 0x000fe20000100a00 */
[----:B------:R-:W-:-:S03]  /*59d20*/  MOV R236, R228 ;  /* 0x000000e400ec7202 */ /* 0x000fc60000000f00 */
[----:B------:R-:W-:Y:S01]  /*59d30*/  STL.64 [R1+0x710], R16 ;  /* 0x0007101001007387 */ /* 0x000fe20000100a00 */
[----:B------:R-:W-:-:S03]  /*59d40*/  IMAD.MOV.U32 R237, RZ, RZ, R229 ;  /* 0x000000ffffed7224 */ /* 0x000fc600078e00e5 */
[----:B------:R-:W-:Y:S01]  /*59d50*/  STL.64 [R1+0x718], R18 ;  /* 0x0007181201007387 */ /* 0x000fe20000100a00 */
[----:B------:R-:W-:Y:S03]  /*59d60*/  HMMA.1688.F32.TF32 R112, R8, R162, R212 ;  /* 0x000000a20870723c */ /* 0x000fe600000810d4 */
[----:B------:R-:W-:Y:S04]  /*59d70*/  LDS R195, [R3+0x17380] ;  /* 0x0173800003c37984 */ /* 0x000fe80000000800 */
[----:B------:R1:W-:Y:S04]  /*59d80*/  STL.64 [R1+0x6f0], R12 ;  /* 0x0006f00c01007387 */ /* 0x0003e80000100a00 */
[----:B------:R2:W-:Y:S04]  /*59d90*/  STL.64 [R1+0x6f8], R14 ;  /* 0x0006f80e01007387 */ /* 0x0005e80000100a00 */
[----:B------:R-:W3:Y:S04]  /*59da0*/  LDL.LU R228, [R1+0x320c] ;  /* 0x00320c0001e47983 */ /* 0x000ee80000300800 */
        /* <DEDUP_REMOVED lines=121> */
[C---:B------:R-:W-:Y:S08]  /*5a540*/  HMMA.1688.F32.TF32 R180, R8.reuse, R230, R180 ;  /* 0x000000e608b4723c */ /* 0x040ff000000810b4 */
[C---:B------:R-:W-:Y:S08]  /*5a550*/  HMMA.1688.F32.TF32 R172, R8.reuse, R226, R172 ;  /* 0x000000e208ac723c */ /* 0x040ff000000810ac */
[C---:B------:R-:W-:Y:S08]  /*5a560*/  HMMA.1688.F32.TF32 R108, R8.reuse, R166, R220 ;  /* 0x000000a6086c723c */ /* 0x040ff000000810dc */
[C---:B--2---:R-:W-:Y:S08]  /*5a570*/  HMMA.1688.F32.TF32 R176, R8.reuse, R58, R232 ;  /* 0x0000003a08b0723c */ /* 0x044ff000000810e8 */
[C---:B---3--:R-:W-:Y:S08]  /*5a580*/  HMMA.1688.F32.TF32 R216, R8.reuse, R54, R216 ;  /* 0x0000003608d8723c */ /* 0x048ff000000810d8 */
[----:B----4-:R-:W-:Y:S08]  /*5a590*/  HMMA.1688.F32.TF32 R92, R8, R50, R92 ;  /* 0x00000032085c723c */ /* 0x010ff0000008105c */
[----:B------:R-:W-:Y:S01]  /*5a5a0*/  IMAD.MOV.U32 R234, RZ, RZ, R178 ;  /* 0x000000ffffea7224 */ /* 0x000fe200078e00b2 */
[----:B------:R-:W-:Y:S01]  /*5a5b0*/  MOV R233, R177 ;  /* 0x000000b100e97202 */ /* 0x000fe20000000f00 */
[----:B------:R-:W-:-:S02]  /*5a5c0*/  IMAD.MOV.U32 R235, RZ, RZ, R179 ;  /* 0x000000ffffeb7224 */ /* 0x000fc400078e00b3 */
[----:B------:R-:W-:Y:S01]  /*5a5d0*/  IMAD.MOV.U32 R232, RZ, RZ, R176 ;  /* 0x000000ffffe87224 */ /* 0x000fe200078e00b0 */
[----:B------:R-:W2:Y:S04]  /*5a5e0*/  LDL.LU.64 R178, [R1+0x3200] ;  /* 0x0032000001b27983 */ /* 0x000ea80000300a00 */
[----:B------:R-:W2:Y:S04]  /*5a5f0*/  LDL.LU.64 R176, [R1+0x31f8] ;  /* 0x0031f80001b07983 */ /* 0x000ea80000300a00 */
[----:B------:R-:W-:Y:S04]  /*5a600*/  STL.64 [R1+0x50], R216 ;  /* 0x000050d801007387 */ /* 0x000fe80000100a00 */
[----:B------:R3:W-:Y:S04]  /*5a610*/  STL.64 [R1+0x58], R218 ;  /* 0x000058da01007387 */ /* 0x0007e80000100a00 */
[----:B------:R-:W-:Y:S04]  /*5a620*/  STL.64 [R1+0x90], R92 ;  /* 0x0000905c01007387 */ /* 0x000fe80000100a00 */
[----:B------:R4:W-:Y:S01]  /*5a630*/  STL.64 [R1+0x98], R94 ;  /* 0x0000985e01007387 */ /* 0x0009e20000100a00 */
[C---:B---3--:R-:W-:Y:S08]  /*5a640*/  HMMA.1688.F32.TF32 R216, R8.reuse, R46, R88 ;  /* 0x0000002e08d8723c */ /* 0x048ff00000081058 */
[C---:B----4-:R-:W-:Y:S08]  /*5a650*/  HMMA.1688.F32.TF32 R92, R8.reuse, R42, R84 ;  /* 0x0000002a085c723c */ /* 0x050ff00000081054 */
        /* <DEDUP_REMOVED lines=15> */
[----:B------:R1:W-:Y:S02]  /*5a750*/  STL.64 [R1+0x658], R10 ;  /* 0x0006580a01007387 */ /* 0x0003e40000100a00 */
[C---:B-1----:R-:W-:Y:S08]  /*5a760*/  HMMA.1688.F32.TF32 R8, R4.reuse, R54, R80 ;  /* 0x000000360408723c */ /* 0x042ff00000081050 */
[C---:B------:R-:W-:Y:S08]  /*5a770*/  HMMA.1688.F32.TF32 R76, R4.reuse, R50, R20 ;  /* 0x00000032044c723c */ /* 0x040ff00000081014 */
[C---:B------:R-:W-:Y:S07]  /*5a780*/  HMMA.1688.F32.TF32 R20, R4.reuse, R46, R16 ;  /* 0x0000002e0414723c */ /* 0x040fee0000081010 */
        /* <DEDUP_REMOVED lines=18> */
[C---:B------:R-:W-:Y:S08]  /*5a8b0*/  HMMA.1688.F32.TF32 R72, R4.reuse, R62, R72 ;  /* 0x0000003e0448723c */ /* 0x040ff00000081048 */
[----:B------:R-:W-:Y:S01]  /*5a8c0*/  HMMA.1688.F32.TF32 R240, R4, R58, R240 ;  /* 0x0000003a04f0723c */ /* 0x000fe200000810f0 */
[----:B------:R-:W-:Y:S01]  /*5a8d0*/  STL.64 [R1+0x1f0], R16 ;  /* 0x0001f01001007387 */ /* 0x000fe20000100a00 */
[----:B------:R-:W-:Y:S01]  /*5a8e0*/  MOV R248, R60 ;  /* 0x0000003c00f87202 */ /* 0x000fe20000000f00 */
[----:B------:R-:W-:-:S02]  /*5a8f0*/  IMAD.MOV.U32 R249, RZ, RZ, R165 ;  /* 0x000000fffff97224 */ /* 0x000fc400078e00a5 */
[----:B------:R-:W-:Y:S01]  /*5a900*/  IMAD.MOV.U32 R250, RZ, RZ, R69 ;  /* 0x000000fffffa7224 */ /* 0x000fe200078e0045 */
[----:B------:R-:W-:Y:S01]  /*5a910*/  MOV R251, R61 ;  /* 0x0000003d00fb7202 */ /* 0x000fe20000000f00 */
[----:B------:R-:W-:Y:S01]  /*5a920*/  IMAD.MOV.U32 R244, RZ, RZ, R68 ;  /* 0x000000fffff47224 */ /* 0x000fe200078e0044 */
[----:B------:R-:W-:Y:S01]  /*5a930*/  HMMA.1688.F32.TF32 R4, R4, R26, R200 ;  /* 0x0000001a0404723c */ /* 0x000fe200000810c8 */
[----:B------:R-:W-:Y:S04]  /*5a940*/  STL.64 [R1+0x1f8], R18 ;  /* 0x0001f81201007387 */ /* 0x000fe80000100a00 */
[----:B------:R-:W-:Y:S04]  /*5a950*/  STL.64 [R1+0x1e0], R12 ;  /* 0x0001e00c01007387 */ /* 0x000fe80000100a00 */
[----:B------:R-:W-:Y:S04]  /*5a960*/  STL.64 [R1+0x1e8], R14 ;  /* 0x0001e80e01007387 */ /* 0x000fe80000100a00 */
[----:B------:R-:W-:Y:S04]  /*5a970*/  STL.64 [R1+0x1d0], R8 ;  /* 0x0001d00801007387 */ /* 0x000fe80000100a00 */
[----:B------:R-:W-:Y:S01]  /*5a980*/  STL.64 [R1+0x1d8], R10 ;  /* 0x0001d80a01007387 */ /* 0x000fe20000100a00 */
[----:B------:R-:W-:Y:S01]  /*5a990*/  IMAD.MOV.U32 R245, RZ, RZ, R65 ;  /* 0x000000fffff57224 */ /* 0x000fe200078e0041 */
[----:B------:R-:W-:Y:S01]  /*5a9a0*/  MOV R246, R64 ;  /* 0x0000004000f67202 */ /* 0x000fe20000000f00 */
[----:B------:R-:W-:Y:S01]  /*5a9b0*/  IMAD.MOV.U32 R247, RZ, RZ, R164 ;  /* 0x000000fffff77224 */ /* 0x000fe200078e00a4 */
[----:B------:R-:W-:Y:S01]  /*5a9c0*/  MOV R222, R225 ;  /* 0x000000e100de7202 */ /* 0x000fe20000000f00 */
[----:B------:R-:W-:Y:S01]  /*5a9d0*/  IMAD.MOV.U32 R159, RZ, RZ, R252 ;  /* 0x000000ffff9f7224 */ /* 0x000fe200078e00fc */
[----:B------:R-:W-:Y:S04]  /*5a9e0*/  STL.64 [R1+0x1b0], R4 ;  /* 0x0001b00401007387 */ /* 0x000fe80000100a00 */
[----:B------:R-:W-:Y:S04]  /*5a9f0*/  STL.64 [R1+0x1b8], R6 ;  /* 0x0001b80601007387 */ /* 0x000fe80000100a00 */
[----:B------:R-:W3:Y:S04]  /*5aa00*/  LDL.LU R60, [R1+0x31f4] ;  /* 0x0031f400013c7983 */ /* 0x000ee80000300800 */
[----:B------:R-:W4:Y:S04]  /*5aa10*/  LDL.LU R165, [R1+0x31f0] ;  /* 0x0031f00001a57983 */ /* 0x000f280000300800 */
[----:B------:R-:W2:Y:S04]  /*5aa20*/  LDL.LU R69, [R1+0x31ec] ;  /* 0x0031ec0001457983 */ /* 0x000ea80000300800 */
[----:B------:R-:W2:Y:S04]  /*5aa30*/  LDL.LU R61, [R1+0x31e8] ;  /* 0x0031e800013d7983 */ /* 0x000ea80000300800 */
[----:B------:R-:W2:Y:S04]  /*5aa40*/  LDL.LU R68, [R1+0x31e4] ;  /* 0x0031e40001447983 */ /* 0x000ea80000300800 */
[----:B------:R-:W2:Y:S04]  /*5aa50*/  LDL.LU R65, [R1+0x31e0] ;  /* 0x0031e00001417983 */ /* 0x000ea80000300800 */
[----:B------:R-:W2:Y:S04]  /*5aa60*/  LDL.LU R64, [R1+0x31dc] ;  /* 0x0031dc0001407983 */ /* 0x000ea80000300800 */
[----:B------:R-:W2:Y:S01]  /*5aa70*/  LDL.LU R164, [R1+0x31d8] ;  /* 0x0031d80001a47983 */ /* 0x000ea20000300800 */
[----:B------:R-:W-:-:S02]  /*5aa80*/  IMAD.MOV.U32 R220, RZ, RZ, R229 ;  /* 0x000000ffffdc7224 */ /* 0x000fc400078e00e5 */
[----:B------:R-:W-:Y:S01]  /*5aa90*/  IMAD.MOV.U32 R221, RZ, RZ, R228 ;  /* 0x000000ffffdd7224 */ /* 0x000fe200078e00e4 */
[----:B------:R-:W-:Y:S01]  /*5aaa0*/  LDS R140, [R2+0x18000] ;  /* 0x01800000028c7984 */ /* 0x000fe20000000800 */
[----:B------:R-:W-:-:S03]  /*5aab0*/  IMAD.MOV.U32 R223, RZ, RZ, R224 ;  /* 0x000000ffffdf7224 */ /* 0x000fc600078e00e0 */
[----:B------:R-:W-:Y:S04]  /*5aac0*/  LDS R142, [R2+0x19000] ;  /* 0x01900000028e7984 */ /* 0x000fe80000000800 */
[----:B------:R-:W-:Y:S04]  /*5aad0*/  LDS R141, [R3+0x18000] ;  /* 0x01800000038d7984 */ /* 0x000fe80000000800 */
[----:B------:R-:W-:Y:S01]  /*5aae0*/  LDS R143, [R3+0x19000] ;  /* 0x01900000038f7984 */ /* 0x000fe20000000800 */
[----:B------:R-:W-:Y:S01]  /*5aaf0*/  IMAD.MOV.U32 R238, RZ, RZ, R161 ;  /* 0x000000ffffee7224 */ /* 0x000fe200078e00a1 */
[----:B------:R-:W-:Y:S01]  /*5ab00*/  MOV R239, R160 ;  /* 0x000000a000ef7202 */ /* 0x000fe20000000f00 */
[----:B------:R-:W-:Y:S01]  /*5ab10*/  HMMA.1688.F32.TF32 R148, R192, R166, R212 ;  /* 0x000000a6c094723c */ /* 0x000fe200000810d4 */
        /* <DEDUP_REMOVED lines=13> */
[----:B------:R-:W-:Y:S01]  /*5abf0*/  LDS R15, [R3+0x19380] ;  /* 0x01938000030f7984 */ /* 0x000fe20000000800 */
[----:B---3--:R-:W-:Y:S01]  /*5ac00*/  IMAD.MOV.U32 R158, RZ, RZ, R60 ;  /* 0x000000ffff9e7224 */ /* 0x008fe200078e003c */
[----:B----4-:R-:W-:Y:S01]  /*5ac10*/  MOV R157, R165 ;  /* 0x000000a5009d7202 */ /* 0x010fe20000000f00 */
[----:B--2---:R-:W-:Y:S01]  /*5ac20*/  IMAD.MOV.U32 R156, RZ, RZ, R69 ;  /* 0x000000ffff9c7224 */ /* 0x004fe200078e0045 */
[----:B------:R-:W-:Y:S01]  /*5ac30*/  MOV R171, R61 ;  /* 0x0000003d00ab7202 */ /* 0x000fe20000000f00 */
[----:B------:R-:W2:Y:S04]  /*5ac40*/  LDL.LU R69, [R1+0x31d4] ;  /* 0x0031d40001457983 */ /* 0x000ea80000300800 */
[----:B------:R-:W3:Y:S04]  /*5ac50*/  LDL.LU R165, [R1+0x31d0] ;  /* 0x0031d00001a57983 */ /* 0x000ee80000300800 */
        /* <DEDUP_REMOVED lines=9> */
[----:B------:R-:W-:Y:S01]  /*5acf0*/  IMAD.MOV.U32 R79, RZ, RZ, R164 ;  /* 0x000000ffff4f7224 */ /* 0x000fe200078e00a4 */
[C---:B------:R-:W-:Y:S02]  /*5ad00*/  HMMA.1688.F32.TF32 R224, R192.reuse, R226, R220 ;  /* 0x000000e2c0e0723c */ /* 0x040fe400000810dc */
[----:B------:R-:W-:Y:S04]  /*5ad10*/  LDS R212, [R2+0x18180] ;  /* 0x0181800002d47984 */ /* 0x000fe80000000800 */
[----:B------:R-:W-:Y:S02]  /*5ad20*/  LDS R214, [R2+0x19180] ;  /* 0x0191800002d67984 */ /* 0x000fe40000000800 */
[C---:B------:R-:W-:Y:S02]  /*5ad30*/  HMMA.1688.F32.TF32 R228, R192.reuse, R230, R188 ;  /* 0x000000e6c0e4723c */ /* 0x040fe400000810bc */
[----:B------:R-:W-:Y:S04]  /*5ad40*/  LDS R188, [R2+0x18100] ;  /* 0x0181000002bc7984 */ /* 0x000fe80000000800 */
[----:B------:R-:W-:Y:S02]  /*5ad50*/  LDS R190, [R2+0x19100] ;  /* 0x0191000002be7984 */ /* 0x000fe40000000800 */
[----:B------:R-:W-:Y:S02]  /*5ad60*/  HMMA.1688.F32.TF32 R160, R192, R162, R236 ;  /* 0x000000a2c0a0723c */ /* 0x000fe400000810ec */
[----:B------:R-:W-:Y:S04]  /*5ad70*/  LDS R189, [R3+0x18100] ;  /* 0x0181000003bd7984 */ /* 0x000fe80000000800 */
[----:B------:R-:W-:Y:S04]  /*5ad80*/  LDS R191, [R3+0x19100] ;  /* 0x0191000003bf7984 */ /* 0x000fe80000000800 */
[----:B------:R-:W-:Y:S04]  /*5ad90*/  LDS R213, [R3+0x18180] ;  /* 0x0181800003d57984 */ /* 0x000fe80000000800 */
[----:B------:R-:W-:Y:S01]  /*5ada0*/  LDS R215, [R3+0x19180] ;  /* 0x0191800003d77984 */ /* 0x000fe20000000800 */
[----:B--2---:R-:W-:Y:S01]  /*5adb0*/  MOV R78, R69 ;  /* 0x00000045004e7202 */ /* 0x004fe20000000f00 */
[----:B---3--:R-:W-:-:S02]  /*5adc0*/  IMAD.MOV.U32 R77, RZ, RZ, R165 ;  /* 0x000000ffff4d7224 */ /* 0x008fc400078e00a5 */
[----:B----4-:R-:W-:Y:S02]  /*5add0*/  IMAD.MOV.U32 R76, RZ, RZ, R60 ;  /* 0x000000ffff4c7224 */ /* 0x010fe400078e003c */
[----:B------:R-:W-:Y:S01]  /*5ade0*/  IMAD.MOV.U32 R87, RZ, RZ, R252 ;  /* 0x000000ffff577224 */ /* 0x000fe200078e00fc */
[----:B------:R-:W2:Y:S04]  /*5adf0*/  LDL.LU R60, [R1+0x31b4] ;  /* 0x0031b400013c7983 */ /* 0x000ea80000300800 */
[----:B------:R-:W3:Y:S04]  /*5ae00*/  LDL.LU R165, [R1+0x31b0] ;  /* 0x0031b00001a57983 */ /* 0x000ee80000300800 */
[----:B------:R-:W4:Y:S01]  /*5ae10*/  LDL.LU R69, [R1+0x31ac] ;  /* 0x0031ac0001457983 */ /* 0x000f220000300800 */
[----:B------:R-:W-:Y:S01]  /*5ae20*/  MOV R85, R65 ;  /* 0x0000004100557202 */ /* 0x000fe20000000f00 */
[----:B------:R-:W-:-:S02]  /*5ae30*/  IMAD.MOV.U32 R84, RZ, RZ, R68 ;  /* 0x000000ffff547224 */ /* 0x000fc400078e0044 */
[----:B------:R-:W2:Y:S01]  /*5ae40*/  LDL.LU R164, [R1+0x31a8] ;  /* 0x0031a80001a47983 */ /* 0x000ea20000300800 */
[----:B------:R-:W-:-:S03]  /*5ae50*/  IMAD.MOV.U32 R86, RZ, RZ, R64 ;  /* 0x000000ffff567224 */ /* 0x000fc600078e0040 */
[----:B------:R-:W2:Y:S04]  /*5ae60*/  LDL.LU R68, [R1+0x31a4] ;  /* 0x0031a40001447983 */ /* 0x000ea80000300800 */
[----:B------:R-:W2:Y:S04]  /*5ae70*/  LDL.LU R65, [R1+0x31a0] ;  /* 0x0031a00001417983 */ /* 0x000ea80000300800 */
[----:B------:R-:W2:Y:S04]  /*5ae80*/  LDL.LU R64, [R1+0x319c] ;  /* 0x00319c0001407983 */ /* 0x000ea80000300800 */
[----:B------:R-:W2:Y:S01]  /*5ae90*/  LDL.LU R252, [R1+0x3198] ;  /* 0x0031980001fc7983 */ /* 0x000ea20000300800 */
[----:B------:R-:W-:Y:S01]  /*5aea0*/  MOV R91, R61 ;  /* 0x0000003d005b7202 */ /* 0x000fe20000000f00 */
[C---:B------:R-:W-:Y:S02]  /*5aeb0*/  HMMA.1688.F32.TF32 R168, R192.reuse, R34, R168 ;  /* 0x00000022c0a8723c */ /* 0x040fe400000810a8 */
[----:B------:R-:W-:Y:S04]  /*5aec0*/  LDS R236, [R2+0x18200] ;  /* 0x0182000002ec7984 */ /* 0x000fe80000000800 */
[----:B------:R-:W-:Y:S02]  /*5aed0*/  LDS R238, [R2+0x19200] ;  /* 0x0192000002ee7984 */ /* 0x000fe40000000800 */
[----:B------:R-:W-:Y:S02]  /*5aee0*/  HMMA.1688.F32.TF32 R156, R192, R30, R156 ;  /* 0x0000001ec09c723c */ /* 0x000fe4000008109c */
[----:B------:R-:W-:Y:S04]  /*5aef0*/  LDS R237, [R3+0x18200] ;  /* 0x0182000003ed7984 */ /* 0x000fe80000000800 */
[----:B------:R-:W-:Y:S01]  /*5af00*/  LDS R239, [R3+0x19200] ;  /* 0x0192000003ef7984 */ /* 0x000fe20000000800 */
[----:B---3--:R-:W-:Y:S01]  /*5af10*/  IMAD.MOV.U32 R89, RZ, RZ, R165 ;  /* 0x000000ffff597224 */ /* 0x008fe200078e00a5 */
[----:B----4-:R-:W-:-:S02]  /*5af20*/  MOV R88, R69 ;  /* 0x0000004500587202 */ /* 0x010fc40000000f00 */
[----:B------:R-:W3:Y:S04]  /*5af30*/  LDL.LU R69, [R1+0x3194] ;  /* 0x0031940001457983 */ /* 0x000ee80000300800 */
[----:B------:R-:W4:Y:S01]  /*5af40*/  LDL.LU R165, [R1+0x3190] ;  /* 0x0031900001a57983 */ /* 0x000f220000300800 */
[----:B--2---:R-:W-:-:S03]  /*5af50*/  IMAD.MOV.U32 R90, RZ, RZ, R60 ;  /* 0x000000ffff5a7224 */ /* 0x004fc600078e003c */
[----:B------:R-:W2:Y:S01]  /*5af60*/  LDL.LU R60, [R1+0x318c] ;  /* 0x00318c00013c7983 */ /* 0x000ea20000300800 */
[----:B------:R-:W-:Y:S01]  /*5af70*/  MOV R222, R68 ;  /* 0x0000004400de7202 */ /* 0x000fe20000000f00 */
[----:B------:R-:W-:Y:S02]  /*5af80*/  IMAD.MOV.U32 R221, RZ, RZ, R65 ;  /* 0x000000ffffdd7224 */ /* 0x000fe400078e0041 */
[----:B------:R-:W2:Y:S01]  /*5af90*/  LDL.LU R61, [R1+0x3188] ;  /* 0x00318800013d7983 */ /* 0x000ea20000300800 */
[----:B------:R-:W-:-:S03]  /*5afa0*/  IMAD.MOV.U32 R220, RZ, RZ, R64 ;  /* 0x000000ffffdc7224 */ /* 0x000fc600078e0040 */
[----:B------:R-:W2:Y:S01]  /*5afb0*/  LDL.LU R64, [R1+0x3184] ;  /* 0x0031840001407983 */ /* 0x000ea20000300800 */
[----:B------:R-:W-:-:S03]  /*5afc0*/  IMAD.MOV.U32 R223, RZ, RZ, R164 ;  /* 0x000000ffffdf7224 */ /* 0x000fc600078e00a4 */
[----:B------:R-:W2:Y:S04]  /*5afd0*/  LDL.LU R65, [R1+0x3180] ;  /* 0x0031800001417983 */ /* 0x000ea80000300800 */
[----:B------:R-:W2:Y:S04]  /*5afe0*/  LDL.LU R68, [R1+0x317c] ;  /* 0x00317c0001447983 */ /* 0x000ea80000300800 */
[----:B------:R-:W2:Y:S01]  /*5aff0*/  LDL.LU R164, [R1+0x3178] ;  /* 0x0031780001a47983 */ /* 0x000ea20000300800 */
[----:B------:R-:W-:Y:S01]  /*5b000*/  IMAD.MOV.U32 R83, RZ, RZ, R252 ;  /* 0x000000ffff537224 */ /* 0x000fe200078e00fc */
[----:B---3--:R-:W-:Y:S01]  /*5b010*/  MOV R81, R69 ;  /* 0x0000004500517202 */ /* 0x008fe20000000f00 */
[----:B----4-:R-:W-:-:S02]  /*5b020*/  IMAD.MOV.U32 R80, RZ, RZ, R165 ;  /* 0x000000ffff507224 */ /* 0x010fc400078e00a5 */
[----:B------:R-:W3:Y:S04]  /*5b030*/  LDL.LU R165, [R1+0x3174] ;  /* 0x0031740001a57983 */ /* 0x000ee80000300800 */
[----:B------:R-:W4:Y:S04]  /*5b040*/  LDL.LU R69, [R1+0x3170] ;  /* 0x0031700001457983 */ /* 0x000f280000300800 */
[----:B------:R-:W4:Y:S04]  /*5b050*/  LDL.LU R82, [R1+0x598] ;  /* 0x0005980001527983 */ /* 0x000f280000300800 */
[----:B------:R-:W4:Y:S01]  /*5b060*/  LDL.LU R252, [R1+0x316c] ;  /* 0x00316c0001fc7983 */ /* 0x000f220000300800 */
[----:B--2---:R-:W-:-:S03]  /*5b070*/  IMAD.MOV.U32 R92, RZ, RZ, R68 ;  /* 0x000000ffff5c7224 */ /* 0x004fc600078e0044 */
[----:B------:R-:W2:Y:S01]  /*5b080*/  LDL.LU R68, [R1+0x3168] ;  /* 0x0031680001447983 */ /* 0x000ea20000300800 */
[----:B------:R-:W-:-:S03]  /*5b090*/  MOV R93, R164 ;  /* 0x000000a4005d7202 */ /* 0x000fc60000000f00 */
[----:B------:R-:W2:Y:S01]  /*5b0a0*/  LDL.LU R164, [R1+0x3164] ;  /* 0x0031640001a47983 */ /* 0x000ea20000300800 */
[----:B---3--:R-:W-:-:S03]  /*5b0b0*/  IMAD.MOV.U32 R94, RZ, RZ, R165 ;  /* 0x000000ffff5e7224 */ /* 0x008fc600078e00a5 */
[----:B------:R-:W3:Y:S01]  /*5b0c0*/  LDL.LU R165, [R1+0x3160] ;  /* 0x0031600001a57983 */ /* 0x000ee20000300800 */
[----:B----4-:R-:W-:-:S03]  /*5b0d0*/  IMAD.MOV.U32 R95, RZ, RZ, R69 ;  /* 0x000000ffff5f7224 */ /* 0x010fc600078e0045 */
[----:B------:R-:W4:Y:S04]  /*5b0e0*/  LDL.LU R69, [R1+0x315c] ;  /* 0x00315c0001457983 */ /* 0x000f280000300800 */
[----:B------:R-:W3:Y:S01]  /*5b0f0*/  LDL.LU R216, [R1+0x5c0] ;  /* 0x0005c00001d87983 */ /* 0x000ee20000300800 */
[----:B------:R-:W-:-:S03]  /*5b100*/  MOV R219, R252 ;  /* 0x000000fc00db7202 */ /* 0x000fc60000000f00 */
[----:B------:R-:W3:Y:S04]  /*5b110*/  LDL.LU R217, [R1+0x5c4] ;  /* 0x0005c40001d97983 */ /* 0x000ee80000300800 */
[----:B------:R-:W3:Y:S04]  /*5b120*/  LDL.LU R218, [R1+0x5c8] ;  /* 0x0005c80001da7983 */ /* 0x000ee80000300800 */
[----:B------:R-:W3:Y:S01]  /*5b130*/  LDL.LU R252, [R1+0x3158] ;  /* 0x0031580001fc7983 */ /* 0x000ee20000300800 */
[----:B------:R-:W-:Y:S01]  /*5b140*/  HMMA.1688.F32.TF32 R88, R192, R46, R88 ;  /* 0x0000002ec058723c */ /* 0x000fe20000081058 */
[----:B--2---:R-:W-:-:S02]  /*5b150*/  IMAD.MOV.U32 R201, RZ, RZ, R164 ;  /* 0x000000ffffc97224 */ /* 0x004fc400078e00a4 */
[----:B------:R-:W-:-:S05]  /*5b160*/  IMAD.MOV.U32 R203, RZ, RZ, R68 ;  /* 0x000000ffffcb7224 */ /* 0x000fca00078e0044 */
[----:B------:R-:W-:Y:S01]  /*5b170*/  HMMA.1688.F32.TF32 R84, R192, R42, R84 ;  /* 0x0000002ac054723c */ /* 0x000fe20000081054 */
[----:B------:R-:W-:Y:S01]  /*5b180*/  STL [R1+0x3054], R2 ;  /* 0x0030540201007387 */ /* 0x000fe20000100800 */
[----:B------:R-:W-:-:S03]  /*5b190*/  IMAD.MOV.U32 R68, RZ, RZ, R65 ;  /* 0x000000ffff447224 */ /* 0x000fc600078e0041 */
[----:B------:R1:W-:Y:S03]  /*5b1a0*/  LDS R164, [R2+0x18080] ;  /* 0x0180800002a47984 */ /* 0x0003e60000000800 */
[C---:B------:R-:W-:Y:S08]  /*5b1b0*/  HMMA.1688.F32.TF32 R76, R192.reuse, R38, R76 ;  /* 0x00000026c04c723c */ /* 0x040ff0000008104c */
[C---:B------:R-:W-:Y:S08]  /*5b1c0*/  HMMA.1688.F32.TF32 R80, R192.reuse, R54, R80 ;  /* 0x00000036c050723c */ /* 0x040ff00000081050 */
[----:B------:R-:W-:Y:S08]  /*5b1d0*/  HMMA.1688.F32.TF32 R220, R192, R50, R220 ;  /* 0x00000032c0dc723c */ /* 0x000ff000000810dc */
[----:B-1----:R-:W-:Y:S01]  /*5b1e0*/  MOV R2, R78 ;  /* 0x0000004e00027202 */ /* 0x002fe20000000f00 */
[----:B---3--:R-:W1:Y:S04]  /*5b1f0*/  LDSM.16.M88.4 R16, [R252+0x40180] ;  /* 0x04018000fc10783b */ /* 0x008e680000000200 */
[----:B------:R-:W2:Y:S01]  /*5b200*/  LDSM.16.M88.4 R20, [R252+0x41180] ;  /* 0x04118000fc14783b */ /* 0x000ea20000000200 */
[----:B------:R-:W-:Y:S01]  /*5b210*/  IMAD.MOV.U32 R200, RZ, RZ, R165 ;  /* 0x000000ffffc87224 */ /* 0x000fe200078e00a5 */
[----:B----4-:R-:W-:-:S02]  /*5b220*/  MOV R202, R69 ;  /* 0x0000004500ca7202 */ /* 0x010fc40000000f00 */
[----:B------:R-:W-:Y:S01]  /*5b230*/  MOV R69, R64 ;  /* 0x0000004000457202 */ /* 0x000fe20000000f00 */
[----:B------:R-:W3:Y:S04]  /*5b240*/  LDS R165, [R3+0x18080] ;  /* 0x0180800003a57984 */ /* 0x000ee80000000800 */
[----:B------:R-:W-:Y:S07]  /*5b250*/  HMMA.1688.F32.TF32 R200, R192, R70, R200 ;  /* 0x00000046c0c8723c */ /* 0x000fee00000810c8 */
[----:B------:R-:W-:-:S02]  /*5b260*/  IMAD.MOV.U32 R70, RZ, RZ, R61 ;  /* 0x000000ffff467224 */ /* 0x000fc400078e003d */
[----:B------:R-:W-:Y:S01]  /*5b270*/  IMAD.MOV.U32 R71, RZ, RZ, R60 ;  /* 0x000000ffff477224 */ /* 0x000fe200078e003c */
[C---:B------:R-:W-:Y:S08]  /*5b280*/  HMMA.1688.F32.TF32 R64, R192.reuse, R66, R216 ;  /* 0x00000042c040723c */ /* 0x040ff000000810d8 */
[C---:B------:R-:W-:Y:S01]  /*5b290*/  HMMA.1688.F32.TF32 R60, R192.reuse, R62, R92 ;  /* 0x0000003ec03c723c */ /* 0x040fe2000008105c */
[----:B-1----:R-:W-:Y:S04]  /*5b2a0*/  STL [R1+0x2ff4], R18 ;  /* 0x002ff41201007387 */ /* 0x002fe80000100800 */
[----:B------:R-:W-:Y:S04]  /*5b2b0*/  STL [R1+0x2ff0], R19 ;  /* 0x002ff01301007387 */ /* 0x000fe80000100800 */
[----:B------:R1:W-:Y:S01]  /*5b2c0*/  STL [R1+0x3050], R3 ;  /* 0x0030500301007387 */ /* 0x0003e20000100800 */
[C---:B------:R-:W-:Y:S03]  /*5b2d0*/  HMMA.1688.F32.TF32 R68, R192.reuse, R58, R68 ;  /* 0x0000003ac044723c */ /* 0x040fe60000081044 */
[----:B--2---:R-:W-:Y:S04]  /*5b2e0*/  STL [R1+0x2ffc], R22 ;  /* 0x002ffc1601007387 */ /* 0x004fe80000100800 */
[----:B------:R-:W-:Y:S01]  /*5b2f0*/  STL [R1+0x2ff8], R23 ;  /* 0x002ff81701007387 */ /* 0x000fe20000100800 */
[----:B------:R-:W-:Y:S03]  /*5b300*/  HMMA.1688.F32.TF32 R192, R192, R26, R244 ;  /* 0x0000001ac0c0723c */ /* 0x000fe600000810f4 */
[----:B------:R-:W2:Y:S04]  /*5b310*/  LDL.LU.64 R218, [R1+0x3150] ;  /* 0x0031500001da7983 */ /* 0x000ea80000300a00 */
[----:B------:R-:W2:Y:S04]  /*5b320*/  LDL.LU.64 R216, [R1+0x3148] ;  /* 0x0031480001d87983 */ /* 0x000ea80000300a00 */
[----:B------:R-:W4:Y:S04]  /*5b330*/  LDL.LU.64 R94, [R1+0x3140] ;  /* 0x00314000015e7983 */ /* 0x000f280000300a00 */
[----:B------:R-:W4:Y:S04]  /*5b340*/  LDL.LU.64 R92, [R1+0x3138] ;  /* 0x00313800015c7983 */ /* 0x000f280000300a00 */
[----:B------:R-:W-:Y:S04]  /*5b350*/  STL.64 [R1+0x370], R88 ;  /* 0x0003705801007387 */ /* 0x000fe80000100a00 */
[----:B------:R3:W-:Y:S01]  /*5b360*/  STL.64 [R1+0x378], R90 ;  /* 0x0003785a01007387 */ /* 0x0007e20000100a00 */
[----:B-1----:R-:W-:-:S03]  /*5b370*/  IMAD.MOV.U32 R3, RZ, RZ, R79 ;  /* 0x000000ffff037224 */ /* 0x002fc600078e004f */
[----:B---3--:R-:W3:Y:S04]  /*5b380*/  LDL.LU.64 R90, [R1+0x3130] ;  /* 0x00313000015a7983 */ /* 0x008ee80000300a00 */
[----:B------:R-:W3:Y:S04]  /*5b390*/  LDL.LU.64 R88, [R1+0x3128] ;  /* 0x0031280001587983 */ /* 0x000ee80000300a00 */
[----:B------:R-:W-:Y:S04]  /*5b3a0*/  STL.64 [R1+0x360], R84 ;  /* 0x0003605401007387 */ /* 0x000fe80000100a00 */
[----:B------:R1:W-:Y:S04]  /*5b3b0*/  STL.64 [R1+0x368], R86 ;  /* 0x0003685601007387 */ /* 0x0003e80000100a00 */
[----:B-1----:R-:W2:Y:S04]  /*5b3c0*/  LDL.LU.64 R86, [R1+0x3120] ;  /* 0x0031200001567983 */ /* 0x002ea80000300a00 */
[----:B------:R-:W2:Y:S04]  /*5b3d0*/  LDL.LU.64 R84, [R1+0x3118] ;  /* 0x0031180001547983 */ /* 0x000ea80000300a00 */
[----:B------:R1:W-:Y:S04]  /*5b3e0*/  STL.64 [R1+0x350], R76 ;  /* 0x0003504c01007387 */ /* 0x0003e80000100a00 */
[----:B------:R-:W2:Y:S04]  /*5b3f0*/  LDL.LU.64 R78, [R1+0x3110] ;  /* 0x00311000014e7983 */ /* 0x000ea80000300a00 */
[----:B-1----:R-:W2:Y:S04]  /*5b400*/  LDL.LU.64 R76, [R1+0x3108] ;  /* 0x00310800014c7983 */ /* 0x002ea80000300a00 */
[----:B------:R-:W-:Y:S04]  /*5b410*/  STL.64 [R1+0x330], R168 ;  /* 0x000330a801007387 */ /* 0x000fe80000100a00 */
[----:B------:R1:W-:Y:S04]  /*5b420*/  STL.64 [R1+0x338], R170 ;  /* 0x000338aa01007387 */ /* 0x0003e80000100a00 */
[----:B-1----:R-:W2:Y:S04]  /*5b430*/  LDL.LU.64 R170, [R1+0x3100] ;  /* 0x0031000001aa7983 */ /* 0x002ea80000300a00 */
[----:B------:R-:W2:Y:S04]  /*5b440*/  LDL.LU.64 R168, [R1+0x30f8] ;  /* 0x0030f80001a87983 */ /* 0x000ea80000300a00 */
[----:B------:R-:W-:Y:S04]  /*5b450*/  STL.64 [R1+0x310], R156 ;  /* 0x0003109c01007387 */ /* 0x000fe80000100a00 */
[----:B------:R1:W-:Y:S01]  /*5b460*/  STL.64 [R1+0x318], R158 ;  /* 0x0003189e01007387 */ /* 0x0003e20000100a00 */
[-C--:B------:R-:W-:Y:S03]  /*5b470*/  HMMA.1688.F32.TF32 R248, R140, R16.reuse, R248 ;  /* 0x000000108cf8723c */ /* 0x080fe600000810f8 */
        /* <DEDUP_REMOVED lines=9> */
[----:B------:R-:W2:Y:S04]  /*5b510*/  LDL.LU R195, [R1+0x11c] ;  /* 0x00011c0001c37983 */ /* 0x000ea80000300800 */
[----:B------:R-:W-:Y:S04]  /*5b520*/  STL.64 [R1+0x300], R248 ;  /* 0x000300f801007387 */ /* 0x000fe80000100a00 */
[----:B------:R1:W-:Y:S04]  /*5b530*/  STL.64 [R1+0x308], R250 ;  /* 0x000308fa01007387 */ /* 0x0003e80000100a00 */
[----:B-1----:R-:W3:Y:S04]  /*5b540*/  LDL.LU.64 R250, [R1+0x30d0] ;  /* 0x0030d00001fa7983 */ /* 0x002ee80000300a00 */
[----:B------:R-:W3:Y:S01]  /*5b550*/  LDL.LU.64 R248, [R1+0x30c8] ;  /* 0x0030c80001f87983 */ /* 0x000ee20000300a00 */
[-C--:B------:R-:W-:Y:S08]  /*5b560*/  HMMA.1688.F32.TF32 R180, R4, R16.reuse, R180 ;  /* 0x0000001004b4723c */ /* 0x080ff000000810b4 */
[-C--:B--2---:R-:W-:Y:S11]  /*5b570*/  HMMA.1688.F32.TF32 R192, R164, R16.reuse, R192 ;  /* 0x00000010a4c0723c */ /* 0x084ff600000810c0 */
[----:B------:R-:W-:Y:S11]  /*5b580*/  @!UPT UIADD3 URZ, URZ, URZ, URZ ;  /* 0x0000003f3f3ff290 */ /* 0x000ff6000fffe03f */
[----:B------:R-:W-:Y:S01]  /*5b590*/  @!UPT UIADD3 URZ, URZ, URZ, URZ ;  /* 0x0000003f3f3ff290 */ /* 0x000fe2000fffe03f */
[----:B------:R-:W-:Y:S04]  /*5b5a0*/  STL.64 [R1+0x2f0], R192 ;  /* 0x0002f0c001007387 */ /* 0x000fe80000100a00 */
[----:B------:R3:W-:Y:S02]  /*5b5b0*/  STL.64 [R1+0x2f8], R194 ;  /* 0x0002f8c201007387 */ /* 0x0007e40000100a00 */
[----:B---3--:R-:W-:Y:S02]  /*5b5c0*/  HMMA.1688.F32.TF32 R192, R188, R16, R248 ;  /* 0x00000010bcc0723c */ /* 0x008fe400000810f8 */
[----:B------:R-:W2:Y:S11]  /*5b5d0*/  LDL.LU R248, [R1+0xf0] ;  /* 0x0000f00001f87983 */ /* 0x000eb60000300800 */
[----:B------:R-:W-:Y:S10]  /*5b5e0*/  @!UPT UIADD3 URZ, URZ, URZ, URZ ;  /* 0x0000003f3f3ff290 */ /* 0x000ff4000fffe03f */
[----:B------:R-:W-:Y:S04]  /*5b5f0*/  STL.64 [R1+0x3a0], R192 ;  /* 0x0003a0c001007387 */ /* 0x000fe80000100a00 */
[----:B------:R1:W-:Y:S01]  /*5b600*/  STL.64 [R1+0x3a8], R194 ;  /* 0x0003a8c201007387 */ /* 0x0003e20000100a00 */
[----:B------:R-:W-:-:S03]  /*5b610*/  IMAD.MOV.U32 R251, RZ, RZ, R37 ;  /* 0x000000fffffb7224 */ /* 0x000fc600078e0025 */
[----:B------:R-:W2:Y:S04]  /*5b620*/  LDL.LU R249, [R1+0xf4] ;  /* 0x0000f40001f97983 */ /* 0x000ea80000300800 */
[----:B------:R-:W2:Y:S01]  /*5b630*/  LDL.LU R250, [R1+0xf8] ;  /* 0x0000f80001fa7983 */ /* 0x000ea20000300800 */
[-C--:B-1----:R-:W-:Y:S03]  /*5b640*/  HMMA.1688.F32.TF32 R192, R212, R16.reuse, R156 ;  /* 0x00000010d4c0723c */ /* 0x082fe6000008109c */
[----:B------:R-:W3:Y:S04]  /*5b650*/  LDL.LU R37, [R1+0x30c0] ;  /* 0x0030c00001257983 */ /* 0x000ee80000300800 */
[----:B------:R-:W2:Y:S11]  /*5b660*/  LDL.LU R156, [R1+0x5e0] ;  /* 0x0005e000019c7983 */ /* 0x000eb60000300800 */
[----:B------:R-:W-:Y:S05]  /*5b670*/  @!UPT UIADD3 URZ, URZ, URZ, URZ ;  /* 0x0000003f3f3ff290 */ /* 0x000fea000fffe03f */
[----:B------:R-:W-:Y:S04]  /*5b680*/  STL.64 [R1+0x400], R192 ;  /* 0x000400c001007387 */ /* 0x000fe80000100a00 */
[----:B------:R1:W-:Y:S04]  /*5b690*/  STL.64 [R1+0x408], R194 ;  /* 0x000408c201007387 */ /* 0x0003e80000100a00 */
[----:B------:R-:W2:Y:S04]  /*5b6a0*/  LDL.LU R157, [R1+0x5e4] ;  /* 0x0005e400019d7983 */ /* 0x000ea80000300800 */
[----:B------:R-:W2:Y:S04]  /*5b6b0*/  LDL.LU R158, [R1+0x5e8] ;  /* 0x0005e800019e7983 */ /* 0x000ea80000300800 */
[----:B------:R-:W2:Y:S01]  /*5b6c0*/  LDL.LU R159, [R1+0x5ec] ;  /* 0x0005ec00019f7983 */ /* 0x000ea20000300800 */
[-C--:B-1----:R-:W-:Y:S08]  /*5b6d0*/  HMMA.1688.F32.TF32 R192, R236, R16.reuse, R176 ;  /* 0x00000010ecc0723c */ /* 0x082ff000000810b0 */
[-C--:B------:R-:W-:Y:S08]  /*5b6e0*/  HMMA.1688.F32.TF32 R176, R8, R16.reuse, R184 ;  /* 0x0000001008b0723c */ /* 0x080ff000000810b8 */
[----:B------:R-:W-:Y:S07]  /*5b6f0*/  HMMA.1688.F32.TF32 R16, R12, R16, R228 ;  /* 0x000000100c10723c */ /* 0x000fee00000810e4 */
[----:B------:R1:W-:Y:S04]  /*5b700*/  STL.64 [R1+0x490], R192 ;  /* 0x000490c001007387 */ /* 0x0003e80000100a00 */
[----:B------:R1:W-:Y:S04]  /*5b710*/  STL.64 [R1+0x498], R194 ;  /* 0x000498c201007387 */ /* 0x0003e80000100a00 */
[----:B------:R-:W-:Y:S04]  /*5b720*/  STL.64 [R1+0x500], R180 ;  /* 0x000500b401007387 */ /* 0x000fe80000100a00 */
[----:B------:R-:W-:Y:S04]  /*5b730*/  STL.64 [R1+0x508], R182 ;  /* 0x000508b601007387 */ /* 0x000fe80000100a00 */
[----:B-1----:R-:W3:Y:S04]  /*5b740*/  LDL.LU R192, [R1+0x620] ;  /* 0x0006200001c07983 */ /* 0x002ee80000300800 */
[----:B------:R-:W-:Y:S04]  /*5b750*/  STL.64 [R1+0x540], R176 ;  /* 0x000540b001007387 */ /* 0x000fe80000100a00 */
[----:B------:R-:W-:Y:S04]  /*5b760*/  STL.64 [R1+0x548], R178 ;  /* 0x000548b201007387 */ /* 0x000fe80000100a00 */
[----:B------:R-:W-:Y:S04]  /*5b770*/  STL.64 [R1+0x970], R16 ;  /* 0x0009701001007387 */ /* 0x000fe80000100a00 */
[----:B------:R2:W-:Y:S04]  /*5b780*/  STL.64 [R1+0x978], R18 ;  /* 0x0009781201007387 */ /* 0x0005e80000100a00 */
[----:B------:R-:W3:Y:S04]  /*5b790*/  LDL.LU R193, [R1+0x624] ;  /* 0x0006240001c17983 */ /* 0x000ee80000300800 */
[----:B------:R-:W3:Y:S01]  /*5b7a0*/  LDL.LU R194, [R1+0x628] ;  /* 0x0006280001c27983 */ /* 0x000ee20000300800 */
[----:B------:R-:W-:Y:S01]  /*5b7b0*/  HMMA.1688.F32.TF32 R168, R212, R20, R168 ;  /* 0x00000014d4a8723c */ /* 0x000fe200000810a8 */
[----:B------:R-:W-:Y:S01]  /*5b7c0*/  IMAD.MOV.U32 R231, RZ, RZ, R29 ;  /* 0x000000ffffe77224 */ /* 0x000fe200078e001d */
[----:B------:R-:W-:Y:S01]  /*5b7d0*/  MOV R229, R33 ;  /* 0x0000002100e57202 */ /* 0x000fe20000000f00 */
[----:B------:R-:W-:-:S02]  /*5b7e0*/  IMAD.MOV.U32 R230, RZ, RZ, R32 ;  /* 0x000000ffffe67224 */ /* 0x000fc400078e0020 */
[----:B------:R-:W-:Y:S01]  /*5b7f0*/  LDSM.16.M88.4 R32, [R252+0x44180] ;  /* 0x04418000fc20783b */ /* 0x000fe20000000200 */
[----:B------:R-:W-:Y:S02]  /*5b800*/  IMAD.MOV.U32 R228, RZ, RZ, R36 ;  /* 0x000000ffffe47224 */ /* 0x000fe400078e0024 */
[----:B--2---:R-:W-:Y:S11]  /*5b810*/  HMMA.1688.F32.TF32 R16, R140, R20, R156 ;  /* 0x000000148c10723c */ /* 0x004ff6000008109c */
[----:B------:R-:W-:Y:S11]  /*5b820*/  @!UPT UIADD3 URZ, URZ, URZ, URZ ;  /* 0x0000003f3f3ff290 */ /* 0x000ff6000fffe03f */
[----:B------:R-:W-:Y:S01]  /*5b830*/  @!UPT UIADD3 URZ, URZ, URZ, URZ ;  /* 0x0000003f3f3ff290 */ /* 0x000fe2000fffe03f */
[----:B------:R-:W-:Y:S01]  /*5b840*/  STL.64 [R1+0x260], R16 ;  /* 0x0002601001007387 */ /* 0x000fe20000100a00 */
[----:B------:R-:W-:-:S03]  /*5b850*/  IMAD.MOV.U32 R22, RZ, RZ, R19 ;  /* 0x000000ffff167224 */ /* 0x000fc600078e0013 */
[----:B------:R1:W-:Y:S02]  /*5b860*/  STL [R1+0x268], R18 ;  /* 0x0002681201007387 */ /* 0x0003e40000100800 */
[-C--:B-1----:R-:W-:Y:S02]  /*5b870*/  HMMA.1688.F32.TF32 R16, R164, R20.reuse, R248 ;  /* 0x00000014a410723c */ /* 0x082fe400000810f8 */
[----:B------:R-:W-:Y:S06]  /*5b880*/  STL [R1+0x3000], R22 ;  /* 0x0030001601007387 */ /* 0x000fec0000100800 */
[----:B------:R-:W-:Y:S11]  /*5b890*/  HMMA.1688.F32.TF32 R156, R188, R20, R244 ;  /* 0x00000014bc9c723c */ /* 0x000ff600000810f4 */
[----:B------:R-:W-:Y:S04]  /*5b8a0*/  @!UPT UIADD3 URZ, URZ, URZ, URZ ;  /* 0x0000003f3f3ff290 */ /* 0x000fe8000fffe03f */
[----:B------:R-:W-:Y:S04]  /*5b8b0*/  STL.64 [R1+0x280], R16 ;  /* 0x0002801001007387 */ /* 0x000fe80000100a00 */
[----:B------:R1:W-:Y:S01]  /*5b8c0*/  STL.64 [R1+0x288], R18 ;  /* 0x0002881201007387 */ /* 0x0003e20000100a00 */
[----:B------:R-:W-:Y:S02]  /*5b8d0*/  IMAD.MOV.U32 R245, RZ, RZ, R25 ;  /* 0x000000fffff57224 */ /* 0x000fe400078e0019 */
[----:B------:R-:W-:Y:S01]  /*5b8e0*/  IMAD.MOV.U32 R246, RZ, RZ, R24 ;  /* 0x000000fffff67224 */ /* 0x000fe200078e0018 */
[----:B------:R-:W-:Y:S01]  /*5b8f0*/  MOV R244, R28 ;  /* 0x0000001c00f47202 */ /* 0x000fe20000000f00 */
[----:B------:R-:W2:Y:S01]  /*5b900*/  LDSM.16.M88.4 R24, [R252+0x42180] ;  /* 0x04218000fc18783b */ /* 0x000ea20000000200 */
[----:B---3--:R-:W-:-:S03]  /*5b910*/  MOV R195, R37 ;  /* 0x0000002500c37202 */ /* 0x008fc60000000f00 */
[----:B------:R-:W3:Y:S01]  /*5b920*/  LDSM.16.M88.4 R28, [R252+0x43180] ;  /* 0x04318000fc1c783b */ /* 0x000ee20000000200 */
[-C--:B-1----:R-:W-:Y:S03]  /*5b930*/  HMMA.1688.F32.TF32 R16, R236, R20.reuse, R152 ;  /* 0x00000014ec10723c */ /* 0x082fe60000081098 */
[----:B------:R-:W1:Y:S04]  /*5b940*/  LDSM.16.M88.4 R36, [R252+0x45180] ;  /* 0x04518000fc24783b */ /* 0x000e680000000200 */
[----:B------:R-:W-:Y:S04]  /*5b950*/  STL.64 [R1+0x2a0], R156 ;  /* 0x0002a09c01007387 */ /* 0x000fe80000100a00 */
[----:B------:R4:W-:Y:S01]  /*5b960*/  STL.64 [R1+0x2a8], R158 ;  /* 0x0002a89e01007387 */ /* 0x0009e20000100a00 */
[-C--:B------:R-:W-:Y:S03]  /*5b970*/  HMMA.1688.F32.TF32 R152, R8, R20.reuse, R196 ;  /* 0x000000140898723c */ /* 0x080fe600000810c4 */
[----:B------:R-:W-:Y:S04]  /*5b980*/  STL.64 [R1+0x390], R168 ;  /* 0x000390a801007387 */ /* 0x000fe80000100a00 */
[----:B------:R-:W-:Y:S01]  /*5b990*/  STL.64 [R1+0x398], R170 ;  /* 0x000398aa01007387 */ /* 0x000fe20000100a00 */
[-C--:B----4-:R-:W-:Y:S03]  /*5b9a0*/  HMMA.1688.F32.TF32 R156, R4, R20.reuse, R172 ;  /* 0x00000014049c723c */ /* 0x090fe600000810ac */
[----:B------:R-:W-:Y:S04]  /*5b9b0*/  STL.64 [R1+0x430], R16 ;  /* 0x0004301001007387 */ /* 0x000fe80000100a00 */
[----:B------:R4:W-:Y:S02]  /*5b9c0*/  STL.64 [R1+0x438], R18 ;  /* 0x0004381201007387 */ /* 0x0009e40000100a00 */
[----:B----4-:R-:W-:Y:S11]  /*5b9d0*/  HMMA.1688.F32.TF32 R16, R12, R20, R224 ;  /* 0x000000140c10723c */ /* 0x010ff600000810e0 */
[----:B------:R-:W-:Y:S03]  /*5b9e0*/  @!UPT UIADD3 URZ, URZ, URZ, URZ ;  /* 0x0000003f3f3ff290 */ /* 0x000fe6000fffe03f */
[----:B------:R-:W-:Y:S04]  /*5b9f0*/  STL.64 [R1+0x4c0], R156 ;  /* 0x0004c09c01007387 */ /* 0x000fe80000100a00 */
[----:B------:R-:W-:Y:S04]  /*5ba00*/  STL.64 [R1+0x4c8], R158 ;  /* 0x0004c89e01007387 */ /* 0x000fe80000100a00 */
[----:B------:R-:W-:Y:S04]  /*5ba10*/  STL.64 [R1+0x530], R152 ;  /* 0x0005309801007387 */ /* 0x000fe80000100a00 */
[----:B------:R4:W-:Y:S04]  /*5ba20*/  STL.64 [R1+0x538], R154 ;  /* 0x0005389a01007387 */ /* 0x0009e80000100a00 */
[----:B------:R-:W-:Y:S04]  /*5ba30*/  STL.64 [R1+0x960], R16 ;  /* 0x0009601001007387 */ /* 0x000fe80000100a00 */
[----:B------:R1:W-:Y:S04]  /*5ba40*/  STL.64 [R1+0x968], R18 ;  /* 0x0009681201007387 */ /* 0x0003e80000100a00 */
[----:B--2---:R-:W-:Y:S04]  /*5ba50*/  STL [R1+0x3008], R26 ;  /* 0x0030081a01007387 */ /* 0x004fe80000100800 */
[----:B------:R-:W-:Y:S04]  /*5ba60*/  STL [R1+0x3004], R27 ;  /* 0x0030041b01007387 */ /* 0x000fe80000100800 */
[----:B---3--:R-:W-:Y:S04]  /*5ba70*/  STL [R1+0x3010], R30 ;  /* 0x0030101e01007387 */ /* 0x008fe80000100800 */
[----:B------:R-:W-:Y:S04]  /*5ba80*/  STL [R1+0x300c], R31 ;  /* 0x00300c1f01007387 */ /* 0x000fe80000100800 */
[----:B------:R-:W-:Y:S04]  /*5ba90*/  STL [R1+0x3018], R34 ;  /* 0x0030182201007387 */ /* 0x000fe80000100800 */
[----:B------:R-:W-:Y:S04]  /*5baa0*/  STL [R1+0x3014], R35 ;  /* 0x0030142301007387 */ /* 0x000fe80000100800 */
[----:B-1----:R-:W-:Y:S04]  /*5bab0*/  STL [R1+0x3020], R38 ;  /* 0x0030202601007387 */ /* 0x002fe80000100800 */
[----:B------:R-:W-:Y:S04]  /*5bac0*/  STL [R1+0x301c], R39 ;  /* 0x00301c2701007387 */ /* 0x000fe80000100800 */
[----:B------:R-:W2:Y:S04]  /*5bad0*/  LDL.LU R184, [R1+0x6b0] ;  /* 0x0006b00001b87983 */ /* 0x000ea80000300800 */
[----:B------:R-:W2:Y:S04]  /*5bae0*/  LDL.LU R185, [R1+0x6b4] ;  /* 0x0006b40001b97983 */ /* 0x000ea80000300800 */
[----:B------:R-:W2:Y:S04]  /*5baf0*/  LDL.LU R186, [R1+0x6b8] ;  /* 0x0006b80001ba7983 */ /* 0x000ea80000300800 */
[----:B------:R-:W2:Y:S04]  /*5bb00*/  LDL.LU R187, [R1+0x6bc] ;  /* 0x0006bc0001bb7983 */ /* 0x000ea80000300800 */
[----:B------:R-:W3:Y:S04]  /*5bb10*/  LDL.LU R176, [R1] ;  /* 0x0000000001b07983 */ /* 0x000ee80000300800 */
[----:B------:R-:W3:Y:S04]  /*5bb20*/  LDL.LU R177, [R1+0x4] ;  /* 0x0000040001b17983 */ /* 0x000ee80000300800 */
[----:B------:R-:W3:Y:S01]  /*5bb30*/  LDL.LU R178, [R1+0x8] ;  /* 0x0000080001b27983 */ /* 0x000ee20000300800 */
[----:B----4-:R-:W-:Y:S03]  /*5bb40*/  HMMA.1688.F32.TF32 R152, R140, R24, R192 ;  /* 0x000000188c98723c */ /* 0x010fe600000810c0 */
[----:B------:R-:W3:Y:S04]  /*5bb50*/  LDL.LU R179, [R1+0xc] ;  /* 0x00000c0001b37983 */ /* 0x000ee80000300800 */
        /* <DEDUP_REMOVED lines=8> */
[----:B------:R-:W2:Y:S04]  /*5bbe0*/  LDL.LU R49, [R1+0x30bc] ;  /* 0x0030bc0001317983 */ /* 0x000ea80000300800 */
[----:B------:R-:W2:Y:S04]  /*5bbf0*/  LDL.LU R48, [R1+0x30b8] ;  /* 0x0030b80001307983 */ /* 0x000ea80000300800 */
[----:B------:R-:W2:Y:S04]  /*5bc00*/  LDL.LU R44, [R1+0x30b4] ;  /* 0x0030b400012c7983 */ /* 0x000ea80000300800 */
[----:B------:R-:W3:Y:S04]  /*5bc10*/  LDL.LU R45, [R1+0x30b0] ;  /* 0x0030b000012d7983 */ /* 0x000ee80000300800 */
[----:B------:R-:W4:Y:S04]  /*5bc20*/  LDL.LU R156, [R1+0x6e0] ;  /* 0x0006e000019c7983 */ /* 0x000f280000300800 */
[----:B------:R-:W4:Y:S04]  /*5bc30*/  LDL.LU R157, [R1+0x6e4] ;  /* 0x0006e400019d7983 */ /* 0x000f280000300800 */
[----:B------:R-:W4:Y:S04]  /*5bc40*/  LDL.LU R158, [R1+0x6e8] ;  /* 0x0006e800019e7983 */ /* 0x000f280000300800 */
[----:B------:R-:W4:Y:S04]  /*5bc50*/  LDL.LU R159, [R1+0x6ec] ;  /* 0x0006ec00019f7983 */ /* 0x000f280000300800 */
[----:B------:R-:W4:Y:S04]  /*5bc60*/  LDL.LU R248, [R1+0x600] ;  /* 0x0006000001f87983 */ /* 0x000f280000300800 */
[----:B------:R-:W4:Y:S01]  /*5bc70*/  LDL.LU R249, [R1+0x604] ;  /* 0x0006040001f97983 */ /* 0x000f220000300800 */
[----:B------:R-:W-:Y:S01]  /*5bc80*/  MOV R247, R0 ;  /* 0x0000000000f77202 */ /* 0x000fe20000000f00 */
[----:B------:R-:W-:Y:S01]  /*5bc90*/  IMAD.MOV.U32 R0, RZ, RZ, R155 ;  /* 0x000000ffff007224 */ /* 0x000fe200078e009b */
[----:B------:R-:W-:Y:S01]  /*5bca0*/  MOV R19, R154 ;  /* 0x0000009a00137202 */ /* 0x000fe20000000f00 */
[----:B------:R-:W-:-:S02]  /*5bcb0*/  IMAD.MOV.U32 R18, RZ, RZ, R153 ;  /* 0x000000ffff127224 */ /* 0x000fc400078e0099 */
[----:B------:R-:W-:Y:S01]  /*5bcc0*/  IMAD.MOV.U32 R23, RZ, RZ, R152 ;  /* 0x000000ffff177224 */ /* 0x000fe200078e0098 */
[-C--:B------:R-:W-:Y:S01]  /*5bcd0*/  HMMA.1688.F32.TF32 R76, R212, R24.reuse, R76 ;  /* 0x00000018d44c723c */ /* 0x080fe2000008104c */
[----:B--2---:R-:W-:Y:S01]  /*5bce0*/  IMAD.MOV.U32 R251, RZ, RZ, R44 ;  /* 0x000000fffffb7224 */ /* 0x004fe200078e002c */
[----:B---3--:R-:W-:Y:S02]  /*5bcf0*/  MOV R250, R45 ;  /* 0x0000002d00fa7202 */ /* 0x008fe40000000f00 */
[----:B------:R-:W2:Y:S04]  /*5bd00*/  LDL.LU R45, [R1+0x30ac] ;  /* 0x0030ac00012d7983 */ /* 0x000ea80000300800 */
[----:B------:R-:W2:Y:S04]  /*5bd10*/  LDL.LU R44, [R1+0x30a8] ;  /* 0x0030a800012c7983 */ /* 0x000ea80000300800 */
[----:B------:R-:W-:Y:S04]  /*5bd20*/  STL [R1+0x3030], R0 ;  /* 0x0030300001007387 */ /* 0x000fe80000100800 */
[----:B------:R-:W-:Y:S04]  /*5bd30*/  STL [R1+0x302c], R19 ;  /* 0x00302c1301007387 */ /* 0x000fe80000100800 */
[----:B------:R1:W-:Y:S04]  /*5bd40*/  STL [R1+0x3028], R18 ;  /* 0x0030281201007387 */ /* 0x0003e80000100800 */
[----:B------:R3:W-:Y:S01]  /*5bd50*/  STL [R1+0x3024], R23 ;  /* 0x0030241701007387 */ /* 0x0007e20000100800 */
[-C--:B-1----:R-:W-:Y:S08]  /*5bd60*/  HMMA.1688.F32.TF32 R16, R188, R24.reuse, R228 ;  /* 0x00000018bc10723c */ /* 0x082ff000000810e4 */
[-C--:B---3--:R-:W-:Y:S11]  /*5bd70*/  HMMA.1688.F32.TF32 R20, R164, R24.reuse, R244 ;  /* 0x00000018a414723c */ /* 0x088ff600000810f4 */
[----:B------:R-:W-:Y:S11]  /*5bd80*/  @!UPT UIADD3 URZ, URZ, URZ, URZ ;  /* 0x0000003f3f3ff290 */ /* 0x000ff6000fffe03f */
[----:B------:R-:W-:Y:S01]  /*5bd90*/  @!UPT UIADD3 URZ, URZ, URZ, URZ ;  /* 0x0000003f3f3ff290 */ /* 0x000fe2000fffe03f */
[----:B------:R-:W-:Y:S04]  /*5bda0*/  STL.64 [R1+0x1c0], R20 ;  /* 0x0001c01401007387 */ /* 0x000fe80000100a00 */
[----:B------:R1:W-:Y:S04]  /*5bdb0*/  STL.64 [R1+0x1c8], R22 ;  /* 0x0001c81601007387 */ /* 0x0003e80000100a00 */
[----:B------:R-:W-:Y:S04]  /*5bdc0*/  STL.64 [R1+0x240], R16 ;  /* 0x0002401001007387 */ /* 0x000fe80000100a00 */
[----:B------:R3:W-:Y:S01]  /*5bdd0*/  STL.64 [R1+0x248], R18 ;  /* 0x0002481201007387 */ /* 0x0007e20000100a00 */
[-C--:B-1----:R-:W-:Y:S08]  /*5bde0*/  HMMA.1688.F32.TF32 R20, R236, R24.reuse, R124 ;  /* 0x00000018ec14723c */ /* 0x082ff0000008107c */
[-C--:B---3--:R-:W-:Y:S01]  /*5bdf0*/  HMMA.1688.F32.TF32 R16, R4, R24.reuse, R108 ;  /* 0x000000180410723c */ /* 0x088fe2000008106c */
[----:B------:R-:W-:Y:S04]  /*5be00*/  STL.64 [R1+0x2c0], R76 ;  /* 0x0002c04c01007387 */ /* 0x000fe80000100a00 */
[----:B------:R1:W-:Y:S04]  /*5be10*/  STL.64 [R1+0x2c8], R78 ;  /* 0x0002c84e01007387 */ /* 0x0003e80000100a00 */
[----:B------:R-:W-:Y:S06]  /*5be20*/  LDSM.16.M88.4 R108, [R252+0x4d180] ;  /* 0x04d18000fc6c783b */ /* 0x000fec0000000200 */
[----:B------:R-:W-:Y:S04]  /*5be30*/  STL.64 [R1+0x3c0], R20 ;  /* 0x0003c01401007387 */ /* 0x000fe80000100a00 */
[----:B------:R3:W-:Y:S04]  /*5be40*/  STL.64 [R1+0x3c8], R22 ;  /* 0x0003c81601007387 */ /* 0x0007e80000100a00 */
[----:B------:R-:W-:Y:S01]  /*5be50*/  STL.64 [R1+0x470], R16 ;  /* 0x0004701001007387 */ /* 0x000fe20000100a00 */
[-C--:B-1----:R-:W-:Y:S03]  /*5be60*/  HMMA.1688.F32.TF32 R76, R8, R24.reuse, R128 ;  /* 0x00000018084c723c */ /* 0x082fe60000081080 */
[----:B------:R1:W-:Y:S05]  /*5be70*/  STL.64 [R1+0x478], R18 ;  /* 0x0004781201007387 */ /* 0x0003ea0000100a00 */
[----:B---3--:R-:W-:Y:S08]  /*5be80*/  HMMA.1688.F32.TF32 R20, R12, R24, R148 ;  /* 0x000000180c14723c */ /* 0x008ff00000081094 */
[----:B-1----:R-:W-:Y:S07]  /*5be90*/  HMMA.1688.F32.TF32 R16, R140, R28, R184 ;  /* 0x0000001c8c10723c */ /* 0x002fee00000810b8 */
[----:B------:R-:W-:Y:S04]  /*5bea0*/  STL.64 [R1+0x510], R76 ;  /* 0x0005104c01007387 */ /* 0x000fe80000100a00 */
[----:B------:R-:W-:Y:S04]  /*5beb0*/  STL.64 [R1+0x518], R78 ;  /* 0x0005184e01007387 */ /* 0x000fe80000100a00 */
[----:B------:R-:W-:Y:S04]  /*5bec0*/  STL.64 [R1+0x5c0], R20 ;  /* 0x0005c01401007387 */ /* 0x000fe80000100a00 */
[----:B------:R1:W-:Y:S05]  /*5bed0*/  STL.64 [R1+0x5c8], R22 ;  /* 0x0005c81601007387 */ /* 0x0003ea0000100a00 */
[----:B------:R-:W-:Y:S01]  /*5bee0*/  IMAD.MOV.U32 R27, RZ, RZ, R18 ;  /* 0x000000ffff1b7224 */ /* 0x000fe200078e0012 */
[----:B------:R-:W-:-:S04]  /*5bef0*/  MOV R26, R17 ;  /* 0x00000011001a7202 */ /* 0x000fc80000000f00 */
[----:B------:R-:W-:Y:S04]  /*5bf00*/  STL [R1+0x303c], R27 ;  /* 0x00303c1b01007387 */ /* 0x000fe80000100800 */
[----:B------:R4:W-:Y:S01]  /*5bf10*/  STL [R1+0x3038], R26 ;  /* 0x0030381a01007387 */ /* 0x0009e20000100800 */
[----:B------:R-:W-:Y:S02]  /*5bf20*/  IMAD.MOV.U32 R31, RZ, RZ, R16 ;  /* 0x000000ffff1f7224 */ /* 0x000fe400078e0010 */
[----:B-1----:R-:W-:Y:S02]  /*5bf30*/  IMAD.MOV.U32 R22, RZ, RZ, R19 ;  /* 0x000000ffff167224 */ /* 0x002fe400078e0013 */
[-C--:B------:R-:W-:Y:S08]  /*5bf40*/  HMMA.1688.F32.TF32 R16, R188, R28.reuse, R176 ;  /* 0x0000001cbc10723c */ /* 0x080ff000000810b0 */
[-C--:B----4-:R-:W-:Y:S01]  /*5bf50*/  HMMA.1688.F32.TF32 R24, R164, R28.reuse, R180 ;  /* 0x0000001ca418723c */ /* 0x090fe200000810b4 */
[----:B------:R-:W-:Y:S07]  /*5bf60*/  STL [R1+0x3034], R31 ;  /* 0x0030341f01007387 */ /* 0x000fee0000100800 */
[-C--:B------:R-:W-:Y:S11]  /*5bf70*/  HMMA.1688.F32.TF32 R76, R212, R28.reuse, R84 ;  /* 0x0000001cd44c723c */ /* 0x080ff60000081054 */
[----:B------:R-:W-:Y:S04]  /*5bf80*/  @!UPT UIADD3 URZ, URZ, URZ, URZ ;  /* 0x0000003f3f3ff290 */ /* 0x000fe8000fffe03f */
        /* <DEDUP_REMOVED lines=8> */
[----:B------:R-:W-:Y:S04]  /*5c010*/  LDSM.16.M88.4 R96, [R252+0x4a180] ;  /* 0x04a18000fc60783b */ /* 0x000fe80000000200 */
[----:B------:R-:W-:Y:S01]  /*5c020*/  LDSM.16.M88.4 R112, [R252+0x4e180] ;  /* 0x04e18000fc70783b */ /* 0x000fe20000000200 */
[-C--:B-1----:R-:W-:Y:S03]  /*5c030*/  HMMA.1688.F32.TF32 R76, R8, R28.reuse, R132 ;  /* 0x0000001c084c723c */ /* 0x082fe60000081084 */
[----:B------:R-:W-:Y:S04]  /*5c040*/  STL.64 [R1+0x340], R24 ;  /* 0x0003401801007387 */ /* 0x000fe80000100a00 */
[----:B------:R1:W-:Y:S04]  /*5c050*/  STL.64 [R1+0x348], R26 ;  /* 0x0003481a01007387 */ /* 0x0003e80000100a00 */
[----:B------:R-:W-:Y:S04]  /*5c060*/  STL.64 [R1+0x420], R16 ;  /* 0x0004201001007387 */ /* 0x000fe80000100a00 */
[----:B------:R3:W-:Y:S01]  /*5c070*/  STL.64 [R1+0x428], R18 ;  /* 0x0004281201007387 */ /* 0x0007e20000100a00 */
[----:B-1----:R-:W-:Y:S08]  /*5c080*/  HMMA.1688.F32.TF32 R24, R12, R28, R160 ;  /* 0x0000001c0c18723c */ /* 0x002ff000000810a0 */
[-C--:B---3--:R-:W-:Y:S01]  /*5c090*/  HMMA.1688.F32.TF32 R16, R140, R32.reuse, R156 ;  /* 0x000000208c10723c */ /* 0x088fe2000008109c */
[----:B------:R-:W-:Y:S04]  /*5c0a0*/  STL.64 [R1+0x4a0], R76 ;  /* 0x0004a04c01007387 */ /* 0x000fe80000100a00 */
[----:B------:R1:W-:Y:S10]  /*5c0b0*/  STL.64 [R1+0x4a8], R78 ;  /* 0x0004a84e01007387 */ /* 0x0003f40000100a00 */
[----:B------:R-:W-:Y:S01]  /*5c0c0*/  STL.64 [R1+0x590], R24 ;  /* 0x0005901801007387 */ /* 0x000fe20000100a00 */
[-C--:B-1----:R-:W-:Y:S03]  /*5c0d0*/  HMMA.1688.F32.TF32 R76, R164, R32.reuse, R248 ;  /* 0x00000020a44c723c */ /* 0x082fe600000810f8 */
[----:B------:R1:W-:Y:S05]  /*5c0e0*/  STL.64 [R1+0x598], R26 ;  /* 0x0005981a01007387 */ /* 0x0003ea0000100a00 */
[----:B------:R-:W-:Y:S01]  /*5c0f0*/  MOV R39, R16 ;  /* 0x0000001000277202 */ /* 0x000fe20000000f00 */
[----:B------:R-:W-:Y:S01]  /*5c100*/  IMAD.MOV.U32 R34, RZ, RZ, R17 ;  /* 0x000000ffff227224 */ /* 0x000fe200078e0011 */
[----:B------:R-:W-:Y:S01]  /*5c110*/  MOV R30, R19 ;  /* 0x00000013001e7202 */ /* 0x000fe20000000f00 */
[----:B------:R-:W-:Y:S01]  /*5c120*/  IMAD.MOV.U32 R35, RZ, RZ, R18 ;  /* 0x000000ffff237224 */ /* 0x000fe200078e0012 */
[-C--:B-1----:R-:W-:Y:S08]  /*5c130*/  HMMA.1688.F32.TF32 R24, R188, R32.reuse, R192 ;  /* 0x00000020bc18723c */ /* 0x082ff000000810c0 */
[-C--:B------:R-:W-:Y:S03]  /*5c140*/  HMMA.1688.F32.TF32 R16, R212, R32.reuse, R88 ;  /* 0x00000020d410723c */ /* 0x080fe60000081058 */
[----:B------:R-:W-:Y:S04]  /*5c150*/  STL.64 [R1+0x100], R76 ;  /* 0x0001004c01007387 */ /* 0x000fe80000100a00 */
[----:B------:R1:W-:Y:S08]  /*5c160*/  STL.64 [R1+0x108], R78 ;  /* 0x0001084e01007387 */ /* 0x0003f00000100a00 */
[----:B------:R-:W-:Y:S04]  /*5c170*/  STL.64 [R1+0x130], R24 ;  /* 0x0001301801007387 */ /* 0x000fe80000100a00 */
[----:B------:R3:W-:Y:S01]  /*5c180*/  STL.64 [R1+0x138], R26 ;  /* 0x0001381a01007387 */ /* 0x0007e20000100a00 */
[-C--:B-1----:R-:W-:Y:S03]  /*5c190*/  HMMA.1688.F32.TF32 R76, R4, R32.reuse, R116 ;  /* 0x00000020044c723c */ /* 0x082fe60000081074 */
[----:B------:R-:W-:Y:S04]  /*5c1a0*/  STL.64 [R1+0x190], R16 ;  /* 0x0001901001007387 */ /* 0x000fe80000100a00 */
[----:B------:R1:W-:Y:S01]  /*5c1b0*/  STL.64 [R1+0x198], R18 ;  /* 0x0001981201007387 */ /* 0x0003e20000100a00 */
[-C--:B---3--:R-:W-:Y:S03]  /*5c1c0*/  HMMA.1688.F32.TF32 R24, R236, R32.reuse, R100 ;  /* 0x00000020ec18723c */ /* 0x088fe60000081064 */
[----:B------:R-:W2:Y:S04]  /*5c1d0*/  LDL.LU R46, [R1+0x778] ;  /* 0x00077800012e7983 */ /* 0x000ea80000300800 */
[----:B------:R-:W2:Y:S01]  /*5c1e0*/  LDL.LU R47, [R1+0x77c] ;  /* 0x00077c00012f7983 */ /* 0x000ea20000300800 */
[----:B-1----:R-:W-:Y:S03]  /*5c1f0*/  HMMA.1688.F32.TF32 R16, R8, R32, R136 ;  /* 0x000000200810723c */ /* 0x002fe60000081088 */
[----:B------:R-:W3:Y:S04]  /*5c200*/  LDL.LU R50, [R1+0x648] ;  /* 0x0006480001327983 */ /* 0x000ee80000300800 */
[----:B------:R-:W3:Y:S04]  /*5c210*/  LDL.LU R51, [R1+0x64c] ;  /* 0x00064c0001337983 */ /* 0x000ee80000300800 */
[----:B------:R-:W4:Y:S04]  /*5c220*/  LDL.LU R54, [R1+0xd8] ;  /* 0x0000d80001367983 */ /* 0x000f280000300800 */
[----:B------:R-:W4:Y:S04]  /*5c230*/  LDL.LU R55, [R1+0xdc] ;  /* 0x0000dc0001377983 */ /* 0x000f280000300800 */
[----:B------:R-:W-:Y:S04]  /*5c240*/  STL.64 [R1+0x290], R24 ;  /* 0x0002901801007387 */ /* 0x000fe80000100a00 */
[----:B------:R1:W-:Y:S01]  /*5c250*/  STL.64 [R1+0x298], R26 ;  /* 0x0002981a01007387 */ /* 0x0003e20000100a00 */
[----:B------:R-:W-:-:S03]  /*5c260*/  IMAD.MOV.U32 R192, RZ, RZ, R57 ;  /* 0x000000ffffc07224 */ /* 0x000fc600078e0039 */
[----:B------:R-:W-:Y:S01]  /*5c270*/  STL.64 [R1+0x3e0], R76 ;  /* 0x0003e04c01007387 */ /* 0x000fe20000100a00 */
[----:B------:R-:W-:-:S03]  /*5c280*/  MOV R193, R56 ;  /* 0x0000003800c17202 */ /* 0x000fc60000000f00 */
[----:B------:R-:W-:Y:S01]  /*5c290*/  STL.64 [R1+0x3e8], R78 ;  /* 0x0003e84e01007387 */ /* 0x000fe20000100a00 */
[----:B------:R-:W-:-:S03]  /*5c2a0*/  IMAD.MOV.U32 R194, RZ, RZ, R40 ;  /* 0x000000ffffc27224 */ /* 0x000fc600078e0028 */
[----:B------:R1:W-:Y:S01]  /*5c2b0*/  STL.64 [R1+0x460], R16 ;  /* 0x0004601001007387 */ /* 0x0003e20000100a00 */
[----:B------:R-:W-:-:S03]  /*5c2c0*/  IMAD.MOV.U32 R195, RZ, RZ, R41 ;  /* 0x000000ffffc37224 */ /* 0x000fc600078e0029 */
        /* <DEDUP_REMOVED lines=11> */
[----:B-1----:R-:W-:Y:S03]  /*5c380*/  HMMA.1688.F32.TF32 R24, R12, R32, R200 ;  /* 0x000000200c18723c */ /* 0x002fe600000810c8 */
[----:B------:R-:W-:Y:S04]  /*5c390*/  LDSM.16.M88.4 R100, [R252+0x4b180] ;  /* 0x04b18000fc64783b */ /* 0x000fe80000000200 */
[----:B------:R-:W-:Y:S11]  /*5c3a0*/  LDSM.16.M88.4 R116, [R252+0x4f180] ;  /* 0x04f18000fc74783b */ /* 0x000ff60000000200 */
[----:B------:R-:W-:Y:S06]  /*5c3b0*/  @!UPT UIADD3 URZ, URZ, URZ, URZ ;  /* 0x0000003f3f3ff290 */ /* 0x000fec000fffe03f */
[----:B------:R-:W-:Y:S01]  /*5c3c0*/  IMAD.MOV.U32 R21, RZ, RZ, R24 ;  /* 0x000000ffff157224 */ /* 0x000fe200078e0018 */
[----:B------:R-:W-:Y:S01]  /*5c3d0*/  MOV R17, R26 ;  /* 0x0000001a00117202 */ /* 0x000fe20000000f00 */
[----:B------:R-:W-:Y:S02]  /*5c3e0*/  IMAD.MOV.U32 R20, RZ, RZ, R25 ;  /* 0x000000ffff147224 */ /* 0x000fe400078e0019 */
[----:B------:R-:W-:-:S05]  /*5c3f0*/  IMAD.MOV.U32 R16, RZ, RZ, R27 ;  /* 0x000000ffff107224 */ /* 0x000fca00078e001b */
[----:B------:R-:W-:Y:S04]  /*5c400*/  STL [R1+0x2eec], R16 ;  /* 0x002eec1001007387 */ /* 0x000fe80000100800 */
[----:B------:R-:W-:Y:S04]  /*5c410*/  STL [R1+0x2ee8], R20 ;  /* 0x002ee81401007387 */ /* 0x000fe80000100800 */
[----:B------:R-:W-:Y:S04]  /*5c420*/  STL [R1+0x2ee4], R21 ;  /* 0x002ee41501007387 */ /* 0x000fe80000100800 */
[----:B------:R-:W-:Y:S01]  /*5c430*/  STL [R1+0x2ee0], R17 ;  /* 0x002ee01101007387 */ /* 0x000fe20000100800 */
[-C--:B--2---:R-:W-:Y:S08]  /*5c440*/  HMMA.1688.F32.TF32 R24, R140, R36.reuse, R44 ;  /* 0x000000248c18723c */ /* 0x084ff0000008102c */
[-C--:B----4-:R-:W-:Y:S01]  /*5c450*/  HMMA.1688.F32.TF32 R44, R188, R36.reuse, R52 ;  /* 0x00000024bc2c723c */ /* 0x090fe20000081034 */
[----:B------:R-:W-:Y:S11]  /*5c460*/  LDSM.16.M88.4 R52, [R252+0x49180] ;  /* 0x04918000fc34783b */ /* 0x000ff60000000200 */
[----:B------:R-:W-:Y:S04]  /*5c470*/  @!UPT UIADD3 URZ, URZ, URZ, URZ ;  /* 0x0000003f3f3ff290 */ /* 0x000fe8000fffe03f */
[----:B------:R-:W-:Y:S01]  /*5c480*/  IMAD.MOV.U32 R19, RZ, RZ, R24 ;  /* 0x000000ffff137224 */ /* 0x000fe200078e0018 */
[----:B------:R-:W-:Y:S01]  /*5c490*/  MOV R18, R25 ;  /* 0x0000001900127202 */ /* 0x000fe20000000f00 */
[----:B------:R-:W-:Y:S02]  /*5c4a0*/  IMAD.MOV.U32 R23, RZ, RZ, R26 ;  /* 0x000000ffff177224 */ /* 0x000fe400078e001a */
[----:B------:R-:W-:Y:S02]  /*5c4b0*/  IMAD.MOV.U32 R38, RZ, RZ, R27 ;  /* 0x000000ffff267224 */ /* 0x000fe400078e001b */
[----:B---3--:R-:W-:Y:S01]  /*5c4c0*/  IMAD.MOV.U32 R251, RZ, RZ, R40 ;  /* 0x000000fffffb7224 */ /* 0x008fe200078e0028 */
[----:B------:R-:W-:Y:S02]  /*5c4d0*/  MOV R250, R41 ;  /* 0x0000002900fa7202 */ /* 0x000fe40000000f00 */
[-C--:B------:R-:W-:Y:S01]  /*5c4e0*/  HMMA.1688.F32.TF32 R40, R164, R36.reuse, R48 ;  /* 0x00000024a428723c */ /* 0x080fe20000081030 */
[----:B------:R-:W-:Y:S07]  /*5c4f0*/  LDSM.16.M88.4 R48, [R252+0x48180] ;  /* 0x04818000fc30783b */ /* 0x000fee0000000200 */
[-C--:B------:R-:W-:Y:S11]  /*5c500*/  HMMA.1688.F32.TF32 R24, R212, R36.reuse, R92 ;  /* 0x00000024d418723c */ /* 0x080ff6000008105c */
[----:B------:R-:W-:Y:S04]  /*5c510*/  @!UPT UIADD3 URZ, URZ, URZ, URZ ;  /* 0x0000003f3f3ff290 */ /* 0x000fe8000fffe03f */
[----:B------:R-:W-:Y:S04]  /*5c520*/  STL.64 [R1+0xc0], R40 ;  /* 0x0000c02801007387 */ /* 0x000fe80000100a00 */
[----:B------:R1:W-:Y:S02]  /*5c530*/  STL.64 [R1+0xc8], R42 ;  /* 0x0000c82a01007387 */ /* 0x0003e40000100a00 */
[-C--:B-1----:R-:W-:Y:S02]  /*5c540*/  HMMA.1688.F32.TF32 R40, R236, R36.reuse, R104 ;  /* 0x00000024ec28723c */ /* 0x082fe40000081068 */
[----:B------:R-:W-:Y:S04]  /*5c550*/  STL.64 [R1+0xe0], R44 ;  /* 0x0000e02c01007387 */ /* 0x000fe80000100a00 */
[----:B------:R1:W-:Y:S04]  /*5c560*/  STL.64 [R1+0xe8], R46 ;  /* 0x0000e82e01007387 */ /* 0x0003e80000100a00 */
[----:B------:R-:W-:Y:S04]  /*5c570*/  STL.64 [R1+0x120], R24 ;  /* 0x0001201801007387 */ /* 0x000fe80000100a00 */
[----:B------:R2:W-:Y:S01]  /*5c580*/  STL.64 [R1+0x128], R26 ;  /* 0x0001281a01007387 */ /* 0x0005e20000100a00 */
[-C--:B-1----:R-:W-:Y:S03]  /*5c590*/  HMMA.1688.F32.TF32 R44, R4, R36.reuse, R120 ;  /* 0x00000024042c723c */ /* 0x082fe60000081078 */
[----:B------:R-:W-:Y:S05]  /*5c5a0*/  LDSM.16.M88.4 R104, [R252+0x4c180] ;  /* 0x04c18000fc68783b */ /* 0x000fea0000000200 */
[----:B------:R-:W-:Y:S01]  /*5c5b0*/  STL.64 [R1+0x230], R40 ;  /* 0x0002302801007387 */ /* 0x000fe20000100a00 */
[-C--:B--2---:R-:W-:Y:S03]  /*5c5c0*/  HMMA.1688.F32.TF32 R24, R8, R36.reuse, R144 ;  /* 0x000000240818723c */ /* 0x084fe60000081090 */
[----:B------:R1:W-:Y:S05]  /*5c5d0*/  STL.64 [R1+0x238], R42 ;  /* 0x0002382a01007387 */ /* 0x0003ea0000100a00 */
[----:B-1----:R-:W-:Y:S06]  /*5c5e0*/  HMMA.1688.F32.TF32 R40, R12, R36, R64 ;  /* 0x000000240c28723c */ /* 0x002fec0000081040 */
[----:B------:R-:W-:Y:S04]  /*5c5f0*/  STL.64 [R1+0x380], R44 ;  /* 0x0003802c01007387 */ /* 0x000fe80000100a00 */
[----:B------:R-:W-:Y:S05]  /*5c600*/  STL.64 [R1+0x388], R46 ;  /* 0x0003882e01007387 */ /* 0x000fea0000100a00 */
[----:B------:R1:W-:Y:S04]  /*5c610*/  STL.64 [R1+0x410], R24 ;  /* 0x0004101801007387 */ /* 0x0003e80000100a00 */
[----:B------:R-:W-:Y:S05]  /*5c620*/  LDSM.16.M88.4 R44, [R252+0x47180] ;  /* 0x04718000fc2c783b */ /* 0x000fea0000000200 */
[----:B------:R-:W-:Y:S01]  /*5c630*/  MOV R29, R40 ;  /* 0x00000028001d7202 */ /* 0x000fe20000000f00 */
[----:B------:R-:W-:Y:S01]  /*5c640*/  IMAD.MOV.U32 R28, RZ, RZ, R41 ;  /* 0x000000ffff1c7224 */ /* 0x000fe200078e0029 */
[----:B-1----:R-:W-:Y:S01]  /*5c650*/  MOV R24, R43 ;  /* 0x0000002b00187202 */ /* 0x002fe20000000f00 */
[----:B------:R-:W-:-:S02]  /*5c660*/  IMAD.MOV.U32 R25, RZ, RZ, R42 ;  /* 0x000000ffff197224 */ /* 0x000fc400078e002a */
[----:B------:R-:W1:Y:S04]  /*5c670*/  LDSM.16.M88.4 R40, [R252+0x46180] ;  /* 0x04618000fc28783b */ /* 0x000e680000000200 */
[----:B------:R2:W-:Y:S01]  /*5c680*/  STL.64 [R1+0x418], R26 ;  /* 0x0004181a01007387 */ /* 0x0005e20000100a00 */
[-C--:B-1----:R-:W-:Y:S03]  /*5c690*/  HMMA.1688.F32.TF32 R64, R140, R40.reuse, R156 ;  /* 0x000000288c40723c */ /* 0x082fe6000008109c */
[----:B------:R-:W-:Y:S11]  /*5c6a0*/  STL [R1+0x2efc], R24 ;  /* 0x002efc1801007387 */ /* 0x000ff60000100800 */
[----:B------:R-:W-:Y:S10]  /*5c6b0*/  @!UPT UIADD3 URZ, URZ, URZ, URZ ;  /* 0x0000003f3f3ff290 */ /* 0x000ff4000fffe03f */
[----:B--2---:R-:W-:Y:S01]  /*5c6c0*/  IMAD.MOV.U32 R27, RZ, RZ, R64 ;  /* 0x000000ffff1b7224 */ /* 0x004fe200078e0040 */
[----:B------:R-:W-:Y:S01]  /*5c6d0*/  MOV R31, R66 ;  /* 0x00000042001f7202 */ /* 0x000fe20000000f00 */
[----:B------:R-:W-:Y:S02]  /*5c6e0*/  IMAD.MOV.U32 R26, RZ, RZ, R65 ;  /* 0x000000ffff1a7224 */ /* 0x000fe400078e0041 */
[----:B------:R-:W-:Y:S02]  /*5c6f0*/  IMAD.MOV.U32 R0, RZ, RZ, R67 ;  /* 0x000000ffff007224 */ /* 0x000fe400078e0043 */
[-C--:B------:R-:W-:Y:S08]  /*5c700*/  HMMA.1688.F32.TF32 R64, R164, R40.reuse, R248 ;  /* 0x00000028a440723c */ /* 0x080ff000000810f8 */
[-C--:B------:R-:W-:Y:S01]  /*5c710*/  HMMA.1688.F32.TF32 R248, R188, R40.reuse, R192 ;  /* 0x00000028bcf8723c */ /* 0x080fe200000810c0 */
[----:B------:R-:W-:Y:S04]  /*5c720*/  STL [R1+0x2ef8], R25 ;  /* 0x002ef81901007387 */ /* 0x000fe80000100800 */
[----:B------:R-:W-:Y:S04]  /*5c730*/  STL [R1+0x2ef4], R28 ;  /* 0x002ef41c01007387 */ /* 0x000fe80000100800 */
[----:B------:R-:W-:Y:S11]  /*5c740*/  STL [R1+0x2ef0], R29 ;  /* 0x002ef01d01007387 */ /* 0x000ff60000100800 */
[----:B------:R-:W-:Y:S03]  /*5c750*/  @!UPT UIADD3 URZ, URZ, URZ, URZ ;  /* 0x0000003f3f3ff290 */ /* 0x000fe6000fffe03f */
[----:B------:R-:W-:Y:S04]  /*5c760*/  STL.64 [R1+0x2f78], R250 ;  /* 0x002f78fa01007387 */ /* 0x000fe80000100a00 */
[----:B------:R-:W-:Y:S04]  /*5c770*/  STL.64 [R1], R64 ;  /* 0x0000004001007387 */ /* 0x000fe80000100a00 */
[----:B------:R1:W-:Y:S02]  /*5c780*/  STL.64 [R1+0x8], R66 ;  /* 0x0000084201007387 */ /* 0x0003e40000100a00 */
[----:B-1----:R-:W-:Y:S02]  /*5c790*/  HMMA.1688.F32.TF32 R64, R212, R40, R216 ;  /* 0x00000028d440723c */ /* 0x002fe400000810d8 */
[----:B------:R-:W-:Y:S04]  /*5c7a0*/  STL.64 [R1+0x2f70], R248 ;  /* 0x002f70f801007387 */ /* 0x000fe80000100a00 */
[----:B------:R-:W2:Y:S01]  /*5c7b0*/  LDL.LU R184, [R1+0x810] ;  /* 0x0008100001b87983 */ /* 0x000ea20000300800 */
[----:B------:R-:W-:Y:S01]  /*5c7c0*/  IMAD.MOV.U32 R156, RZ, RZ, R232 ;  /* 0x000000ffff9c7224 */ /* 0x000fe200078e00e8 */
[----:B------:R-:W-:Y:S11]  /*5c7d0*/  MOV R157, R233 ;  /* 0x000000e9009d7202 */ /* 0x000ff60000000f00 */
[----:B------:R-:W-:Y:S04]  /*5c7e0*/  @!UPT UIADD3 URZ, URZ, URZ, URZ ;  /* 0x0000003f3f3ff290 */ /* 0x000fe8000fffe03f */
[----:B------:R-:W-:Y:S04]  /*5c7f0*/  STL.64 [R1+0xd0], R64 ;  /* 0x0000d04001007387 */ /* 0x000fe80000100a00 */
[----:B------:R1:W-:Y:S04]  /*5c800*/  STL.64 [R1+0xd8], R66 ;  /* 0x0000d84201007387 */ /* 0x0003e80000100a00 */
        /* <DEDUP_REMOVED lines=19> */
[-C--:B------:R-:W-:Y:S08]  /*5c940*/  HMMA.1688.F32.TF32 R84, R236, R40.reuse, R208 ;  /* 0x00000028ec54723c */ /* 0x080ff000000810d0 */
[-C--:B------:R-:W-:Y:S08]  /*5c950*/  HMMA.1688.F32.TF32 R76, R4, R40.reuse, R204 ;  /* 0x00000028044c723c */ /* 0x080ff000000810cc */
[-C--:B-1----:R-:W-:Y:S07]  /*5c960*/  HMMA.1688.F32.TF32 R64, R8, R40.reuse, R72 ;  /* 0x000000280840723c */ /* 0x082fee0000081048 */
[----:B------:R-:W-:Y:S04]  /*5c970*/  STL.64 [R1+0x160], R84 ;  /* 0x0001605401007387 */ /* 0x000fe80000100a00 */
[----:B------:R-:W-:Y:S04]  /*5c980*/  STL.64 [R1+0x168], R86 ;  /* 0x0001685601007387 */ /* 0x000fe80000100a00 */
[----:B------:R-:W-:Y:S04]  /*5c990*/  STL.64 [R1+0x2e0], R76 ;  /* 0x0002e04c01007387 */ /* 0x000fe80000100a00 */
[----:B------:R-:W-:Y:S04]  /*5c9a0*/  STL.64 [R1+0x2e8], R78 ;  /* 0x0002e84e01007387 */ /* 0x000fe80000100a00 */
[----:B------:R-:W-:Y:S04]  /*5c9b0*/  STL.64 [R1+0x3d0], R64 ;  /* 0x0003d04001007387 */ /* 0x000fe80000100a00 */
[----:B------:R-:W-:Y:S04]  /*5c9c0*/  STL.64 [R1+0x3d8], R66 ;  /* 0x0003d84201007387 */ /* 0x000fe80000100a00 */
[----:B------:R-:W4:Y:S04]  /*5c9d0*/  LDL.LU R192, [R1+0x880] ;  /* 0x0008800001c07983 */ /* 0x000f280000300800 */
[----:B------:R-:W4:Y:S04]  /*5c9e0*/  LDL.LU R193, [R1+0x884] ;  /* 0x0008840001c17983 */ /* 0x000f280000300800 */
[----:B------:R-:W4:Y:S04]  /*5c9f0*/  LDL.LU R194, [R1+0x888] ;  /* 0x0008880001c27983 */ /* 0x000f280000300800 */
[----:B------:R-:W4:Y:S01]  /*5ca00*/  LDL.LU R195, [R1+0x88c] ;  /* 0x00088c0001c37983 */ /* 0x000f220000300800 */
[----:B------:R-:W-:Y:S03]  /*5ca10*/  HMMA.1688.F32.TF32 R60, R12, R40, R60 ;  /* 0x000000280c3c723c */ /* 0x000fe6000008103c */
[----:B------:R1:W-:Y:S11]  /*5ca20*/  STL.64 [R1+0x2f80], R42 ;  /* 0x002f802a01007387 */ /* 0x0003f60000100a00 */
[----:B------:R-:W-:Y:S10]  /*5ca30*/  @!UPT UIADD3 URZ, URZ, URZ, URZ ;  /* 0x0000003f3f3ff290 */ /* 0x000ff4000fffe03f */
        /* <DEDUP_REMOVED lines=8> */
[-C--:B--2---:R-:W-:Y:S08]  /*5cac0*/  HMMA.1688.F32.TF32 R244, R140, R44.reuse, R184 ;  /* 0x0000002c8cf4723c */ /* 0x084ff000000810b8 */
[-C--:B---3--:R-:W-:Y:S08]  /*5cad0*/  HMMA.1688.F32.TF32 R56, R164, R44.reuse, R56 ;  /* 0x0000002ca438723c */ /* 0x088ff00000081038 */
[-C--:B----4-:R-:W-:Y:S07]  /*5cae0*/  HMMA.1688.F32.TF32 R60, R188, R44.reuse, R180 ;  /* 0x0000002cbc3c723c */ /* 0x090fee00000810b4 */
[----:B------:R-:W-:Y:S01]  /*5caf0*/  STL.64 [R1+0x2f90], R246 ;  /* 0x002f90f601007387 */ /* 0x000fe20000100a00 */
[-C--:B-1----:R-:W-:Y:S08]  /*5cb00*/  HMMA.1688.F32.TF32 R40, R236, R44.reuse, R176 ;  /* 0x0000002cec28723c */ /* 0x082ff000000810b0 */
[-C--:B------:R-:W-:Y:S01]  /*5cb10*/  HMMA.1688.F32.TF32 R64, R212, R44.reuse, R232 ;  /* 0x0000002cd440723c */ /* 0x080fe200000810e8 */
[----:B------:R-:W-:Y:S04]  /*5cb20*/  STL.64 [R1+0x2f88], R244 ;  /* 0x002f88f401007387 */ /* 0x000fe80000100a00 */
[----:B------:R-:W-:Y:S04]  /*5cb30*/  STL.64 [R1+0x2fa0], R58 ;  /* 0x002fa03a01007387 */ /* 0x000fe80000100a00 */
[----:B------:R-:W-:Y:S04]  /*5cb40*/  STL.64 [R1+0x2f98], R56 ;  /* 0x002f983801007387 */ /* 0x000fe80000100a00 */
[----:B------:R-:W-:Y:S04]  /*5cb50*/  STL.64 [R1+0x2fb0], R62 ;  /* 0x002fb03e01007387 */ /* 0x000fe80000100a00 */
[----:B------:R1:W-:Y:S06]  /*5cb60*/  STL.64 [R1+0x2fa8], R60 ;  /* 0x002fa83c01007387 */ /* 0x0003ec0000100a00 */
[----:B------:R-:W-:Y:S04]  /*5cb70*/  STL.64 [R1+0x2fc0], R66 ;  /* 0x002fc04201007387 */ /* 0x000fe80000100a00 */
[----:B------:R-:W-:Y:S04]  /*5cb80*/  STL.64 [R1+0x2fb8], R64 ;  /* 0x002fb84001007387 */ /* 0x000fe80000100a00 */
[----:B------:R-:W-:Y:S01]  /*5cb90*/  STL.64 [R1+0x110], R40 ;  /* 0x0001102801007387 */ /* 0x000fe20000100a00 */
[-C--:B-1----:R-:W-:Y:S03]  /*5cba0*/  HMMA.1688.F32.TF32 R60, R4, R44.reuse, R156 ;  /* 0x0000002c043c723c */ /* 0x082fe6000008109c */
[----:B------:R1:W-:Y:S05]  /*5cbb0*/  STL.64 [R1+0x118], R42 ;  /* 0x0001182a01007387 */ /* 0x0003ea0000100a00 */
[-C--:B------:R-:W-:Y:S08]  /*5cbc0*/  HMMA.1688.F32.TF32 R56, R8, R44.reuse, R240 ;  /* 0x0000002c0838723c */ /* 0x080ff000000810f0 */
[----:B-1----:R-:W-:Y:S07]  /*5cbd0*/  HMMA.1688.F32.TF32 R40, R12, R44, R68 ;  /* 0x0000002c0c28723c */ /* 0x002fee0000081044 */
[----:B------:R-:W-:Y:S04]  /*5cbe0*/  STL.64 [R1+0x270], R60 ;  /* 0x0002703c01007387 */ /* 0x000fe80000100a00 */
[----:B------:R-:W-:Y:S04]  /*5cbf0*/  STL.64 [R1+0x278], R62 ;  /* 0x0002783e01007387 */ /* 0x000fe80000100a00 */
[----:B------:R-:W-:Y:S04]  /*5cc00*/  STL.64 [R1+0x3b0], R56 ;  /* 0x0003b03801007387 */ /* 0x000fe80000100a00 */
[----:B------:R-:W-:Y:S05]  /*5cc10*/  STL.64 [R1+0x3b8], R58 ;  /* 0x0003b83a01007387 */ /* 0x000fea0000100a00 */
[----:B------:R-:W-:Y:S01]  /*5cc20*/  IMAD.MOV.U32 R17, RZ, RZ, R43 ;  /* 0x000000ffff117224 */ /* 0x000fe200078e002b */
[----:B------:R-:W-:Y:S01]  /*5cc30*/  MOV R21, R42 ;  /* 0x0000002a00157202 */ /* 0x000fe20000000f00 */
[----:B------:R-:W-:Y:S01]  /*5cc40*/  IMAD.MOV.U32 R20, RZ, RZ, R41 ;  /* 0x000000ffff147224 */ /* 0x000fe200078e0029 */
[----:B------:R-:W-:Y:S01]  /*5cc50*/  STL.64 [R1+0x2fc8], R46 ;  /* 0x002fc82e01007387 */ /* 0x000fe20000100a00 */
[----:B------:R-:W-:-:S03]  /*5cc60*/  IMAD.MOV.U32 R16, RZ, RZ, R40 ;  /* 0x000000ffff107224 */ /* 0x000fc600078e0028 */
[----:B------:R-:W-:Y:S04]  /*5cc70*/  STL [R1+0x2f1c], R17 ;  /* 0x002f1c1101007387 */ /* 0x000fe80000100800 */
[----:B------:R-:W-:Y:S01]  /*5cc80*/  STL [R1+0x2f18], R21 ;  /* 0x002f181501007387 */ /* 0x000fe20000100800 */
[-C--:B------:R-:W-:Y:S03]  /*5cc90*/  HMMA.1688.F32.TF32 R240, R140, R48.reuse, R192 ;  /* 0x000000308cf0723c */ /* 0x080fe600000810c0 */
[----:B------:R-:W-:Y:S04]  /*5cca0*/  STL [R1+0x2f14], R20 ;  /* 0x002f141401007387 */ /* 0x000fe80000100800 */
[----:B------:R1:W-:Y:S04]  /*5ccb0*/  STL.64 [R1+0x3040], R22 ;  /* 0x0030401601007387 */ /* 0x0003e80000100a00 */
[----:B------:R-:W-:Y:S04]  /*5ccc0*/  STL [R1+0x2f10], R16 ;  /* 0x002f101001007387 */ /* 0x000fe80000100800 */
        /* <DEDUP_REMOVED lines=55> */
[-C--:B-1----:R-:W-:Y:S08]  /*5d040*/  HMMA.1688.F32.TF32 R20, R8, R48.reuse, R152 ;  /* 0x000000300814723c */ /* 0x082ff00000081098 */
[-C--:B--2---:R-:W-:Y:S08]  /*5d050*/  HMMA.1688.F32.TF32 R72, R188, R48.reuse, R76 ;  /* 0x00000030bc48723c */ /* 0x084ff0000008104c */
[-C--:B---3--:R-:W-:Y:S08]  /*5d060*/  HMMA.1688.F32.TF32 R68, R164, R48.reuse, R124 ;  /* 0x00000030a444723c */ /* 0x088ff0000008107c */
[-C--:B----4-:R-:W-:Y:S08]  /*5d070*/  HMMA.1688.F32.TF32 R76, R212, R48.reuse, R224 ;  /* 0x00000030d44c723c */ /* 0x090ff000000810e0 */
[-C--:B------:R-:W-:Y:S07]  /*5d080*/  HMMA.1688.F32.TF32 R16, R236, R48.reuse, R196 ;  /* 0x00000030ec10723c */ /* 0x080fee00000810c4 */
[----:B------:R-:W-:Y:S04]  /*5d090*/  STL.64 [R1+0x2fe8], R70 ;  /* 0x002fe84601007387 */ /* 0x000fe80000100a00 */
[----:B------:R-:W-:Y:S04]  /*5d0a0*/  STL.64 [R1+0x2fe0], R68 ;  /* 0x002fe04401007387 */ /* 0x000fe80000100a00 */
[----:B------:R-:W-:Y:S04]  /*5d0b0*/  STL.64 [R1+0x3060], R74 ;  /* 0x0030604a01007387 */ /* 0x000fe80000100a00 */
[----:B------:R-:W-:Y:S04]  /*5d0c0*/  STL.64 [R1+0x3058], R72 ;  /* 0x0030584801007387 */ /* 0x000fe80000100a00 */
[----:B------:R-:W-:Y:S04]  /*5d0d0*/  STL.64 [R1+0x3070], R78 ;  /* 0x0030704e01007387 */ /* 0x000fe80000100a00 */
[----:B------:R-:W-:Y:S01]  /*5d0e0*/  STL.64 [R1+0x3068], R76 ;  /* 0x0030684c01007387 */ /* 0x000fe20000100a00 */
[-C--:B------:R-:W-:Y:S03]  /*5d0f0*/  HMMA.1688.F32.TF32 R40, R4, R48.reuse, R172 ;  /* 0x000000300428723c */ /* 0x080fe600000810ac */
[----:B------:R-:W-:Y:S04]  /*5d100*/  STL.64 [R1+0xa0], R16 ;  /* 0x0000a01001007387 */ /* 0x000fe80000100a00 */
[----:B------:R1:W-:Y:S02]  /*5d110*/  STL.64 [R1+0xa8], R18 ;  /* 0x0000a81201007387 */ /* 0x0003e40000100a00 */
[----:B-1----:R-:W-:Y:S11]  /*5d120*/  HMMA.1688.F32.TF32 R16, R12, R48, R80 ;  /* 0x000000300c10723c */ /* 0x002ff60000081050 */
[----:B------:R-:W-:Y:S03]  /*5d130*/  @!UPT UIADD3 URZ, URZ, URZ, URZ ;  /* 0x0000003f3f3ff290 */ /* 0x000fe6000fffe03f */
[----:B------:R-:W-:Y:S04]  /*5d140*/  STL.64 [R1+0x220], R40 ;  /* 0x0002202801007387 */ /* 0x000fe80000100a00 */
[----:B------:R-:W-:Y:S04]  /*5d150*/  STL.64 [R1+0x228], R42 ;  /* 0x0002282a01007387 */ /* 0x000fe80000100a00 */
[----:B------:R-:W-:Y:S04]  /*5d160*/  STL.64 [R1+0x320], R20 ;  /* 0x0003201401007387 */ /* 0x000fe80000100a00 */
[----:B------:R1:W-:Y:S04]  /*5d170*/  STL.64 [R1+0x328], R22 ;  /* 0x0003281601007387 */ /* 0x0003e80000100a00 */
[----:B------:R-:W-:Y:S01]  /*5d180*/  STL.64 [R1+0x3078], R50 ;  /* 0x0030783201007387 */ /* 0x000fe20000100a00 */
[----:B------:R-:W-:-:S02]  /*5d190*/  IMAD.MOV.U32 R29, RZ, RZ, R19 ;  /* 0x000000ffff1d7224 */ /* 0x000fc400078e0013 */
[----:B------:R-:W-:Y:S01]  /*5d1a0*/  IMAD.MOV.U32 R28, RZ, RZ, R18 ;  /* 0x000000ffff1c7224 */ /* 0x000fe200078e0012 */
[----:B------:R-:W-:Y:S01]  /*5d1b0*/  MOV R25, R17 ;  /* 0x0000001100197202 */ /* 0x000fe20000000f00 */
[----:B------:R-:W-:Y:S01]  /*5d1c0*/  IMAD.MOV.U32 R24, RZ, RZ, R16 ;  /* 0x000000ffff187224 */ /* 0x000fe200078e0010 */
[----:B------:R-:W-:Y:S01]  /*5d1d0*/  STL [R1+0x2f2c], R29 ;  /* 0x002f2c1d01007387 */ /* 0x000fe20000100800 */
[-C--:B------:R-:W-:Y:S03]  /*5d1e0*/  HMMA.1688.F32.TF32 R16, R236, R52.reuse, R176 ;  /* 0x00000034ec10723c */ /* 0x080fe600000810b0 */
[----:B------:R-:W-:Y:S04]  /*5d1f0*/  STL [R1+0x2f28], R28 ;  /* 0x002f281c01007387 */ /* 0x000fe80000100800 */
[----:B------:R2:W-:Y:S01]  /*5d200*/  STL.64 [R1+0x3080], R30 ;  /* 0x0030801e01007387 */ /* 0x0005e20000100a00 */
[-C--:B-1----:R-:W-:Y:S08]  /*5d210*/  HMMA.1688.F32.TF32 R20, R8, R52.reuse, R192 ;  /* 0x000000340814723c */ /* 0x082ff000000810c0 */
[-C--:B--2---:R-:W-:Y:S01]  /*5d220*/  HMMA.1688.F32.TF32 R28, R4, R52.reuse, R156 ;  /* 0x00000034041c723c */ /* 0x084fe2000008109c */
[----:B------:R-:W-:Y:S04]  /*5d230*/  STL [R1+0x2f24], R25 ;  /* 0x002f241901007387 */ /* 0x000fe80000100800 */
[----:B------:R-:W-:Y:S04]  /*5d240*/  STL [R1+0x2f20], R24 ;  /* 0x002f201801007387 */ /* 0x000fe80000100800 */
[----:B------:R-:W-:Y:S04]  /*5d250*/  STL.64 [R1+0x20], R16 ;  /* 0x0000201001007387 */ /* 0x000fe80000100a00 */
[----:B------:R1:W-:Y:S01]  /*5d260*/  STL.64 [R1+0x28], R18 ;  /* 0x0000281201007387 */ /* 0x0003e20000100a00 */
[-C--:B------:R-:W-:Y:S09]  /*5d270*/  HMMA.1688.F32.TF32 R84, R164, R52.reuse, R228 ;  /* 0x00000034a454723c */ /* 0x080ff200000810e4 */
[----:B------:R2:W-:Y:S04]  /*5d280*/  STL.64 [R1+0x180], R28 ;  /* 0x0001801c01007387 */ /* 0x0005e80000100a00 */
[----:B------:R3:W-:Y:S04]  /*5d290*/  STL.64 [R1+0x188], R30 ;  /* 0x0001881e01007387 */ /* 0x0007e80000100a00 */
        /* <DEDUP_REMOVED lines=83> */
[-C--:B------:R-:W-:Y:S03]  /*5d7d0*/  HMMA.1688.F32.TF32 R80, R140, R52.reuse, R168 ;  /* 0x000000348c50723c */ /* 0x080fe600000810a8 */
        /* <DEDUP_REMOVED lines=17> */
[----:B-1----:R-:W-:Y:S11]  /*5d8f0*/  HMMA.1688.F32.TF32 R16, R12, R52, R220 ;  /* 0x000000340c10723c */ /* 0x002ff600000810dc */
[----:B------:R-:W-:Y:S11]  /*5d900*/  @!UPT UIADD3 URZ, URZ, URZ, URZ ;  /* 0x0000003f3f3ff290 */ /* 0x000ff6000fffe03f */
[----:B------:R-:W-:Y:S02]  /*5d910*/  @!UPT UIADD3 URZ, URZ, URZ, URZ ;  /* 0x0000003f3f3ff290 */ /* 0x000fe4000fffe03f */
[----:B------:R-:W-:Y:S01]  /*5d920*/  MOV R37, R19 ;  /* 0x0000001300257202 */ /* 0x000fe20000000f00 */
[----:B------:R-:W-:Y:S01]  /*5d930*/  IMAD.MOV.U32 R36, RZ, RZ, R18 ;  /* 0x000000ffff247224 */ /* 0x000fe200078e0012 */
[----:B------:R-:W-:Y:S01]  /*5d940*/  MOV R32, R16 ;  /* 0x0000001000207202 */ /* 0x000fe20000000f00 */
[----:B------:R-:W-:Y:S02]  /*5d950*/  IMAD.MOV.U32 R33, RZ, RZ, R17 ;  /* 0x000000ffff217224 */ /* 0x000fe400078e0011 */
        /* <DEDUP_REMOVED lines=22> */
[----:B----4-:R-:W-:Y:S08]  /*5dac0*/  HMMA.1688.F32.TF32 R148, R164, R100, R148 ;  /* 0x00000064a494723c */ /* 0x010ff00000081094 */
[-C--:B------:R-:W-:Y:S08]  /*5dad0*/  HMMA.1688.F32.TF32 R192, R212, R96.reuse, R192 ;  /* 0x00000060d4c0723c */ /* 0x080ff000000810c0 */
[----:B------:R-:W-:Y:S08]  /*5dae0*/  HMMA.1688.F32.TF32 R144, R164, R96, R144 ;  /* 0x00000060a490723c */ /* 0x000ff00000081090 */
[----:B------:R-:W-:Y:S08]  /*5daf0*/  HMMA.1688.F32.TF32 R196, R212, R100, R196 ;  /* 0x00000064d4c4723c */ /* 0x000ff000000810c4 */
[C---:B------:R-:W-:Y:S08]  /*5db00*/  HMMA.1688.F32.TF32 R132, R140.reuse, R108, R132 ;  /* 0x0000006c8c84723c */ /* 0x040ff00000081084 */
[C---:B------:R-:W-:Y:S08]  /*5db10*/  HMMA.1688.F32.TF32 R128, R140.reuse, R104, R128 ;  /* 0x000000688c80723c */ /* 0x040ff00000081080 */
[C---:B------:R-:W-:Y:S08]  /*5db20*/  HMMA.1688.F32.TF32 R124, R140.reuse, R100, R124 ;  /* 0x000000648c7c723c */ /* 0x040ff0000008107c */
[C---:B------:R-:W-:Y:S08]  /*5db30*/  HMMA.1688.F32.TF32 R120, R140.reuse, R96, R120 ;  /* 0x000000608c78723c */ /* 0x040ff00000081078 */
[C---:B------:R-:W-:Y:S08]  /*5db40*/  HMMA.1688.F32.TF32 R136, R140.reuse, R112, R136 ;  /* 0x000000708c88723c */ /* 0x040ff00000081088 */
[----:B------:R-:W-:Y:S08]  /*5db50*/  HMMA.1688.F32.TF32 R140, R140, R116, R204 ;  /* 0x000000748c8c723c */ /* 0x000ff000000810cc */
[----:B------:R-:W-:Y:S01]  /*5db60*/  HMMA.1688.F32.TF32 R204, R212, R108, R248 ;  /* 0x0000006cd4cc723c */ /* 0x000fe200000810f8 */
        /* <DEDUP_REMOVED lines=8> */
[----:B------:R-:W4:Y:S01]  /*5dbf0*/  LDL.LU R76, [R1+0x690] ;  /* 0x00069000014c7983 */ /* 0x000f220000300800 */
[C---:B------:R-:W-:Y:S03]  /*5dc00*/  HMMA.1688.F32.TF32 R152, R164.reuse, R104, R152 ;  /* 0x00000068a498723c */ /* 0x040fe60000081098 */
[----:B------:R-:W4:Y:S04]  /*5dc10*/  LDL.LU R77, [R1+0x694] ;  /* 0x00069400014d7983 */ /* 0x000f280000300800 */
[----:B------:R-:W4:Y:S01]  /*5dc20*/  LDL.LU R78, [R1+0x698] ;  /* 0x00069800014e7983 */ /* 0x000f220000300800 */
[----:B------:R-:W-:Y:S03]  /*5dc30*/  HMMA.1688.F32.TF32 R164, R164, R116, R208 ;  /* 0x00000074a4a4723c */ /* 0x000fe600000810d0 */
[----:B------:R-:W4:Y:S04]  /*5dc40*/  LDL.LU R79, [R1+0x69c] ;  /* 0x00069c00014f7983 */ /* 0x000f280000300800 */
[----:B------:R-:W4:Y:S01]  /*5dc50*/  LDL.LU R40, [R1+0x710] ;  /* 0x0007100001287983 */ /* 0x000f220000300800 */
[C---:B------:R-:W-:Y:S03]  /*5dc60*/  HMMA.1688.F32.TF32 R200, R212.reuse, R104, R200 ;  /* 0x00000068d4c8723c */ /* 0x040fe600000810c8 */
[----:B------:R-:W4:Y:S04]  /*5dc70*/  LDL.LU R41, [R1+0x714] ;  /* 0x0007140001297983 */ /* 0x000f280000300800 */
[----:B------:R-:W4:Y:S01]  /*5dc80*/  LDL.LU R42, [R1+0x718] ;  /* 0x00071800012a7983 */ /* 0x000f220000300800 */
[C---:B------:R-:W-:Y:S03]  /*5dc90*/  HMMA.1688.F32.TF32 R208, R212.reuse, R112, R224 ;  /* 0x00000070d4d0723c */ /* 0x040fe600000810e0 */
[----:B------:R-:W4:Y:S05]  /*5dca0*/  LDL.LU R43, [R1+0x71c] ;  /* 0x00071c00012b7983 */ /* 0x000f2a0000300800 */
[----:B------:R-:W-:Y:S01]  /*5dcb0*/  HMMA.1688.F32.TF32 R212, R212, R116, R228 ;  /* 0x00000074d4d4723c */ /* 0x000fe200000810e4 */
        /* <DEDUP_REMOVED lines=10> */
[----:B------:R-:W4:Y:S05]  /*5dd60*/  LDL.LU R235, [R1+0x74c] ;  /* 0x00074c0001eb7983 */ /* 0x000f2a0000300800 */
[C---:B------:R-:W-:Y:S08]  /*5dd70*/  HMMA.1688.F32.TF32 R180, R188.reuse, R108, R180 ;  /* 0x0000006cbcb4723c */ /* 0x040ff000000810b4 */
[C---:B------:R-:W-:Y:S08]  /*5dd80*/  HMMA.1688.F32.TF32 R184, R188.reuse, R112, R184 ;  /* 0x00000070bcb8723c */ /* 0x040ff000000810b8 */
[----:B------:R-:W-:Y:S01]  /*5dd90*/  HMMA.1688.F32.TF32 R188, R188, R116, R216 ;  /* 0x00000074bcbc723c */ /* 0x000fe200000810d8 */
        /* <DEDUP_REMOVED lines=38> */
[-C--:B----4-:R-:W-:Y:S08]  /*5e000*/  HMMA.1688.F32.TF32 R76, R4, R100.reuse, R76 ;  /* 0x00000064044c723c */ /* 0x090ff0000008104c */
[C---:B------:R-:W-:Y:S08]  /*5e010*/  HMMA.1688.F32.TF32 R220, R236.reuse, R100, R232 ;  /* 0x00000064ecdc723c */ /* 0x040ff000000810e8 */
[C---:B------:R-:W-:Y:S01]  /*5e020*/  HMMA.1688.F32.TF32 R232, R236.reuse, R112, R40 ;  /* 0x00000070ece8723c */ /* 0x040fe20000081028 */
[----:B------:R-:W2:Y:S04]  /*5e030*/  LDL.LU R40, [R1+0x360] ;  /* 0x0003600001287983 */ /* 0x000ea80000300800 */
[----:B------:R-:W2:Y:S04]  /*5e040*/  LDL.LU R41, [R1+0x364] ;  /* 0x0003640001297983 */ /* 0x000ea80000300800 */
[----:B------:R-:W2:Y:S04]  /*5e050*/  LDL.LU R42, [R1+0x368] ;  /* 0x00036800012a7983 */ /* 0x000ea80000300800 */
[----:B------:R-:W2:Y:S01]  /*5e060*/  LDL.LU R43, [R1+0x36c] ;  /* 0x00036c00012b7983 */ /* 0x000ea20000300800 */
[C---:B------:R-:W-:Y:S08]  /*5e070*/  HMMA.1688.F32.TF32 R228, R236.reuse, R108, R228 ;  /* 0x0000006cece4723c */ /* 0x040ff000000810e4 */
[C---:B------:R-:W-:Y:S08]  /*5e080*/  HMMA.1688.F32.TF32 R216, R236.reuse, R96, R216 ;  /* 0x00000060ecd8723c */ /* 0x040ff000000810d8 */
[----:B------:R-:W-:Y:S08]  /*5e090*/  HMMA.1688.F32.TF32 R224, R236, R104, R224 ;  /* 0x00000068ece0723c */ /* 0x000ff000000810e0 */
[----:B------:R-:W-:Y:S08]  /*5e0a0*/  HMMA.1688.F32.TF32 R48, R4, R96, R48 ;  /* 0x000000600430723c */ /* 0x000ff00000081030 */
[----:B------:R-:W-:Y:S01]  /*5e0b0*/  HMMA.1688.F32.TF32 R236, R236, R116, R28 ;  /* 0x00000074ecec723c */ /* 0x000fe2000008101c */
[----:B------:R-:W3:Y:S11]  /*5e0c0*/  LDL.LU.64 R30, [R1+0x3080] ;  /* 0x00308000011e7983 */ /* 0x000ef60000300a00 */
[----:B------:R-:W-:Y:S03]  /*5e0d0*/  @!UPT UIADD3 URZ, URZ, URZ, URZ ;  /* 0x0000003f3f3ff290 */ /* 0x000fe6000fffe03f */
[----:B------:R-:W-:Y:S04]  /*5e0e0*/  STL.64 [R1+0x80], R48 ;  /* 0x0000803001007387 */ /* 0x000fe80000100a00 */
[----:B------:R1:W-:Y:S04]  /*5e0f0*/  STL.64 [R1+0x88], R50 ;  /* 0x0000883201007387 */ /* 0x0003e80000100a00 */
[----:B-1----:R-:W4:Y:S04]  /*5e100*/  LDL.LU.64 R50, [R1+0x3078] ;  /* 0x0030780001327983 */ /* 0x002f280000300a00 */
        /* <DEDUP_REMOVED lines=8> */
[----:B------:R1:W-:Y:S04]  /*5e190*/  STL.64 [R1+0x50], R248 ;  /* 0x000050f801007387 */ /* 0x0003e80000100a00 */
[----:B------:R1:W-:Y:S04]  /*5e1a0*/  STL.64 [R1+0x58], R250 ;  /* 0x000058fa01007387 */ /* 0x0003e80000100a00 */
[----:B-1----:R-:W3:Y:S04]  /*5e1b0*/  LDL.LU R248, [R1+0x350] ;  /* 0x0003500001f87983 */ /* 0x002ee80000300800 */
[----:B------:R-:W3:Y:S01]  /*5e1c0*/  LDL.LU R249, [R1+0x354] ;  /* 0x0003540001f97983 */ /* 0x000ee20000300800 */
[C---:B------:R-:W-:Y:S08]  /*5e1d0*/  HMMA.1688.F32.TF32 R16, R4.reuse, R112, R16 ;  /* 0x000000700410723c */ /* 0x040ff00000081010 */
[----:B------:R-:W-:Y:S08]  /*5e1e0*/  HMMA.1688.F32.TF32 R4, R4, R116, R20 ;  /* 0x000000740404723c */ /* 0x000ff00000081014 */
[----:B------:R-:W-:Y:S01]  /*5e1f0*/  HMMA.1688.F32.TF32 R68, R8, R96, R68 ;  /* 0x000000600844723c */ /* 0x000fe20000081044 */
[----:B------:R-:W-:-:S02]  /*5e200*/  IMAD.MOV.U32 R250, RZ, RZ, R2 ;  /* 0x000000fffffa7224 */ /* 0x000fc400078e0002 */
[----:B------:R-:W4:Y:S01]  /*5e210*/  LDL.LU R2, [R1+0x3054] ;  /* 0x0030540001027983 */ /* 0x000f220000300800 */
[----:B------:R-:W-:-:S03]  /*5e220*/  IMAD.MOV.U32 R251, RZ, RZ, R3 ;  /* 0x000000fffffb7224 */ /* 0x000fc600078e0003 */
[----:B------:R-:W4:Y:S04]  /*5e230*/  LDL.LU R3, [R1+0x3050] ;  /* 0x0030500001037983 */ /* 0x000f280000300800 */
[----:B------:R-:W-:Y:S04]  /*5e240*/  STL.64 [R1+0x40], R16 ;  /* 0x0000401001007387 */ /* 0x000fe80000100a00 */
[----:B------:R1:W-:Y:S01]  /*5e250*/  STL.64 [R1+0x48], R18 ;  /* 0x0000481201007387 */ /* 0x0003e20000100a00 */
[C---:B------:R-:W-:Y:S03]  /*5e260*/  HMMA.1688.F32.TF32 R240, R8.reuse, R100, R240 ;  /* 0x0000006408f0723c */ /* 0x040fe600000810f0 */
[----:B-1----:R-:W4:Y:S04]  /*5e270*/  LDL.LU.64 R18, [R1+0x3048] ;  /* 0x0030480001127983 */ /* 0x002f280000300a00 */
[----:B------:R-:W4:Y:S04]  /*5e280*/  LDL.LU.64 R22, [R1+0x3040] ;  /* 0x0030400001167983 */ /* 0x000f280000300a00 */
[----:B------:R-:W-:Y:S04]  /*5e290*/  STL.64 [R1+0x30], R4 ;  /* 0x0000300401007387 */ /* 0x000fe80000100a00 */
[----:B------:R-:W-:Y:S04]  /*5e2a0*/  STL.64 [R1+0x38], R6 ;  /* 0x0000380601007387 */ /* 0x000fe80000100a00 */
[----:B------:R-:W-:Y:S04]  /*5e2b0*/  STL.64 [R1+0x210], R68 ;  /* 0x0002104401007387 */ /* 0x000fe80000100a00 */
[----:B------:R1:W-:Y:S01]  /*5e2c0*/  STL.64 [R1+0x218], R70 ;  /* 0x0002184601007387 */ /* 0x0003e20000100a00 */
[C---:B------:R-:W-:Y:S08]  /*5e2d0*/  HMMA.1688.F32.TF32 R60, R8.reuse, R112, R60 ;  /* 0x00000070083c723c */ /* 0x040ff0000008103c */
[C---:B-1----:R-:W-:Y:S08]  /*5e2e0*/  HMMA.1688.F32.TF32 R68, R8.reuse, R104, R44 ;  /* 0x000000680844723c */ /* 0x042ff0000008102c */
[C---:B------:R-:W-:Y:S08]  /*5e2f0*/  HMMA.1688.F32.TF32 R44, R8.reuse, R108, R64 ;  /* 0x0000006c082c723c */ /* 0x040ff00000081040 */
[----:B------:R-:W-:Y:S01]  /*5e300*/  HMMA.1688.F32.TF32 R8, R8, R116, R56 ;  /* 0x000000740808723c */ /* 0x000fe20000081038 */
[----:B------:R-:W-:Y:S04]  /*5e310*/  STL.64 [R1+0x200], R240 ;  /* 0x000200f001007387 */ /* 0x000fe80000100a00 */
[----:B------:R-:W-:Y:S04]  /*5e320*/  STL.64 [R1+0x208], R242 ;  /* 0x000208f201007387 */ /* 0x000fe80000100a00 */
[----:B------:R-:W-:Y:S04]  /*5e330*/  STL.64 [R1+0x1f0], R68 ;  /* 0x0001f04401007387 */ /* 0x000fe80000100a00 */
[----:B------:R-:W-:Y:S04]  /*5e340*/  STL.64 [R1+0x1f8], R70 ;  /* 0x0001f84601007387 */ /* 0x000fe80000100a00 */
[----:B------:R-:W-:Y:S04]  /*5e350*/  STL.64 [R1+0x1e0], R44 ;  /* 0x0001e02c01007387 */ /* 0x000fe80000100a00 */
[----:B------:R1:W-:Y:S04]  /*5e360*/  STL.64 [R1+0x1e8], R46 ;  /* 0x0001e82e01007387 */ /* 0x0003e80000100a00 */
[----:B------:R-:W-:Y:S04]  /*5e370*/  STL.64 [R1+0x1d0], R60 ;  /* 0x0001d03c01007387 */ /* 0x000fe80000100a00 */
[----:B------:R-:W-:Y:S01]  /*5e380*/  STL.64 [R1+0x1d8], R62 ;  /* 0x0001d83e01007387 */ /* 0x000fe20000100a00 */
[C---:B-1----:R-:W-:Y:S03]  /*5e390*/  HMMA.1688.F32.TF32 R44, R12.reuse, R96, R244 ;  /* 0x000000600c2c723c */ /* 0x042fe600000810f4 */
[----:B------:R-:W-:Y:S04]  /*5e3a0*/  STL.64 [R1+0x1b0], R8 ;  /* 0x0001b00801007387 */ /* 0x000fe80000100a00 */
[----:B------:R2:W-:Y:S02]  /*5e3b0*/  STL.64 [R1+0x1b8], R10 ;  /* 0x0001b80a01007387 */ /* 0x0005e40000100a00 */
[----:B--2---:R-:W-:Y:S11]  /*5e3c0*/  HMMA.1688.F32.TF32 R8, R12, R100, R40 ;  /* 0x000000640c08723c */ /* 0x004ff60000081028 */
[----:B------:R-:W-:Y:S04]  /*5e3d0*/  @!UPT UIADD3 URZ, URZ, URZ, URZ ;  /* 0x0000003f3f3ff290 */ /* 0x000fe8000fffe03f */
[----:B------:R-:W-:Y:S01]  /*5e3e0*/  MOV R16, R47 ;  /* 0x0000002f00107202 */ /* 0x000fe20000000f00 */
[----:B------:R-:W-:Y:S01]  /*5e3f0*/  IMAD.MOV.U32 R20, RZ, RZ, R46 ;  /* 0x000000ffff147224 */ /* 0x000fe200078e002e */
[----:B------:R-:W-:Y:S01]  /*5e400*/  MOV R17, R44 ;  /* 0x0000002c00117202 */ /* 0x000fe20000000f00 */
[----:B------:R-:W-:Y:S02]  /*5e410*/  IMAD.MOV.U32 R21, RZ, RZ, R45 ;  /* 0x000000ffff157224 */ /* 0x000fe400078e002d */
[----:B------:R-:W-:Y:S04]  /*5e420*/  STL [R1+0x2f4c], R16 ;  /* 0x002f4c1001007387 */ /* 0x000fe80000100800 */
[----:B------:R-:W-:Y:S04]  /*5e430*/  STL [R1+0x2f48], R20 ;  /* 0x002f481401007387 */ /* 0x000fe80000100800 */
[----:B------:R-:W-:Y:S01]  /*5e440*/  STL [R1+0x2f44], R21 ;  /* 0x002f441501007387 */ /* 0x000fe20000100800 */
[----:B------:R-:W-:Y:S01]  /*5e450*/  IMAD.MOV.U32 R24, RZ, RZ, R11 ;  /* 0x000000ffff187224 */ /* 0x000fe200078e000b */
[----:B------:R-:W-:Y:S01]  /*5e460*/  MOV R25, R10 ;  /* 0x0000000a00197202 */ /* 0x000fe20000000f00 */
[----:B------:R-:W-:Y:S01]  /*5e470*/  IMAD.MOV.U32 R28, RZ, RZ, R9 ;  /* 0x000000ffff1c7224 */ /* 0x000fe200078e0009 */
[----:B------:R-:W-:Y:S01]  /*5e480*/  STL [R1+0x2f40], R17 ;  /* 0x002f401101007387 */ /* 0x000fe20000100800 */
[----:B------:R-:W-:-:S03]  /*5e490*/  IMAD.MOV.U32 R29, RZ, RZ, R8 ;  /* 0x000000ffff1d7224 */ /* 0x000fc600078e0008 */
[----:B------:R-:W-:Y:S04]  /*5e4a0*/  STL [R1+0x2f5c], R24 ;  /* 0x002f5c1801007387 */ /* 0x000fe80000100800 */
[----:B------:R-:W-:Y:S04]  /*5e4b0*/  STL [R1+0x2f58], R25 ;  /* 0x002f581901007387 */ /* 0x000fe80000100800 */
[----:B------:R-:W-:Y:S04]  /*5e4c0*/  STL [R1+0x2f54], R28 ;  /* 0x002f541c01007387 */ /* 0x000fe80000100800 */
[----:B------:R-:W-:Y:S01]  /*5e4d0*/  STL [R1+0x2f50], R29 ;  /* 0x002f501d01007387 */ /* 0x000fe20000100800 */
[----:B---3--:R-:W-:Y:S07]  /*5e4e0*/  HMMA.1688.F32.TF32 R8, R12, R104, R248 ;  /* 0x000000680c08723c */ /* 0x008fee00000810f8 */
[----:B------:R-:W-:Y:S01]  /*5e4f0*/  MOV R248, R27 ;  /* 0x0000001b00f87202 */ /* 0x000fe20000000f00 */
[----:B------:R-:W-:Y:S01]  /*5e500*/  IMAD.MOV.U32 R249, RZ, RZ, R26 ;  /* 0x000000fffff97224 */ /* 0x000fe200078e001a */
[----:B------:R-:W2:Y:S01]  /*5e510*/  LDL.LU R27, [R1+0x303c] ;  /* 0x00303c00011b7983 */ /* 0x000ea20000300800 */
[----:B------:R-:W-:-:S03]  /*5e520*/  IMAD.MOV.U32 R250, RZ, RZ, R31 ;  /* 0x000000fffffa7224 */ /* 0x000fc600078e001f */
[----:B------:R-:W3:Y:S04]  /*5e530*/  LDL.LU R26, [R1+0x3038] ;  /* 0x00303800011a7983 */ /* 0x000ee80000300800 */
[----:B------:R-:W3:Y:S01]  /*5e540*/  LDL.LU R31, [R1+0x3034] ;  /* 0x00303400011f7983 */ /* 0x000ee20000300800 */
[----:B------:R-:W-:-:S03]  /*5e550*/  MOV R251, R0 ;  /* 0x0000000000fb7202 */ /* 0x000fc60000000f00 */
[----:B------:R-:W3:Y:S01]  /*5e560*/  LDL.LU R0, [R1+0x3030] ;  /* 0x0030300001007983 */ /* 0x000ee20000300800 */
[----:B------:R-:W-:Y:S01]  /*5e570*/  IMAD.MOV.U32 R43, RZ, RZ, R38 ;  /* 0x000000ffff2b7224 */ /* 0x000fe200078e0026 */
[----:B------:R-:W-:Y:S01]  /*5e580*/  MOV R245, R34 ;  /* 0x0000002200f57202 */ /* 0x000fe20000000f00 */
[----:B------:R-:W-:Y:S01]  /*5e590*/  IMAD.MOV.U32 R244, RZ, RZ, R39 ;  /* 0x000000fffff47224 */ /* 0x000fe200078e0027 */
[----:B----4-:R-:W-:Y:S01]  /*5e5a0*/  LDS R4, [R2+0x1a000] ;  /* 0x01a0000002047984 */ /* 0x010fe20000000800 */
[----:B------:R-:W-:Y:S02]  /*5e5b0*/  IMAD.MOV.U32 R246, RZ, RZ, R35 ;  /* 0x000000fffff67224 */ /* 0x000fe400078e0023 */
[----:B------:R-:W-:Y:S01]  /*5e5c0*/  IMAD.MOV.U32 R247, RZ, RZ, R30 ;  /* 0x000000fffff77224 */ /* 0x000fe200078e001e */
[----:B------:R-:W-:Y:S04]  /*5e5d0*/  LDS R6, [R2+0x1b000] ;  /* 0x01b0000002067984 */ /* 0x000fe80000000800 */
[----:B------:R-:W-:Y:S04]  /*5e5e0*/  LDS R5, [R3+0x1a000] ;  /* 0x01a0000003057984 */ /* 0x000fe80000000800 */
[----:B------:R-:W1:Y:S01]  /*5e5f0*/  LDS R7, [R3+0x1b000] ;  /* 0x01b0000003077984 */ /* 0x000e620000000800 */
[----:B------:R-:W-:-:S03]  /*5e600*/  IMAD.MOV.U32 R40, RZ, RZ, R19 ;  /* 0x000000ffff287224 */ /* 0x000fc600078e0013 */
        /* <DEDUP_REMOVED lines=24> */
[----:B------:R-:W4:Y:S01]  /*5e790*/  LDL.LU R10, [R1+0x2d8] ;  /* 0x0002d800010a7983 */ /* 0x000f220000300800 */
[----:B------:R-:W-:-:S03]  /*5e7a0*/  MOV R59, R22 ;  /* 0x00000016003b7202 */ /* 0x000fc60000000f00 */
[----:B------:R-:W4:Y:S01]  /*5e7b0*/  LDL.LU R11, [R1+0x2dc] ;  /* 0x0002dc00010b7983 */ /* 0x000f220000300800 */
[----:B--2---:R-:W-:Y:S02]  /*5e7c0*/  IMAD.MOV.U32 R58, RZ, RZ, R27 ;  /* 0x000000ffff3a7224 */ /* 0x004fe400078e001b */
[----:B---3--:R-:W-:Y:S01]  /*5e7d0*/  IMAD.MOV.U32 R57, RZ, RZ, R26 ;  /* 0x000000ffff397224 */ /* 0x008fe200078e001a */
[----:B------:R-:W-:Y:S02]  /*5e7e0*/  MOV R56, R31 ;  /* 0x0000001f00387202 */ /* 0x000fe40000000f00 */
[----:B------:R-:W2:Y:S04]  /*5e7f0*/  LDL.LU R31, [R1+0x300c] ;  /* 0x00300c00011f7983 */ /* 0x000ea80000300800 */
[----:B------:R-:W1:Y:S04]  /*5e800*/  LDL.LU R26, [R1+0x3008] ;  /* 0x00300800011a7983 */ /* 0x000e680000300800 */
[----:B------:R-:W1:Y:S04]  /*5e810*/  LDL.LU R27, [R1+0x3004] ;  /* 0x00300400011b7983 */ /* 0x000e680000300800 */
[----:B------:R-:W3:Y:S04]  /*5e820*/  LDL.LU R22, [R1+0x3000] ;  /* 0x0030000001167983 */ /* 0x000ee80000300800 */
[----:B------:R-:W2:Y:S04]  /*5e830*/  LDL.LU R44, [R1+0x300] ;  /* 0x00030000012c7983 */ /* 0x000ea80000300800 */
[----:B------:R-:W2:Y:S04]  /*5e840*/  LDL.LU R45, [R1+0x304] ;  /* 0x00030400012d7983 */ /* 0x000ea80000300800 */
[----:B------:R-:W2:Y:S04]  /*5e850*/  LDL.LU R46, [R1+0x308] ;  /* 0x00030800012e7983 */ /* 0x000ea80000300800 */
[----:B------:R-:W2:Y:S04]  /*5e860*/  LDL.LU R47, [R1+0x30c] ;  /* 0x00030c00012f7983 */ /* 0x000ea80000300800 */
[----:B------:R-:W2:Y:S01]  /*5e870*/  LDL.LU R64, [R1+0x260] ;  /* 0x0002600001407983 */ /* 0x000ea20000300800 */
[----:B----4-:R-:W-:-:S03]  /*5e880*/  MOV R61, R18 ;  /* 0x00000012003d7202 */ /* 0x010fc60000000f00 */
[----:B------:R-:W4:Y:S01]  /*5e890*/  LDL.LU R65, [R1+0x264] ;  /* 0x0002640001417983 */ /* 0x000f220000300800 */
[----:B------:R-:W-:-:S03]  /*5e8a0*/  IMAD.MOV.U32 R60, RZ, RZ, R23 ;  /* 0x000000ffff3c7224 */ /* 0x000fc600078e0017 */
[----:B------:R-:W4:Y:S01]  /*5e8b0*/  LDL.LU R66, [R1+0x268] ;  /* 0x0002680001427983 */ /* 0x000f220000300800 */
[----:B------:R-:W-:Y:S02]  /*5e8c0*/  IMAD.MOV.U32 R62, RZ, RZ, R19 ;  /* 0x000000ffff3e7224 */ /* 0x000fe400078e0013 */
[----:B---3--:R-:W-:Y:S02]  /*5e8d0*/  IMAD.MOV.U32 R67, RZ, RZ, R22 ;  /* 0x000000ffff437224 */ /* 0x008fe400078e0016 */
[----:B------:R-:W4:Y:S04]  /*5e8e0*/  LDL.LU R22, [R1+0x2ffc] ;  /* 0x002ffc0001167983 */ /* 0x000f280000300800 */
[----:B------:R-:W4:Y:S04]  /*5e8f0*/  LDL.LU R23, [R1+0x2ff8] ;  /* 0x002ff80001177983 */ /* 0x000f280000300800 */
[----:B------:R-:W3:Y:S04]  /*5e900*/  LDL.LU R18, [R1+0x2ff4] ;  /* 0x002ff40001127983 */ /* 0x000ee80000300800 */
[----:B------:R-:W3:Y:S01]  /*5e910*/  LDL.LU R19, [R1+0x2ff0] ;  /* 0x002ff00001137983 */ /* 0x000ee20000300800 */
[----:B------:R-:W-:Y:S01]  /*5e920*/  HMMA.1688.F32.TF32 R68, R12, R108, R68 ;  /* 0x0000006c0c44723c */ /* 0x000fe20000081044 */
[----:B------:R-:W-:-:S07]  /*5e930*/  IMAD.MOV.U32 R63, RZ, RZ, R0 ;  /* 0x000000ffff3f7224 */ /* 0x000fce00078e0000 */
[----:B------:R-:W-:Y:S08]  /*5e940*/  HMMA.1688.F32.TF32 R240, R12, R112, R240 ;  /* 0x000000700cf0723c */ /* 0x000ff000000810f0 */
[C---:B-1----:R-:W-:Y:S01]  /*5e950*/  HMMA.1688.F32.TF32 R60, R4.reuse, R26, R60 ;  /* 0x0000001a043c723c */ /* 0x042fe2000008103c */
[----:B------:R-:W-:Y:S07]  /*5e960*/  STL [R1+0x2f6c], R32 ;  /* 0x002f6c2001007387 */ /* 0x000fee0000100800 */
[----:B--2---:R-:W-:Y:S01]  /*5e970*/  HMMA.1688.F32.TF32 R56, R4, R30, R56 ;  /* 0x0000001e0438723c */ /* 0x004fe20000081038 */
[----:B------:R-:W-:Y:S01]  /*5e980*/  STL [R1+0x2f68], R33 ;  /* 0x002f682101007387 */ /* 0x000fe20000100800 */
[----:B------:R-:W-:Y:S01]  /*5e990*/  IMAD.MOV.U32 R21, RZ, RZ, R70 ;  /* 0x000000ffff157224 */ /* 0x000fe200078e0046 */
[----:B------:R-:W-:-:S02]  /*5e9a0*/  MOV R17, R71 ;  /* 0x0000004700117202 */ /* 0x000fc40000000f00 */
[----:B------:R1:W-:Y:S03]  /*5e9b0*/  STL [R1+0x2f64], R36 ;  /* 0x002f642401007387 */ /* 0x0003e60000100800 */
[C---:B------:R-:W-:Y:S01]  /*5e9c0*/  HMMA.1688.F32.TF32 R244, R4.reuse, R34, R244 ;  /* 0x0000002204f4723c */ /* 0x040fe200000810f4 */
[----:B------:R2:W-:Y:S01]  /*5e9d0*/  STL [R1+0x2f60], R37 ;  /* 0x002f602501007387 */ /* 0x0005e20000100800 */
[----:B------:R-:W-:Y:S01]  /*5e9e0*/  MOV R16, R68 ;  /* 0x0000004400107202 */ /* 0x000fe20000000f00 */
[----:B------:R-:W-:Y:S01]  /*5e9f0*/  IMAD.MOV.U32 R20, RZ, RZ, R69 ;  /* 0x000000ffff147224 */ /* 0x000fe200078e0045 */
[----:B------:R-:W-:Y:S01]  /*5ea00*/  MOV R28, R242 ;  /* 0x000000f2001c7202 */ /* 0x000fe20000000f00 */
[----:B------:R-:W2:Y:S01]  /*5ea10*/  LDL.LU.64 R70, [R1+0x2fe8] ;  /* 0x002fe80001467983 */ /* 0x000ea20000300a00 */
[----:B------:R-:W-:Y:S02]  /*5ea20*/  IMAD.MOV.U32 R29, RZ, RZ, R243 ;  /* 0x000000ffff1d7224 */ /* 0x000fe400078e00f3 */
[----:B------:R-:W-:Y:S01]  /*5ea30*/  HMMA.1688.F32.TF32 R40, R4, R38, R40 ;  /* 0x000000260428723c */ /* 0x000fe20000081028 */
[----:B------:R-:W2:Y:S01]  /*5ea40*/  LDL.LU.64 R68, [R1+0x2fe0] ;  /* 0x002fe00001447983 */ /* 0x000ea20000300a00 */
[----:B------:R-:W-:-:S02]  /*5ea50*/  IMAD.MOV.U32 R24, RZ, RZ, R240 ;  /* 0x000000ffff187224 */ /* 0x000fc400078e00f0 */
[----:B------:R-:W-:Y:S01]  /*5ea60*/  IMAD.MOV.U32 R25, RZ, RZ, R241 ;  /* 0x000000ffff197224 */ /* 0x000fe200078e00f1 */
[----:B------:R-:W2:Y:S04]  /*5ea70*/  LDL.LU.64 R242, [R1+0x2fd8] ;  /* 0x002fd80001f27983 */ /* 0x000ea80000300a00 */
[----:B------:R-:W2:Y:S01]  /*5ea80*/  LDL.LU.64 R240, [R1+0x2fd0] ;  /* 0x002fd00001f07983 */ /* 0x000ea20000300a00 */
[C---:B----4-:R-:W-:Y:S08]  /*5ea90*/  HMMA.1688.F32.TF32 R64, R4.reuse, R22, R64 ;  /* 0x000000160440723c */ /* 0x050ff00000081040 */
[----:B---3--:R-:W-:Y:S11]  /*5eaa0*/  HMMA.1688.F32.TF32 R44, R4, R18, R44 ;  /* 0x00000012042c723c */ /* 0x008ff6000008102c */
[----:B------:R-:W-:Y:S05]  /*5eab0*/  @!UPT UIADD3 URZ, URZ, URZ, URZ ;  /* 0x0000003f3f3ff290 */ /* 0x000fea000fffe03f */
[----:B------:R-:W-:Y:S02]  /*5eac0*/  IMAD.MOV.U32 R252, RZ, RZ, R66 ;  /* 0x000000fffffc7224 */ /* 0x000fe400078e0042 */
[----:B------:R-:W-:-:S06]  /*5ead0*/  IMAD.MOV.U32 R0, RZ, RZ, R67 ;  /* 0x000000ffff007224 */ /* 0x000fcc00078e0043 */
[----:B-1----:R-:W-:Y:S01]  /*5eae0*/  IMAD.MOV.U32 R36, RZ, RZ, R46 ;  /* 0x000000ffff247224 */ /* 0x002fe200078e002e */
[----:B--2---:R-:W-:Y:S02]  /*5eaf0*/  MOV R37, R47 ;  /* 0x0000002f00257202 */ /* 0x004fe40000000f00 */
[----:B------:R-:W2:Y:S04]  /*5eb00*/  LDL.LU.64 R46, [R1+0x2fc8] ;  /* 0x002fc800012e7983 */ /* 0x000ea80000300a00 */
[----:B------:R1:W-:Y:S04]  /*5eb10*/  STL.64 [R1+0x2d0], R64 ;  /* 0x0002d04001007387 */ /* 0x0003e80000100a00 */
[----:B------:R-:W3:Y:S04]  /*5eb20*/  LDL.LU.64 R66, [R1+0x2fc0] ;  /* 0x002fc00001427983 */ /* 0x000ee80000300a00 */
[----:B-1----:R-:W3:Y:S04]  /*5eb30*/  LDL.LU.64 R64, [R1+0x2fb8] ;  /* 0x002fb80001407983 */ /* 0x002ee80000300a00 */
[----:B------:R-:W-:Y:S04]  /*5eb40*/  STL [R1+0x2e24], R252 ;  /* 0x002e24fc01007387 */ /* 0x000fe80000100800 */
[----:B------:R-:W-:Y:S04]  /*5eb50*/  STL [R1+0x2e20], R0 ;  /* 0x002e200001007387 */ /* 0x000fe80000100800 */
        /* <DEDUP_REMOVED lines=14> */
[----:B-1----:R-:W3:Y:S01]  /*5ec40*/  LDL.LU.64 R42, [R1+0x2f80] ;  /* 0x002f8000012a7983 */ /* 0x002ee20000300a00 */
[C---:B------:R-:W-:Y:S08]  /*5ec50*/  HMMA.1688.F32.TF32 R80, R4.reuse, R54, R80 ;  /* 0x000000360450723c */ /* 0x040ff00000081050 */
[C---:B--2---:R-:W-:Y:S08]  /*5ec60*/  HMMA.1688.F32.TF32 R244, R4.reuse, R46, R244 ;  /* 0x0000002e04f4723c */ /* 0x044ff000000810f4 */
[C---:B---3--:R-:W-:Y:S11]  /*5ec70*/  HMMA.1688.F32.TF32 R248, R4.reuse, R42, R248 ;  /* 0x0000002a04f8723c */ /* 0x048ff600000810f8 */
[----:B------:R-:W-:Y:S11]  /*5ec80*/  @!UPT UIADD3 URZ, URZ, URZ, URZ ;  /* 0x0000003f3f3ff290 */ /* 0x000ff6000fffe03f */
[----:B------:R-:W-:Y:S01]  /*5ec90*/  @!UPT UIADD3 URZ, URZ, URZ, URZ ;  /* 0x0000003f3f3ff290 */ /* 0x000fe2000fffe03f */
[----:B------:R-:W-:Y:S04]  /*5eca0*/  STL.64 [R1+0x6f0], R248 ;  /* 0x0006f0f801007387 */ /* 0x000fe80000100a00 */
[----:B------:R1:W-:Y:S04]  /*5ecb0*/  STL.64 [R1+0x6f8], R250 ;  /* 0x0006f8fa01007387 */ /* 0x0003e80000100a00 */
[----:B-1----:R-:W2:Y:S04]  /*5ecc0*/  LDL.LU.64 R250, [R1+0x2f78] ;  /* 0x002f780001fa7983 */ /* 0x002ea80000300a00 */
[----:B------:R-:W2:Y:S04]  /*5ecd0*/  LDL.LU.64 R248, [R1+0x2f70] ;  /* 0x002f700001f87983 */ /* 0x000ea80000300a00 */
[----:B------:R-:W-:Y:S04]  /*5ece0*/  STL.64 [R1+0x760], R244 ;  /* 0x000760f401007387 */ /* 0x000fe80000100a00 */
[----:B------:R1:W-:Y:S02]  /*5ecf0*/  STL.64 [R1+0x768], R246 ;  /* 0x000768f601007387 */ /* 0x0003e40000100a00 */
[C---:B-1----:R-:W-:Y:S08]  /*5ed00*/  HMMA.1688.F32.TF32 R244, R4.reuse, R50, R240 ;  /* 0x0000003204f4723c */ /* 0x042ff000000810f0 */
[C---:B------:R-:W-:Y:S08]  /*5ed10*/  HMMA.1688.F32.TF32 R240, R4.reuse, R98, R120 ;  /* 0x0000006204f0723c */ /* 0x040ff00000081078 */
[C---:B------:R-:W-:Y:S07]  /*5ed20*/  HMMA.1688.F32.TF32 R120, R4.reuse, R102, R124 ;  /* 0x000000660478723c */ /* 0x040fee000008107c */
        /* <DEDUP_REMOVED lines=9> */
[----:B------:R1:W-:Y:S01]  /*5edc0*/  STL.64 [R1+0x888], R82 ;  /* 0x0008885201007387 */ /* 0x0003e20000100a00 */
[----:B------:R-:W-:Y:S01]  /*5edd0*/  MOV R96, R80 ;  /* 0x0000005000607202 */ /* 0x000fe20000000f00 */
[----:B------:R-:W-:-:S02]  /*5ede0*/  IMAD.MOV.U32 R97, RZ, RZ, R81 ;  /* 0x000000ffff617224 */ /* 0x000fc400078e0051 */
[----:B-1----:R-:W-:Y:S03]  /*5edf0*/  HMMA.1688.F32.TF32 R80, R4, R110, R132 ;  /* 0x0000006e0450723c */ /* 0x002fe60000081084 */
[----:B------:R-:W-:Y:S04]  /*5ee00*/  STL [R1+0x2db0], R97 ;  /* 0x002db06101007387 */ /* 0x000fe80000100800 */
[----:B------:R-:W-:Y:S11]  /*5ee10*/  STL [R1+0x2dac], R96 ;  /* 0x002dac6001007387 */ /* 0x000ff60000100800 */
[----:B------:R-:W-:Y:S05]  /*5ee20*/  @!UPT UIADD3 URZ, URZ, URZ, URZ ;  /* 0x0000003f3f3ff290 */ /* 0x000fea000fffe03f */
[----:B------:R1:W-:Y:S01]  /*5ee30*/  STL.64 [R1+0x878], R82 ;  /* 0x0008785201007387 */ /* 0x0003e20000100a00 */
[----:B------:R-:W-:-:S03]  /*5ee40*/  IMAD.MOV.U32 R100, RZ, RZ, R80 ;  /* 0x000000ffff647224 */ /* 0x000fc600078e0050 */
[----:B------:R-:W3:Y:S01]  /*5ee50*/  LDL.LU R240, [R1+0xc0] ;  /* 0x0000c00001f07983 */ /* 0x000ee20000300800 */
[----:B------:R-:W-:-:S03]  /*5ee60*/  MOV R101, R81 ;  /* 0x0000005100657202 */ /* 0x000fc60000000f00 */
[----:B------:R-:W3:Y:S04]  /*5ee70*/  LDL.LU R241, [R1+0xc4] ;  /* 0x0000c40001f17983 */ /* 0x000ee80000300800 */
[----:B------:R-:W3:Y:S04]  /*5ee80*/  LDL.LU R242, [R1+0xc8] ;  /* 0x0000c80001f27983 */ /* 0x000ee80000300800 */
[----:B------:R-:W3:Y:S04]  /*5ee90*/  LDL.LU R243, [R1+0xcc] ;  /* 0x0000cc0001f37983 */ /* 0x000ee80000300800 */
        /* <DEDUP_REMOVED lines=20> */
[----:B------:R-:W4:Y:S04]  /*5efe0*/  LDL.LU R244, [R1] ;  /* 0x0000000001f47983 */ /* 0x000f280000300800 */
[----:B------:R-:W4:Y:S04]  /*5eff0*/  LDL.LU R245, [R1+0x4] ;  /* 0x0000040001f57983 */ /* 0x000f280000300800 */
[----:B------:R-:W4:Y:S04]  /*5f000*/  LDL.LU R246, [R1+0x8] ;  /* 0x0000080001f67983 */ /* 0x000f280000300800 */
[----:B------:R-:W4:Y:S01]  /*5f010*/  LDL.LU R247, [R1+0xc] ;  /* 0x00000c0001f77983 */ /* 0x000f220000300800 */
[----:B------:R-:W-:Y:S08]  /*5f020*/  HMMA.1688.F32.TF32 R8, R12, R116, R8 ;  /* 0x000000740c08723c */ /* 0x000ff00000081008 */
[----:B------:R-:W-:Y:S11]  /*5f030*/  HMMA.1688.F32.TF32 R136, R4, R114, R136 ;  /* 0x000000720488723c */ /* 0x000ff60000081088 */
[----:B------:R-:W-:Y:S05]  /*5f040*/  @!UPT UIADD3 URZ, URZ, URZ, URZ ;  /* 0x0000003f3f3ff290 */ /* 0x000fea000fffe03f */
        /* <DEDUP_REMOVED lines=8> */
[----:B------:R-:W-:Y:S01]  /*5f0d0*/  HMMA.1688.F32.TF32 R4, R4, R118, R140 ;  /* 0x000000760404723c */ /* 0x000fe2000008108c */
[----:B------:R-:W-:-:S02]  /*5f0e0*/  IMAD.MOV.U32 R104, RZ, RZ, R136 ;  /* 0x000000ffff687224 */ /* 0x000fc400078e0088 */
[----:B------:R-:W-:Y:S01]  /*5f0f0*/  STL [R1+0x2db8], R101 ;  /* 0x002db86501007387 */ /* 0x000fe20000100800 */
[----:B------:R-:W-:-:S03]  /*5f100*/  IMAD.MOV.U32 R105, RZ, RZ, R137 ;  /* 0x000000ffff697224 */ /* 0x000fc600078e0089 */
[----:B------:R-:W-:Y:S04]  /*5f110*/  STL [R1+0x2db4], R100 ;  /* 0x002db46401007387 */ /* 0x000fe80000100800 */
[----:B------:R2:W-:Y:S04]  /*5f120*/  STL.64 [R1+0x868], R138 ;  /* 0x0008688a01007387 */ /* 0x0005e80000100a00 */
[----:B------:R-:W-:Y:S04]  /*5f130*/  STL [R1+0x2dc0], R105 ;  /* 0x002dc06901007387 */ /* 0x000fe80000100800 */
[----:B------:R-:W-:Y:S05]  /*5f140*/  STL [R1+0x2dbc], R104 ;  /* 0x002dbc6801007387 */ /* 0x000fea0000100800 */
[----:B------:R-:W-:Y:S01]  /*5f150*/  IMAD.MOV.U32 R109, RZ, RZ, R5 ;  /* 0x000000ffff6d7224 */ /* 0x000fe200078e0005 */
[----:B------:R-:W-:Y:S01]  /*5f160*/  MOV R108, R4 ;  /* 0x00000004006c7202 */ /* 0x000fe20000000f00 */
[----:B------:R-:W-:Y:S04]  /*5f170*/  STL.64 [R1+0x858], R6 ;  /* 0x0008580601007387 */ /* 0x000fe80000100a00 */
[----:B------:R-:W-:Y:S04]  /*5f180*/  STL [R1+0x2dc8], R109 ;  /* 0x002dc86d01007387 */ /* 0x000fe80000100800 */
[----:B------:R-:W-:Y:S04]  /*5f190*/  STL [R1+0x2dc4], R108 ;  /* 0x002dc46c01007387 */ /* 0x000fe80000100800 */
[----:B------:R-:W-:Y:S01]  /*5f1a0*/  LDS R4, [R2+0x1a100] ;  /* 0x01a1000002047984 */ /* 0x000fe20000000800 */
[C---:B-1----:R-:W-:Y:S03]  /*5f1b0*/  HMMA.1688.F32.TF32 R56, R8.reuse, R46, R56 ;  /* 0x0000002e0838723c */ /* 0x042fe60000081038 */
[----:B------:R-:W-:Y:S04]  /*5f1c0*/  LDS R6, [R2+0x1b100] ;  /* 0x01b1000002067984 */ /* 0x000fe80000000800 */
[----:B------:R-:W-:Y:S01]  /*5f1d0*/  LDS R5, [R3+0x1a100] ;  /* 0x01a1000003057984 */ /* 0x000fe20000000800 */
[C---:B------:R-:W-:Y:S03]  /*5f1e0*/  HMMA.1688.F32.TF32 R68, R8.reuse, R50, R68 ;  /* 0x000000320844723c */ /* 0x040fe60000081044 */
[----:B------:R-:W1:Y:S11]  /*5f1f0*/  LDS R7, [R3+0x1b100] ;  /* 0x01b1000003077984 */ /* 0x000e760000000800 */
[----:B------:R-:W-:Y:S02]  /*5f200*/  @!UPT UIADD3 URZ, URZ, URZ, URZ ;  /* 0x0000003f3f3ff290 */ /* 0x000fe4000fffe03f */
[----:B------:R-:W-:Y:S02]  /*5f210*/  IMAD.MOV.U32 R117, RZ, RZ, R57 ;  /* 0x000000ffff757224 */ /* 0x000fe400078e0039 */
[----:B------:R-:W-:Y:S01]  /*5f220*/  IMAD.MOV.U32 R116, RZ, RZ, R56 ;  /* 0x000000ffff747224 */ /* 0x000fe200078e0038 */
[C---:B--2---:R-:W-:Y:S08]  /*5f230*/  HMMA.1688.F32.TF32 R136, R8.reuse, R18, R128 ;  /* 0x000000120888723c */ /* 0x044ff00000081080 */
[----:B---3--:R-:W-:Y:S11]  /*5f240*/  HMMA.1688.F32.TF32 R132, R8, R22, R132 ;  /* 0x000000160884723c */ /* 0x008ff60000081084 */
[----:B------:R-:W-:Y:S05]  /*5f250*/  @!UPT UIADD3 URZ, URZ, URZ, URZ ;  /* 0x0000003f3f3ff290 */ /* 0x000fea000fffe03f */
[----:B------:R-:W-:Y:S01]  /*5f260*/  IMAD.MOV.U32 R131, RZ, RZ, R136 ;  /* 0x000000ffff837224 */ /* 0x000fe200078e0088 */
[----:B------:R-:W-:Y:S01]  /*5f270*/  MOV R130, R137 ;  /* 0x0000008900827202 */ /* 0x000fe20000000f00 */
[----:B------:R-:W-:Y:S02]  /*5f280*/  IMAD.MOV.U32 R129, RZ, RZ, R138 ;  /* 0x000000ffff817224 */ /* 0x000fe400078e008a */
[----:B------:R-:W-:-:S03]  /*5f290*/  IMAD.MOV.U32 R128, RZ, RZ, R139 ;  /* 0x000000ffff807224 */ /* 0x000fc600078e008b */
[----:B------:R-:W-:Y:S01]  /*5f2a0*/  STL [R1+0x1a0], R132 ;  /* 0x0001a08401007387 */ /* 0x000fe20000100800 */
[----:B------:R-:W-:Y:S01]  /*5f2b0*/  MOV R252, R133 ;  /* 0x0000008500fc7202 */ /* 0x000fe20000000f00 */
[----:B------:R-:W-:Y:S02]  /*5f2c0*/  IMAD.MOV.U32 R0, RZ, RZ, R134 ;  /* 0x000000ffff007224 */ /* 0x000fe400078e0086 */
[----:B------:R2:W-:Y:S01]  /*5f2d0*/  STL [R1+0x1ac], R135 ;  /* 0x0001ac8701007387 */ /* 0x0005e20000100800 */
[C---:B----4-:R-:W-:Y:S08]  /*5f2e0*/  HMMA.1688.F32.TF32 R136, R8.reuse, R26, R124 ;  /* 0x0000001a0888723c */ /* 0x050ff0000008107c */
[C---:B--2---:R-:W-:Y:S08]  /*5f2f0*/  HMMA.1688.F32.TF32 R132, R8.reuse, R30, R120 ;  /* 0x0000001e0884723c */ /* 0x044ff00000081078 */
[C---:B------:R-:W-:Y:S08]  /*5f300*/  HMMA.1688.F32.TF32 R124, R8.reuse, R34, R80 ;  /* 0x00000022087c723c */ /* 0x040ff00000081050 */
[C---:B------:R-:W-:Y:S08]  /*5f310*/  HMMA.1688.F32.TF32 R80, R8.reuse, R42, R244 ;  /* 0x0000002a0850723c */ /* 0x040ff000000810f4 */
[----:B------:R-:W-:Y:S01]  /*5f320*/  HMMA.1688.F32.TF32 R120, R8, R38, R240 ;  /* 0x000000260878723c */ /* 0x000fe200000810f0 */
[----:B------:R-:W-:Y:S04]  /*5f330*/  STL [R1+0x2e5c], R0 ;  /* 0x002e5c0001007387 */ /* 0x000fe80000100800 */
[----:B------:R-:W-:Y:S04]  /*5f340*/  STL [R1+0x2e58], R252 ;  /* 0x002e58fc01007387 */ /* 0x000fe80000100800 */
[----:B------:R-:W-:Y:S04]  /*5f350*/  STL.64 [R1+0x1c0], R136 ;  /* 0x0001c08801007387 */ /* 0x000fe80000100a00 */
[----:B------:R-:W-:Y:S04]  /*5f360*/  STL.64 [R1+0x1c8], R138 ;  /* 0x0001c88a01007387 */ /* 0x000fe80000100a00 */
[----:B------:R-:W-:Y:S01]  /*5f370*/  STL.64 [R1+0x280], R132 ;  /* 0x0002808401007387 */ /* 0x000fe20000100a00 */
[----:B------:R-:W-:Y:S01]  /*5f380*/  MOV R113, R81 ;  /* 0x0000005100717202 */ /* 0x000fe20000000f00 */
[----:B------:R-:W-:-:S02]  /*5f390*/  IMAD.MOV.U32 R112, RZ, RZ, R80 ;  /* 0x000000ffff707224 */ /* 0x000fc400078e0050 */
[----:B------:R-:W-:Y:S04]  /*5f3a0*/  STL.64 [R1+0x288], R134 ;  /* 0x0002888601007387 */ /* 0x000fe80000100a00 */
[----:B------:R-:W-:Y:S04]  /*5f3b0*/  STL.64 [R1+0x440], R124 ;  /* 0x0004407c01007387 */ /* 0x000fe80000100a00 */
[----:B------:R-:W-:Y:S04]  /*5f3c0*/  STL.64 [R1+0x448], R126 ;  /* 0x0004487e01007387 */ /* 0x000fe80000100a00 */
[----:B------:R-:W-:Y:S04]  /*5f3d0*/  STL.64 [R1+0x550], R120 ;  /* 0x0005507801007387 */ /* 0x000fe80000100a00 */
[----:B------:R-:W-:Y:S04]  /*5f3e0*/  STL.64 [R1+0x558], R122 ;  /* 0x0005587a01007387 */ /* 0x000fe80000100a00 */
[----:B------:R2:W-:Y:S04]  /*5f3f0*/  STL.64 [R1+0x628], R82 ;  /* 0x0006285201007387 */ /* 0x0005e80000100a00 */
[----:B------:R-:W-:Y:S04]  /*5f400*/  STL [R1+0x2e00], R113 ;  /* 0x002e007101007387 */ /* 0x000fe80000100800 */
[----:B------:R-:W-:Y:S04]  /*5f410*/  STL [R1+0x2dfc], R112 ;  /* 0x002dfc7001007387 */ /* 0x000fe80000100800 */
[----:B------:R3:W-:Y:S04]  /*5f420*/  STL.64 [R1+0x6c8], R58 ;  /* 0x0006c83a01007387 */ /* 0x0007e80000100a00 */
[----:B------:R-:W-:Y:S04]  /*5f430*/  STL [R1+0x2df8], R117 ;  /* 0x002df87501007387 */ /* 0x000fe80000100800 */
[----:B------:R-:W-:Y:S04]  /*5f440*/  STL [R1+0x2df4], R116 ;  /* 0x002df47401007387 */ /* 0x000fe80000100800 */
[----:B------:R-:W-:Y:S04]  /*5f450*/  STL.64 [R1+0x6d0], R68 ;  /* 0x0006d04401007387 */ /* 0x000fe80000100a00 */
[----:B------:R2:W-:Y:S04]  /*5f460*/  STL.64 [R1+0x6d8], R70 ;  /* 0x0006d84601007387 */ /* 0x0005e80000100a00 */
[----:B------:R-:W4:Y:S04]  /*5f470*/  LDL.LU R80, [R1+0x170] ;  /* 0x0001700001507983 */ /* 0x000f280000300800 */
[----:B------:R-:W4:Y:S04]  /*5f480*/  LDL.LU R81, [R1+0x174] ;  /* 0x0001740001517983 */ /* 0x000f280000300800 */
[----:B--2---:R-:W4:Y:S04]  /*5f490*/  LDL.LU R82, [R1+0x178] ;  /* 0x0001780001527983 */ /* 0x004f280000300800 */
        /* <DEDUP_REMOVED lines=21> */
[C---:B---3--:R-:W-:Y:S08]  /*5f5f0*/  HMMA.1688.F32.TF32 R56, R8.reuse, R54, R84 ;  /* 0x000000360838723c */ /* 0x048ff00000081054 */
[C---:B------:R-:W-:Y:S08]  /*5f600*/  HMMA.1688.F32.TF32 R84, R8.reuse, R98, R144 ;  /* 0x000000620854723c */ /* 0x040ff00000081090 */
[----:B------:R-:W-:Y:S08]  /*5f610*/  HMMA.1688.F32.TF32 R68, R8, R102, R148 ;  /* 0x000000660844723c */ /* 0x000ff00000081094 */
[----:B------:R-:W-:Y:S01]  /*5f620*/  MOV R109, R56 ;  /* 0x00000038006d7202 */ /* 0x000fe20000000f00 */
[----:B------:R-:W-:Y:S01]  /*5f630*/  IMAD.MOV.U32 R108, RZ, RZ, R57 ;  /* 0x000000ffff6c7224 */ /* 0x000fe200078e0039 */
[----:B------:R-:W-:Y:S01]  /*5f640*/  MOV R104, R59 ;  /* 0x0000003b00687202 */ /* 0x000fe20000000f00 */
[----:B------:R-:W-:-:S02]  /*5f650*/  IMAD.MOV.U32 R105, RZ, RZ, R58 ;  /* 0x000000ffff697224 */ /* 0x000fc400078e003a */
        /* <DEDUP_REMOVED lines=8> */
[----:B------:R3:W-:Y:S02]  /*5f6e0*/  STL.64 [R1+0x838], R70 ;  /* 0x0008384601007387 */ /* 0x0007e40000100a00 */
[C---:B---3--:R-:W-:Y:S08]  /*5f6f0*/  HMMA.1688.F32.TF32 R84, R8.reuse, R110, R156 ;  /* 0x0000006e0854723c */ /* 0x048ff0000008109c */
[C---:B------:R-:W-:Y:S01]  /*5f700*/  HMMA.1688.F32.TF32 R68, R8.reuse, R114, R160 ;  /* 0x000000720844723c */ /* 0x040fe200000810a0 */
[----:B------:R-:W-:Y:S04]  /*5f710*/  STL.64 [R1+0x820], R56 ;  /* 0x0008203801007387 */ /* 0x000fe80000100a00 */
[----:B------:R3:W-:Y:S10]  /*5f720*/  STL.64 [R1+0x828], R58 ;  /* 0x0008283a01007387 */ /* 0x0007f40000100a00 */
[----:B------:R-:W-:Y:S01]  /*5f730*/  STL.64 [R1+0x810], R84 ;  /* 0x0008105401007387 */ /* 0x000fe20000100a00 */
[----:B---3--:R-:W-:Y:S03]  /*5f740*/  HMMA.1688.F32.TF32 R56, R8, R118, R164 ;  /* 0x000000760838723c */ /* 0x008fe600000810a4 */
[----:B------:R-:W-:Y:S04]  /*5f750*/  STL.64 [R1+0x818], R86 ;  /* 0x0008185601007387 */ /* 0x000fe80000100a00 */
[----:B------:R-:W-:Y:S04]  /*5f760*/  STL.64 [R1+0x800], R68 ;  /* 0x0008004401007387 */ /* 0x000fe80000100a00 */
[----:B------:R1:W-:Y:S01]  /*5f770*/  STL.64 [R1+0x808], R70 ;  /* 0x0008084601007387 */ /* 0x0003e20000100a00 */
[----:B------:R-:W-:Y:S01]  /*5f780*/  MOV R32, R44 ;  /* 0x0000002c00207202 */ /* 0x000fe20000000f00 */
[----:B------:R-:W-:-:S02]  /*5f790*/  IMAD.MOV.U32 R33, RZ, RZ, R45 ;  /* 0x000000ffff217224 */ /* 0x000fc400078e002d */
[----:B------:R-:W-:Y:S04]  /*5f7a0*/  LDS R8, [R2+0x1a180] ;  /* 0x01a1800002087984 */ /* 0x000fe80000000800 */
[----:B------:R-:W-:Y:S04]  /*5f7b0*/  LDS R10, [R2+0x1b180] ;  /* 0x01b18000020a7984 */ /* 0x000fe80000000800 */
[----:B------:R-:W-:Y:S04]  /*5f7c0*/  LDS R9, [R3+0x1a180] ;  /* 0x01a1800003097984 */ /* 0x000fe80000000800 */
[----:B------:R-:W-:Y:S04]  /*5f7d0*/  STL.64 [R1+0x7f0], R56 ;  /* 0x0007f03801007387 */ /* 0x000fe80000100a00 */
[----:B------:R3:W-:Y:S04]  /*5f7e0*/  STL.64 [R1+0x7f8], R58 ;  /* 0x0007f83a01007387 */ /* 0x0007e80000100a00 */
[----:B------:R-:W1:Y:S02]  /*5f7f0*/  LDS R11, [R3+0x1b180] ;  /* 0x01b18000030b7984 */ /* 0x000e640000000800 */
[C---:B-1----:R-:W-:Y:S11]  /*5f800*/  HMMA.1688.F32.TF32 R68, R4.reuse, R18, R132 ;  /* 0x000000120444723c */ /* 0x042ff60000081084 */
[----:B------:R-:W-:Y:S11]  /*5f810*/  @!UPT UIADD3 URZ, URZ, URZ, URZ ;  /* 0x0000003f3f3ff290 */ /* 0x000ff6000fffe03f */
[----:B------:R-:W-:Y:S02]  /*5f820*/  @!UPT UIADD3 URZ, URZ, URZ, URZ ;  /* 0x0000003f3f3ff290 */ /* 0x000fe4000fffe03f */
[----:B---3--:R-:W-:Y:S01]  /*5f830*/  IMAD.MOV.U32 R59, RZ, RZ, R68 ;  /* 0x000000ffff3b7224 */ /* 0x008fe200078e0044 */
[----:B------:R-:W-:Y:S01]  /*5f840*/  MOV R57, R70 ;  /* 0x0000004600397202 */ /* 0x000fe20000000f00 */
[----:B------:R-:W-:Y:S02]  /*5f850*/  IMAD.MOV.U32 R58, RZ, RZ, R69 ;  /* 0x000000ffff3a7224 */ /* 0x000fe400078e0045 */
[----:B------:R-:W-:Y:S02]  /*5f860*/  IMAD.MOV.U32 R56, RZ, RZ, R71 ;  /* 0x000000ffff387224 */ /* 0x000fe400078e0047 */
[C---:B--2---:R-:W-:Y:S11]  /*5f870*/  HMMA.1688.F32.TF32 R68, R4.reuse, R22, R124 ;  /* 0x000000160444723c */ /* 0x044ff6000008107c */
[----:B------:R-:W-:Y:S11]  /*5f880*/  @!UPT UIADD3 URZ, URZ, URZ, URZ ;  /* 0x0000003f3f3ff290 */ /* 0x000ff6000fffe03f */
[----:B------:R-:W-:Y:S01]  /*5f890*/  @!UPT UIADD3 URZ, URZ, URZ, URZ ;  /* 0x0000003f3f3ff290 */ /* 0x000fe2000fffe03f */
[----:B------:R4:W-:Y:S01]  /*5f8a0*/  STL.64 [R1+0xb0], R68 ;  /* 0x0000b04401007387 */ /* 0x0009e20000100a00 */
[----:B------:R-:W-:Y:S01]  /*5f8b0*/  IMAD.MOV.U32 R0, RZ, RZ, R70 ;  /* 0x000000ffff007224 */ /* 0x000fe200078e0046 */
[----:B------:R-:W-:Y:S02]  /*5f8c0*/  MOV R252, R71 ;  /* 0x0000004700fc7202 */ /* 0x000fe40000000f00 */
[C---:B----4-:R-:W-:Y:S08]  /*5f8d0*/  HMMA.1688.F32.TF32 R68, R4.reuse, R30, R80 ;  /* 0x0000001e0444723c */ /* 0x050ff00000081050 */
[C---:B------:R-:W-:Y:S08]  /*5f8e0*/  HMMA.1688.F32.TF32 R84, R4.reuse, R26, R120 ;  /* 0x0000001a0454723c */ /* 0x040ff00000081078 */
[----:B------:R-:W-:Y:S08]  /*5f8f0*/  HMMA.1688.F32.TF32 R80, R4, R34, R240 ;  /* 0x000000220450723c */ /* 0x000ff000000810f0 */
[----:B------:R-:W-:Y:S01]  /*5f900*/  IMAD.MOV.U32 R53, RZ, RZ, R68 ;  /* 0x000000ffff357224 */ /* 0x000fe200078e0044 */
[----:B------:R-:W-:Y:S01]  /*5f910*/  MOV R49, R70 ;  /* 0x0000004600317202 */ /* 0x000fe20000000f00 */
[----:B------:R-:W-:-:S02]  /*5f920*/  IMAD.MOV.U32 R52, RZ, RZ, R69 ;  /* 0x000000ffff347224 */ /* 0x000fc400078e0045 */
[----:B------:R-:W-:Y:S02]  /*5f930*/  IMAD.MOV.U32 R48, RZ, RZ, R71 ;  /* 0x000000ffff307224 */ /* 0x000fe400078e0047 */
[----:B------:R-:W-:Y:S01]  /*5f940*/  HMMA.1688.F32.TF32 R68, R4, R38, R244 ;  /* 0x000000260444723c */ /* 0x000fe200000810f4 */
[----:B------:R-:W-:Y:S04]  /*5f950*/  STL.64 [R1+0x100], R84 ;  /* 0x0001005401007387 */ /* 0x000fe80000100a00 */
[----:B------:R-:W-:Y:S04]  /*5f960*/  STL.64 [R1+0x108], R86 ;  /* 0x0001085601007387 */ /* 0x000fe80000100a00 */
[----:B------:R-:W-:Y:S04]  /*5f970*/  STL [R1+0x2e1c], R48 ;  /* 0x002e1c3001007387 */ /* 0x000fe80000100800 */
[----:B------:R-:W-:Y:S04]  /*5f980*/  STL [R1+0x2e18], R49 ;  /* 0x002e183101007387 */ /* 0x000fe80000100800 */
[----:B------:R-:W-:Y:S04]  /*5f990*/  STL [R1+0x2e14], R52 ;  /* 0x002e143401007387 */ /* 0x000fe80000100800 */
[----:B------:R-:W-:Y:S04]  /*5f9a0*/  STL [R1+0x2e10], R53 ;  /* 0x002e103501007387 */ /* 0x000fe80000100800 */
[----:B------:R-:W-:Y:S01]  /*5f9b0*/  STL.64 [R1+0x130], R80 ;  /* 0x0001305001007387 */ /* 0x000fe20000100a00 */
[----:B------:R-:W-:Y:S01]  /*5f9c0*/  IMAD.MOV.U32 R44, RZ, RZ, R68 ;  /* 0x000000ffff2c7224 */ /* 0x000fe200078e0044 */
[----:B------:R-:W-:-:S02]  /*5f9d0*/  MOV R45, R69 ;  /* 0x00000045002d7202 */ /* 0x000fc40000000f00 */
[----:B------:R-:W-:Y:S04]  /*5f9e0*/  STL.64 [R1+0x138], R82 ;  /* 0x0001385201007387 */ /* 0x000fe80000100a00 */
[----:B------:R1:W-:Y:S02]  /*5f9f0*/  STL.64 [R1+0xe8], R70 ;  /* 0x0000e84601007387 */ /* 0x0003e40000100a00 */
[C---:B-1----:R-:W-:Y:S02]  /*5fa00*/  HMMA.1688.F32.TF32 R68, R4.reuse, R42, R248 ;  /* 0x0000002a0444723c */ /* 0x042fe400000810f8 */
[----:B------:R-:W-:Y:S06]  /*5fa10*/  STL [R1+0x2e0c], R44 ;  /* 0x002e0c2c01007387 */ /* 0x000fec0000100800 */
[C---:B------:R-:W-:Y:S08]  /*5fa20*/  HMMA.1688.F32.TF32 R80, R4.reuse, R46, R60 ;  /* 0x0000002e0450723c */ /* 0x040ff0000008103c */
[----:B------:R-:W-:Y:S07]  /*5fa30*/  HMMA.1688.F32.TF32 R60, R4, R54, R88 ;  /* 0x00000036043c723c */ /* 0x000fee0000081058 */
[----:B------:R-:W-:Y:S01]  /*5fa40*/  STL [R1+0x170], R68 ;  /* 0x0001704401007387 */ /* 0x000fe20000100800 */
[----:B------:R-:W-:-:S02]  /*5fa50*/  IMAD.MOV.U32 R113, RZ, RZ, R69 ;  /* 0x000000ffff717224 */ /* 0x000fc400078e0045 */
[----:B------:R-:W-:Y:S01]  /*5fa60*/  IMAD.MOV.U32 R112, RZ, RZ, R70 ;  /* 0x000000ffff707224 */ /* 0x000fe200078e0046 */
[----:B------:R1:W-:Y:S02]  /*5fa70*/  STL [R1+0x17c], R71 ;  /* 0x00017c4701007387 */ /* 0x0003e40000100800 */
[----:B-1----:R-:W-:Y:S02]  /*5fa80*/  HMMA.1688.F32.TF32 R68, R4, R50, R72 ;  /* 0x000000320444723c */ /* 0x002fe40000081048 */
[----:B------:R-:W-:Y:S04]  /*5fa90*/  STL [R1+0x2e08], R113 ;  /* 0x002e087101007387 */ /* 0x000fe80000100800 */
[----:B------:R-:W-:Y:S04]  /*5faa0*/  STL [R1+0x2e04], R112 ;  /* 0x002e047001007387 */ /* 0x000fe80000100800 */
[----:B------:R-:W-:Y:S01]  /*5fab0*/  STL.64 [R1+0x5a0], R80 ;  /* 0x0005a05001007387 */ /* 0x000fe20000100a00 */
[----:B------:R-:W-:-:S03]  /*5fac0*/  MOV R105, R60 ;  /* 0x0000003c00697202 */ /* 0x000fc60000000f00 */
[----:B------:R-:W-:Y:S01]  /*5fad0*/  STL.64 [R1+0x5a8], R82 ;  /* 0x0005a85201007387 */ /* 0x000fe20000100a00 */
[----:B------:R-:W-:-:S08]  /*5fae0*/  IMAD.MOV.U32 R104, RZ, RZ, R61 ;  /* 0x000000ffff687224 */ /* 0x000fd000078e003d */
[----:B------:R-:W-:Y:S04]  /*5faf0*/  STL.64 [R1+0x600], R68 ;  /* 0x0006004401007387 */ /* 0x000fe80000100a00 */
[----:B------:R-:W-:Y:S04]  /*5fb00*/  STL.64 [R1+0x608], R70 ;  /* 0x0006084601007387 */ /* 0x000fe80000100a00 */
[----:B------:R1:W-:Y:S02]  /*5fb10*/  STL.64 [R1+0x658], R62 ;  /* 0x0006583e01007387 */ /* 0x0003e40000100a00 */
[C---:B-1----:R-:W-:Y:S02]  /*5fb20*/  HMMA.1688.F32.TF32 R60, R4.reuse, R98, R168 ;  /* 0x00000062043c723c */ /* 0x042fe400000810a8 */
[----:B------:R-:W-:Y:S04]  /*5fb30*/  STL [R1+0x2de8], R104 ;  /* 0x002de86801007387 */ /* 0x000fe80000100800 */
[----:B------:R-:W-:Y:S04]  /*5fb40*/  STL [R1+0x2de4], R105 ;  /* 0x002de46901007387 */ /* 0x000fe80000100800 */
[----:B------:R-:W2:Y:S11]  /*5fb50*/  LDL.LU R136, [R1+0x400] ;  /* 0x0004000001887983 */ /* 0x000eb60000300800 */
[----:B------:R-:W-:Y:S02]  /*5fb60*/  @!UPT UIADD3 URZ, URZ, URZ, URZ ;  /* 0x0000003f3f3ff290 */ /* 0x000fe4000fffe03f */
[----:B------:R-:W-:Y:S04]  /*5fb70*/  STL.64 [R1+0x7c0], R60 ;  /* 0x0007c03c01007387 */ /* 0x000fe80000100a00 */
        /* <DEDUP_REMOVED lines=17> */
[----:B------:R-:W2:Y:S01]  /*5fc90*/  LDL.LU R245, [R1+0x194] ;  /* 0x0001940001f57983 */ /* 0x000ea20000300800 */
[C---:B-1----:R-:W-:Y:S03]  /*5fca0*/  HMMA.1688.F32.TF32 R60, R4.reuse, R102, R172 ;  /* 0x00000066043c723c */ /* 0x042fe600000810ac */
[----:B------:R-:W2:Y:S04]  /*5fcb0*/  LDL.LU R246, [R1+0x198] ;  /* 0x0001980001f67983 */ /* 0x000ea80000300800 */
[----:B------:R-:W3:Y:S04]  /*5fcc0*/  LDL.LU R247, [R1+0x19c] ;  /* 0x00019c0001f77983 */ /* 0x000ee80000300800 */
[----:B------:R-:W3:Y:S04]  /*5fcd0*/  LDL.LU R80, [R1+0x120] ;  /* 0x0001200001507983 */ /* 0x000ee80000300800 */
[----:B------:R-:W3:Y:S04]  /*5fce0*/  LDL.LU R81, [R1+0x124] ;  /* 0x0001240001517983 */ /* 0x000ee80000300800 */
[----:B------:R-:W3:Y:S04]  /*5fcf0*/  LDL.LU R82, [R1+0x128] ;  /* 0x0001280001527983 */ /* 0x000ee80000300800 */
[----:B------:R-:W3:Y:S04]  /*5fd00*/  LDL.LU R83, [R1+0x12c] ;  /* 0x00012c0001537983 */ /* 0x000ee80000300800 */
[----:B------:R-:W3:Y:S04]  /*5fd10*/  LDL.LU R240, [R1+0xd0] ;  /* 0x0000d00001f07983 */ /* 0x000ee80000300800 */
[----:B------:R-:W-:Y:S04]  /*5fd20*/  STL.64 [R1+0x7b0], R60 ;  /* 0x0007b03c01007387 */ /* 0x000fe80000100a00 */
[----:B------:R1:W-:Y:S04]  /*5fd30*/  STL.64 [R1+0x7b8], R62 ;  /* 0x0007b83e01007387 */ /* 0x0003e80000100a00 */
[----:B------:R-:W3:Y:S04]  /*5fd40*/  LDL.LU R241, [R1+0xd4] ;  /* 0x0000d40001f17983 */ /* 0x000ee80000300800 */
[----:B------:R-:W3:Y:S04]  /*5fd50*/  LDL.LU R242, [R1+0xd8] ;  /* 0x0000d80001f27983 */ /* 0x000ee80000300800 */
[----:B------:R-:W3:Y:S01]  /*5fd60*/  LDL.LU R243, [R1+0xdc] ;  /* 0x0000dc0001f37983 */ /* 0x000ee20000300800 */
        /* <DEDUP_REMOVED lines=15> */
[----:B------:R-:W1:Y:S01]  /*5fe60*/  LDS R7, [R3+0x1b200] ;  /* 0x01b2000003077984 */ /* 0x000e620000000800 */
[C---:B----4-:R-:W-:Y:S11]  /*5fe70*/  HMMA.1688.F32.TF32 R60, R8.reuse, R26, R124 ;  /* 0x0000001a083c723c */ /* 0x050ff6000008107c */
[----:B------:R-:W-:Y:S11]  /*5fe80*/  @!UPT UIADD3 URZ, URZ, URZ, URZ ;  /* 0x0000003f3f3ff290 */ /* 0x000ff6000fffe03f */
[----:B------:R-:W-:Y:S02]  /*5fe90*/  @!UPT UIADD3 URZ, URZ, URZ, URZ ;  /* 0x0000003f3f3ff290 */ /* 0x000fe4000fffe03f */
[----:B------:R-:W-:Y:S01]  /*5fea0*/  IMAD.MOV.U32 R48, RZ, RZ, R60 ;  /* 0x000000ffff307224 */ /* 0x000fe200078e003c */
[----:B------:R-:W-:Y:S01]  /*5feb0*/  MOV R49, R61 ;  /* 0x0000003d00317202 */ /* 0x000fe20000000f00 */
[----:B------:R-:W-:Y:S02]  /*5fec0*/  IMAD.MOV.U32 R52, RZ, RZ, R62 ;  /* 0x000000ffff347224 */ /* 0x000fe400078e003e */
[----:B------:R-:W-:Y:S01]  /*5fed0*/  IMAD.MOV.U32 R53, RZ, RZ, R63 ;  /* 0x000000ffff357224 */ /* 0x000fe200078e003f */
[C---:B--2---:R-:W-:Y:S08]  /*5fee0*/  HMMA.1688.F32.TF32 R68, R8.reuse, R18, R136 ;  /* 0x000000120844723c */ /* 0x044ff00000081088 */
[C---:B---3--:R-:W-:Y:S08]  /*5fef0*/  HMMA.1688.F32.TF32 R60, R8.reuse, R38, R80 ;  /* 0x00000026083c723c */ /* 0x048ff00000081050 */
[C---:B------:R-:W-:Y:S08]  /*5ff00*/  HMMA.1688.F32.TF32 R72, R8.reuse, R22, R132 ;  /* 0x000000160848723c */ /* 0x040ff00000081084 */
[C---:B------:R-:W-:Y:S08]  /*5ff10*/  HMMA.1688.F32.TF32 R248, R8.reuse, R30, R120 ;  /* 0x0000001e08f8723c */ /* 0x040ff00000081078 */
[----:B------:R-:W-:Y:S01]  /*5ff20*/  HMMA.1688.F32.TF32 R244, R8, R34, R244 ;  /* 0x0000002208f4723c */ /* 0x000fe200000810f4 */
[----:B------:R-:W-:Y:S01]  /*5ff30*/  MOV R40, R60 ;  /* 0x0000003c00287202 */ /* 0x000fe20000000f00 */
[----:B------:R-:W-:Y:S01]  /*5ff40*/  IMAD.MOV.U32 R41, RZ, RZ, R61 ;  /* 0x000000ffff297224 */ /* 0x000fe200078e003d */
[----:B------:R-:W-:Y:S01]  /*5ff50*/  MOV R113, R63 ;  /* 0x0000003f00717202 */ /* 0x000fe20000000f00 */
[----:B------:R-:W-:-:S04]  /*5ff60*/  IMAD.MOV.U32 R44, RZ, RZ, R62 ;  /* 0x000000ffff2c7224 */ /* 0x000fc800078e003e */
[----:B------:R-:W-:Y:S01]  /*5ff70*/  HMMA.1688.F32.TF32 R60, R8, R42, R240 ;  /* 0x0000002a083c723c */ /* 0x000fe200000810f0 */
        /* <DEDUP_REMOVED lines=9> */
[----:B------:R-:W-:Y:S04]  /*60010*/  STL [R1+0xd4], R61 ;  /* 0x0000d43d01007387 */ /* 0x000fe80000100800 */
[----:B------:R2:W-:Y:S02]  /*60020*/  STL.64 [R1+0xd8], R62 ;  /* 0x0000d83e01007387 */ /* 0x0005e40000100a00 */
[C---:B--2---:R-:W-:Y:S08]  /*60030*/  HMMA.1688.F32.TF32 R60, R8.reuse, R46, R64 ;  /* 0x0000002e083c723c */ /* 0x044ff00000081040 */
[----:B------:R-:W-:Y:S11]  /*60040*/  HMMA.1688.F32.TF32 R64, R8, R50, R76 ;  /* 0x000000320840723c */ /* 0x000ff6000008104c */
[----:B------:R-:W-:Y:S04]  /*60050*/  @!UPT UIADD3 URZ, URZ, URZ, URZ ;  /* 0x0000003f3f3ff290 */ /* 0x000fe8000fffe03f */
[----:B------:R-:W-:Y:S04]  /*60060*/  STL [R1+0x140], R60 ;  /* 0x0001403c01007387 */ /* 0x000fe80000100800 */
[----:B------:R2:W-:Y:S04]  /*60070*/  STL [R1+0x14c], R63 ;  /* 0x00014c3f01007387 */ /* 0x0005e80000100800 */
[----:B------:R-:W-:Y:S04]  /*60080*/  STL.64 [R1+0x150], R64 ;  /* 0x0001504001007387 */ /* 0x000fe80000100a00 */
[----:B------:R3:W-:Y:S04]  /*60090*/  STL.64 [R1+0x158], R66 ;  /* 0x0001584201007387 */ /* 0x0007e80000100a00 */
        /* <DEDUP_REMOVED lines=25> */
[----:B------:R-:W-:-:S02]  /*60230*/  MOV R116, R62 ;  /* 0x0000003e00747202 */ /* 0x000fc40000000f00 */
[C---:B--2---:R-:W-:Y:S08]  /*60240*/  HMMA.1688.F32.TF32 R60, R8.reuse, R54, R92 ;  /* 0x00000036083c723c */ /* 0x044ff0000008105c */
[C---:B---3--:R-:W-:Y:S11]  /*60250*/  HMMA.1688.F32.TF32 R64, R8.reuse, R98, R192 ;  /* 0x000000620840723c */ /* 0x048ff600000810c0 */
[----:B------:R-:W-:Y:S05]  /*60260*/  @!UPT UIADD3 URZ, URZ, URZ, URZ ;  /* 0x0000003f3f3ff290 */ /* 0x000fea000fffe03f */
[----:B------:R-:W-:Y:S01]  /*60270*/  IMAD.MOV.U32 R96, RZ, RZ, R63 ;  /* 0x000000ffff607224 */ /* 0x000fe200078e003f */
[----:B------:R-:W-:Y:S01]  /*60280*/  MOV R97, R62 ;  /* 0x0000003e00617202 */ /* 0x000fe20000000f00 */
[----:B------:R-:W-:Y:S02]  /*60290*/  IMAD.MOV.U32 R100, RZ, RZ, R61 ;  /* 0x000000ffff647224 */ /* 0x000fe400078e003d */
[----:B------:R-:W-:Y:S01]  /*602a0*/  IMAD.MOV.U32 R101, RZ, RZ, R60 ;  /* 0x000000ffff657224 */ /* 0x000fe200078e003c */
[----:B------:R-:W-:Y:S01]  /*602b0*/  STL [R1+0x2df0], R96 ;  /* 0x002df06001007387 */ /* 0x000fe20000100800 */
[C---:B------:R-:W-:Y:S03]  /*602c0*/  HMMA.1688.F32.TF32 R60, R8.reuse, R102, R196 ;  /* 0x00000066083c723c */ /* 0x040fe600000810c4 */
[----:B------:R-:W-:Y:S04]  /*602d0*/  STL [R1+0x2dec], R97 ;  /* 0x002dec6101007387 */ /* 0x000fe80000100800 */
[----:B------:R-:W-:Y:S01]  /*602e0*/  STL [R1+0x2de0], R100 ;  /* 0x002de06401007387 */ /* 0x000fe20000100800 */
[C---:B------:R-:W-:Y:S03]  /*602f0*/  HMMA.1688.F32.TF32 R68, R8.reuse, R106, R200 ;  /* 0x0000006a0844723c */ /* 0x040fe600000810c8 */
[----:B------:R-:W-:Y:S04]  /*60300*/  STL [R1+0x2ddc], R101 ;  /* 0x002ddc6501007387 */ /* 0x000fe80000100800 */
[----:B------:R-:W-:Y:S04]  /*60310*/  STL.64 [R1+0x740], R64 ;  /* 0x0007404001007387 */ /* 0x000fe80000100a00 */
[----:B------:R2:W-:Y:S02]  /*60320*/  STL.64 [R1+0x748], R66 ;  /* 0x0007484201007387 */ /* 0x0005e40000100a00 */
[C---:B--2---:R-:W-:Y:S02]  /*60330*/  HMMA.1688.F32.TF32 R64, R8.reuse, R110, R204 ;  /* 0x0000006e0840723c */ /* 0x044fe400000810cc */
[----:B------:R-:W-:Y:S04]  /*60340*/  STL.64 [R1+0x730], R60 ;  /* 0x0007303c01007387 */ /* 0x000fe80000100a00 */
[----:B------:R2:W-:Y:S04]  /*60350*/  STL.64 [R1+0x738], R62 ;  /* 0x0007383e01007387 */ /* 0x0005e80000100a00 */
[----:B------:R-:W-:Y:S04]  /*60360*/  STL.64 [R1+0x720], R68 ;  /* 0x0007204401007387 */ /* 0x000fe80000100a00 */
[----:B------:R-:W-:Y:S01]  /*60370*/  STL.64 [R1+0x728], R70 ;  /* 0x0007284601007387 */ /* 0x000fe20000100a00 */
[C---:B--2---:R-:W-:Y:S03]  /*60380*/  HMMA.1688.F32.TF32 R60, R8.reuse, R114, R208 ;  /* 0x00000072083c723c */ /* 0x044fe600000810d0 */
[----:B------:R-:W-:Y:S04]  /*60390*/  LDS R204, [R2+0x1a380] ;  /* 0x01a3800002cc7984 */ /* 0x000fe80000000800 */
[----:B------:R-:W-:Y:S01]  /*603a0*/  LDS R206, [R2+0x1b380] ;  /* 0x01b3800002ce7984 */ /* 0x000fe20000000800 */
[----:B------:R-:W-:Y:S03]  /*603b0*/  HMMA.1688.F32.TF32 R8, R8, R118, R212 ;  /* 0x000000760808723c */ /* 0x000fe600000810d4 */
[----:B------:R-:W-:Y:S04]  /*603c0*/  STL.64 [R1+0x710], R64 ;  /* 0x0007104001007387 */ /* 0x000fe80000100a00 */
[----:B------:R4:W-:Y:S04]  /*603d0*/  STL.64 [R1+0x718], R66 ;  /* 0x0007184201007387 */ /* 0x0009e80000100a00 */
[----:B------:R-:W2:Y:S04]  /*603e0*/  LDL.LU R240, [R1+0x160] ;  /* 0x0001600001f07983 */ /* 0x000ea80000300800 */
[----:B------:R-:W-:Y:S04]  /*603f0*/  LDS R205, [R3+0x1a380] ;  /* 0x01a3800003cd7984 */ /* 0x000fe80000000800 */
[----:B------:R-:W-:Y:S04]  /*60400*/  STL.64 [R1+0x700], R60 ;  /* 0x0007003c01007387 */ /* 0x000fe80000100a00 */
[----:B------:R3:W-:Y:S04]  /*60410*/  STL.64 [R1+0x708], R62 ;  /* 0x0007083e01007387 */ /* 0x0007e80000100a00 */
[----:B------:R-:W-:Y:S04]  /*60420*/  STL.64 [R1+0x6e0], R8 ;  /* 0x0006e00801007387 */ /* 0x000fe80000100a00 */
[----:B------:R-:W-:Y:S04]  /*60430*/  STL.64 [R1+0x6e8], R10 ;  /* 0x0006e80a01007387 */ /* 0x000fe80000100a00 */
[----:B------:R-:W2:Y:S04]  /*60440*/  LDL.LU R241, [R1+0x164] ;  /* 0x0001640001f17983 */ /* 0x000ea80000300800 */
[----:B------:R-:W2:Y:S04]  /*60450*/  LDL.LU R242, [R1+0x168] ;  /* 0x0001680001f27983 */ /* 0x000ea80000300800 */
[----:B------:R-:W2:Y:S01]  /*60460*/  LDL.LU R243, [R1+0x16c] ;  /* 0x00016c0001f37983 */ /* 0x000ea20000300800 */
[C---:B-1----:R-:W-:Y:S03]  /*60470*/  HMMA.1688.F32.TF32 R144, R4.reuse, R22, R136 ;  /* 0x000000160490723c */ /* 0x042fe60000081088 */
[----:B------:R-:W-:Y:S04]  /*60480*/  LDS R8, [R2+0x1a280] ;  /* 0x01a2800002087984 */ /* 0x000fe80000000800 */
[----:B------:R-:W-:Y:S04]  /*60490*/  LDS R10, [R2+0x1b280] ;  /* 0x01b28000020a7984 */ /* 0x000fe80000000800 */
[----:B------:R-:W-:Y:S01]  /*604a0*/  LDS R207, [R3+0x1b380] ;  /* 0x01b3800003cf7984 */ /* 0x000fe20000000800 */
[C---:B----4-:R-:W-:Y:S03]  /*604b0*/  HMMA.1688.F32.TF32 R64, R4.reuse, R18, R140 ;  /* 0x000000120440723c */ /* 0x050fe6000008108c */
[----:B------:R-:W-:Y:S04]  /*604c0*/  LDS R9, [R3+0x1a280] ;  /* 0x01a2800003097984 */ /* 0x000fe80000000800 */
[----:B------:R-:W1:Y:S01]  /*604d0*/  LDS R11, [R3+0x1b280] ;  /* 0x01b28000030b7984 */ /* 0x000e620000000800 */
[C---:B------:R-:W-:Y:S08]  /*604e0*/  HMMA.1688.F32.TF32 R120, R4.reuse, R26, R120 ;  /* 0x0000001a0478723c */ /* 0x040ff00000081078 */
[C---:B------:R-:W-:Y:S07]  /*604f0*/  HMMA.1688.F32.TF32 R124, R4.reuse, R30, R124 ;  /* 0x0000001e047c723c */ /* 0x040fee000008107c */
[----:B------:R-:W-:Y:S01]  /*60500*/  STL.64 [R1+0x2e78], R66 ;  /* 0x002e784201007387 */ /* 0x000fe20000100a00 */
[C---:B------:R-:W-:Y:S03]  /*60510*/  HMMA.1688.F32.TF32 R132, R4.reuse, R34, R132 ;  /* 0x000000220484723c */ /* 0x040fe60000081084 */
        /* <DEDUP_REMOVED lines=25> */
[----:B------:R-:W-:Y:S04]  /*606b0*/  STL.64 [R1+0x2ec0], R136 ;  /* 0x002ec08801007387 */ /* 0x000fe80000100a00 */
        /* <DEDUP_REMOVED lines=17> */
[----:B------:R-:W2:Y:S04]  /*607d0*/  LDL.LU R140, [R1+0x420] ;  /* 0x00042000018c7983 */ /* 0x000ea80000300800 */
[----:B------:R-:W2:Y:S04]  /*607e0*/  LDL.LU R141, [R1+0x424] ;  /* 0x00042400018d7983 */ /* 0x000ea80000300800 */
[----:B------:R-:W2:Y:S01]  /*607f0*/  LDL.LU R142, [R1+0x428] ;  /* 0x00042800018e7983 */ /* 0x000ea20000300800 */
[C---:B------:R-:W-:Y:S03]  /*60800*/  HMMA.1688.F32.TF32 R68, R4.reuse, R98, R216 ;  /* 0x000000620444723c */ /* 0x040fe600000810d8 */
[----:B------:R-:W2:Y:S08]  /*60810*/  LDL.LU R143, [R1+0x42c] ;  /* 0x00042c00018f7983 */ /* 0x000eb00000300800 */
[----:B------:R-:W-:Y:S04]  /*60820*/  STL.64 [R1+0x2ed8], R242 ;  /* 0x002ed8f201007387 */ /* 0x000fe80000100a00 */
[----:B------:R-:W-:Y:S01]  /*60830*/  STL.64 [R1+0x2ed0], R240 ;  /* 0x002ed0f001007387 */ /* 0x000fe20000100a00 */
[C---:B---3--:R-:W-:Y:S08]  /*60840*/  HMMA.1688.F32.TF32 R60, R4.reuse, R50, R160 ;  /* 0x00000032043c723c */ /* 0x048ff000000810a0 */
[C---:B----4-:R-:W-:Y:S11]  /*60850*/  HMMA.1688.F32.TF32 R64, R4.reuse, R46, R164 ;  /* 0x0000002e0440723c */ /* 0x050ff600000810a4 */
[----:B------:R-:W-:Y:S05]  /*60860*/  @!UPT UIADD3 URZ, URZ, URZ, URZ ;  /* 0x0000003f3f3ff290 */ /* 0x000fea000fffe03f */
[----:B------:R-:W-:Y:S01]  /*60870*/  IMAD.MOV.U32 R96, RZ, RZ, R60 ;  /* 0x000000ffff607224 */ /* 0x000fe200078e003c */
[----:B------:R-:W-:Y:S01]  /*60880*/  MOV R97, R61 ;  /* 0x0000003d00617202 */ /* 0x000fe20000000f00 */
[----:B------:R-:W-:Y:S02]  /*60890*/  IMAD.MOV.U32 R104, RZ, RZ, R62 ;  /* 0x000000ffff687224 */ /* 0x000fe400078e003e */
[----:B------:R-:W-:Y:S02]  /*608a0*/  IMAD.MOV.U32 R105, RZ, RZ, R63 ;  /* 0x000000ffff697224 */ /* 0x000fe400078e003f */
[C---:B------:R-:W-:Y:S01]  /*608b0*/  HMMA.1688.F32.TF32 R60, R4.reuse, R54, R156 ;  /* 0x00000036043c723c */ /* 0x040fe2000008109c */
[----:B------:R-:W-:Y:S04]  /*608c0*/  STL.64 [R1+0x90], R64 ;  /* 0x0000904001007387 */ /* 0x000fe80000100a00 */
[----:B------:R3:W-:Y:S03]  /*608d0*/  STL.64 [R1+0x98], R66 ;  /* 0x0000984201007387 */ /* 0x0007e60000100a00 */
[C---:B---3--:R-:W-:Y:S11]  /*608e0*/  HMMA.1688.F32.TF32 R64, R4.reuse, R102, R220 ;  /* 0x000000660440723c */ /* 0x048ff600000810dc */
[----:B------:R-:W-:Y:S05]  /*608f0*/  @!UPT UIADD3 URZ, URZ, URZ, URZ ;  /* 0x0000003f3f3ff290 */ /* 0x000fea000fffe03f */
[----:B------:R-:W-:Y:S01]  /*60900*/  MOV R100, R60 ;  /* 0x0000003c00647202 */ /* 0x000fe20000000f00 */
[----:B------:R-:W-:Y:S01]  /*60910*/  IMAD.MOV.U32 R101, RZ, RZ, R61 ;  /* 0x000000ffff657224 */ /* 0x000fe200078e003d */
[----:B------:R-:W-:Y:S01]  /*60920*/  MOV R108, R63 ;  /* 0x0000003f006c7202 */ /* 0x000fe20000000f00 */
[----:B------:R-:W-:Y:S02]  /*60930*/  IMAD.MOV.U32 R109, RZ, RZ, R62 ;  /* 0x000000ffff6d7224 */ /* 0x000fe400078e003e */
[C---:B------:R-:W-:Y:S01]  /*60940*/  HMMA.1688.F32.TF32 R60, R4.reuse, R106, R224 ;  /* 0x0000006a043c723c */ /* 0x040fe200000810e0 */
[----:B------:R-:W-:Y:S04]  /*60950*/  STL.64 [R1+0x6b0], R68 ;  /* 0x0006b04401007387 */ /* 0x000fe80000100a00 */
[----:B------:R3:W-:Y:S04]  /*60960*/  STL.64 [R1+0x6b8], R70 ;  /* 0x0006b84601007387 */ /* 0x0007e80000100a00 */
[----:B------:R-:W-:Y:S04]  /*60970*/  STL.64 [R1+0x6a0], R64 ;  /* 0x0006a04001007387 */ /* 0x000fe80000100a00 */
[----:B------:R4:W-:Y:S01]  /*60980*/  STL.64 [R1+0x6a8], R66 ;  /* 0x0006a84201007387 */ /* 0x0009e20000100a00 */
[C---:B---3--:R-:W-:Y:S09]  /*60990*/  HMMA.1688.F32.TF32 R68, R4.reuse, R110, R228 ;  /* 0x0000006e0444723c */ /* 0x048ff200000810e4 */
[----:B------:R-:W-:Y:S01]  /*609a0*/  STL.64 [R1+0x690], R60 ;  /* 0x0006903c01007387 */ /* 0x000fe20000100a00 */
[C---:B----4-:R-:W-:Y:S03]  /*609b0*/  HMMA.1688.F32.TF32 R64, R4.reuse, R114, R232 ;  /* 0x000000720440723c */ /* 0x050fe600000810e8 */
[----:B------:R3:W-:Y:S05]  /*609c0*/  STL.64 [R1+0x698], R62 ;  /* 0x0006983e01007387 */ /* 0x0007ea0000100a00 */
[----:B---3--:R-:W-:Y:S05]  /*609d0*/  HMMA.1688.F32.TF32 R60, R4, R118, R236 ;  /* 0x00000076043c723c */ /* 0x008fea00000810ec */
[----:B------:R-:W-:Y:S04]  /*609e0*/  STL.64 [R1+0x680], R68 ;  /* 0x0006804401007387 */ /* 0x000fe80000100a00 */
[----:B------:R-:W-:Y:S01]  /*609f0*/  STL.64 [R1+0x688], R70 ;  /* 0x0006884601007387 */ /* 0x000fe20000100a00 */
[C---:B-1----:R-:W-:Y:S03]  /*60a00*/  HMMA.1688.F32.TF32 R160, R8.reuse, R34, R80 ;  /* 0x0000002208a0723c */ /* 0x042fe60000081050 */
[----:B------:R-:W-:Y:S04]  /*60a10*/  LDS R4, [R2+0x1a300] ;  /* 0x01a3000002047984 */ /* 0x000fe80000000800 */
[----:B------:R-:W-:Y:S04]  /*60a20*/  STL.64 [R1+0x670], R64 ;  /* 0x0006704001007387 */ /* 0x000fe80000100a00 */
[----:B------:R-:W-:Y:S01]  /*60a30*/  STL.64 [R1+0x678], R66 ;  /* 0x0006784201007387 */ /* 0x000fe20000100a00 */
[C---:B------:R-:W-:Y:S03]  /*60a40*/  HMMA.1688.F32.TF32 R196, R8.reuse, R22, R148 ;  /* 0x0000001608c4723c */ /* 0x040fe60000081094 */
[----:B------:R-:W-:Y:S04]  /*60a50*/  LDS R6, [R2+0x1b300] ;  /* 0x01b3000002067984 */ /* 0x000fe80000000800 */
[----:B------:R1:W-:Y:S04]  /*60a60*/  STL.64 [R1+0x640], R60 ;  /* 0x0006403c01007387 */ /* 0x0003e80000100a00 */
[----:B------:R3:W-:Y:S04]  /*60a70*/  STL.64 [R1+0x648], R62 ;  /* 0x0006483e01007387 */ /* 0x0007e80000100a00 */
[----:B------:R-:W4:Y:S04]  /*60a80*/  LDL.LU R156, [R1+0x5c0] ;  /* 0x0005c000019c7983 */ /* 0x000f280000300800 */
[----:B------:R-:W4:Y:S04]  /*60a90*/  LDL.LU R157, [R1+0x5c4] ;  /* 0x0005c400019d7983 */ /* 0x000f280000300800 */
[----:B------:R-:W4:Y:S04]  /*60aa0*/  LDL.LU R158, [R1+0x5c8] ;  /* 0x0005c800019e7983 */ /* 0x000f280000300800 */
[----:B------:R-:W4:Y:S04]  /*60ab0*/  LDL.LU R159, [R1+0x5cc] ;  /* 0x0005cc00019f7983 */ /* 0x000f280000300800 */
[----:B-1----:R-:W2:Y:S04]  /*60ac0*/  LDL.LU R60, [R1+0x960] ;  /* 0x00096000013c7983 */ /* 0x002ea80000300800 */
[----:B------:R-:W2:Y:S04]  /*60ad0*/  LDL.LU R61, [R1+0x964] ;  /* 0x00096400013d7983 */ /* 0x000ea80000300800 */
[----:B---3--:R-:W3:Y:S04]  /*60ae0*/  LDL.LU R62, [R1+0x968] ;  /* 0x00096800013e7983 */ /* 0x008ee80000300800 */
        /* <DEDUP_REMOVED lines=115> */
[----:B------:R-:W1:Y:S01]  /*61220*/  LDS R7, [R3+0x1b300] ;  /* 0x01b3000003077984 */ /* 0x000e620000000800 */
[C---:B------:R-:W-:Y:S08]  /*61230*/  HMMA.1688.F32.TF32 R192, R8.reuse, R18, R152 ;  /* 0x0000001208c0723c */ /* 0x040ff00000081098 */
[----:B--2---:R-:W-:Y:S01]  /*61240*/  HMMA.1688.F32.TF32 R152, R8, R30, R140 ;  /* 0x0000001e0898723c */ /* 0x004fe2000008108c */
[----:B------:R-:W2:Y:S04]  /*61250*/  LDL.LU R140, [R1+0x590] ;  /* 0x00059000018c7983 */ /* 0x000ea80000300800 */
[----:B------:R-:W2:Y:S04]  /*61260*/  LDL.LU R141, [R1+0x594] ;  /* 0x00059400018d7983 */ /* 0x000ea80000300800 */
[----:B------:R-:W2:Y:S04]  /*61270*/  LDL.LU R142, [R1+0x598] ;  /* 0x00059800018e7983 */ /* 0x000ea80000300800 */
[----:B------:R-:W2:Y:S01]  /*61280*/  LDL.LU R143, [R1+0x59c] ;  /* 0x00059c00018f7983 */ /* 0x000ea20000300800 */
[----:B-1----:R-:W-:Y:S08]  /*61290*/  HMMA.1688.F32.TF32 R224, R4, R50, R64 ;  /* 0x0000003204e0723c */ /* 0x002ff00000081040 */
[C---:B---3--:R-:W-:Y:S08]  /*612a0*/  HMMA.1688.F32.TF32 R120, R8.reuse, R114, R120 ;  /* 0x000000720878723c */ /* 0x048ff00000081078 */
[C---:B----4-:R-:W-:Y:S08]  /*612b0*/  HMMA.1688.F32.TF32 R124, R8.reuse, R110, R124 ;  /* 0x0000006e087c723c */ /* 0x050ff0000008107c */
[C---:B------:R-:W-:Y:S08]  /*612c0*/  HMMA.1688.F32.TF32 R132, R8.reuse, R106, R132 ;  /* 0x0000006a0884723c */ /* 0x040ff00000081084 */
[C---:B------:R-:W-:Y:S08]  /*612d0*/  HMMA.1688.F32.TF32 R236, R8.reuse, R54, R216 ;  /* 0x0000003608ec723c */ /* 0x040ff000000810d8 */
[C---:B------:R-:W-:Y:S08]  /*612e0*/  HMMA.1688.F32.TF32 R216, R8.reuse, R98, R240 ;  /* 0x0000006208d8723c */ /* 0x040ff000000810f0 */
[C---:B------:R-:W-:Y:S08]  /*612f0*/  HMMA.1688.F32.TF32 R228, R8.reuse, R50, R220 ;  /* 0x0000003208e4723c */ /* 0x040ff000000810dc */
[C---:B------:R-:W-:Y:S07]  /*61300*/  HMMA.1688.F32.TF32 R76, R8.reuse, R42, R76 ;  /* 0x0000002a084c723c */ /* 0x040fee000008104c */
[----:B------:R-:W-:Y:S01]  /*61310*/  STL.64 [R1+0x5f0], R216 ;  /* 0x0005f0d801007387 */ /* 0x000fe20000100a00 */
[C---:B------:R-:W-:Y:S03]  /*61320*/  HMMA.1688.F32.TF32 R164, R8.reuse, R38, R164 ;  /* 0x0000002608a4723c */ /* 0x040fe600000810a4 */
[----:B------:R-:W-:Y:S05]  /*61330*/  STL.64 [R1+0x5f8], R218 ;  /* 0x0005f8da01007387 */ /* 0x000fea0000100a00 */
        /* <DEDUP_REMOVED lines=17> */
[----:B------:R1:W-:Y:S02]  /*61450*/  STL.64 [R1+0x588], R66 ;  /* 0x0005884201007387 */ /* 0x0003e40000100a00 */
[C---:B------:R-:W-:Y:S08]  /*61460*/  HMMA.1688.F32.TF32 R72, R4.reuse, R106, R72 ;  /* 0x0000006a0448723c */ /* 0x040ff00000081048 */
[C---:B-1----:R-:W-:Y:S07]  /*61470*/  HMMA.1688.F32.TF32 R64, R4.reuse, R110, R68 ;  /* 0x0000006e0440723c */ /* 0x042fee0000081044 */
        /* <DEDUP_REMOVED lines=13> */
[----:B------:R-:W-:Y:S04]  /*61550*/  STL.64 [R1+0x180], R72 ;  /* 0x0001804801007387 */ /* 0x000fe80000100a00 */
[----:B------:R-:W-:Y:S04]  /*61560*/  STL.64 [R1+0x188], R74 ;  /* 0x0001884a01007387 */ /* 0x000fe80000100a00 */
[----:B------:R1:W-:Y:S04]  /*61570*/  STL.64 [R1+0x560], R64 ;  /* 0x0005604001007387 */ /* 0x0003e80000100a00 */
[----:B------:R3:W-:Y:S01]  /*61580*/  STL.64 [R1+0x568], R66 ;  /* 0x0005684201007387 */ /* 0x0007e20000100a00 */
[----:B------:R-:W-:-:S03]  /*61590*/  MOV R248, R32 ;  /* 0x0000002000f87202 */ /* 0x000fc60000000f00 */
[----:B------:R-:W-:Y:S01]  /*615a0*/  STL.64 [R1+0x160], R8 ;  /* 0x0001600801007387 */ /* 0x000fe20000100a00 */
[----:B------:R-:W-:-:S03]  /*615b0*/  IMAD.MOV.U32 R249, RZ, RZ, R33 ;  /* 0x000000fffff97224 */ /* 0x000fc600078e0021 */
[----:B------:R-:W-:Y:S01]  /*615c0*/  STL.64 [R1+0x168], R10 ;  /* 0x0001680a01007387 */ /* 0x000fe20000100a00 */
[----:B------:R-:W-:-:S03]  /*615d0*/  IMAD.MOV.U32 R250, RZ, RZ, R36 ;  /* 0x000000fffffa7224 */ /* 0x000fc600078e0024 */
[----:B------:R-:W-:Y:S01]  /*615e0*/  STL.64 [R1+0x540], R4 ;  /* 0x0005400401007387 */ /* 0x000fe20000100a00 */
[----:B------:R-:W-:-:S03]  /*615f0*/  MOV R251, R37 ;  /* 0x0000002500fb7202 */ /* 0x000fc60000000f00 */
[----:B------:R-:W-:Y:S04]  /*61600*/  STL.64 [R1+0x548], R6 ;  /* 0x0005480601007387 */ /* 0x000fe80000100a00 */
[----:B------:R-:W4:Y:S04]  /*61610*/  LDL.LU R32, [R1+0x2f6c] ;  /* 0x002f6c0001207983 */ /* 0x000f280000300800 */
[----:B------:R-:W2:Y:S04]  /*61620*/  LDL.LU R33, [R1+0x2f68] ;  /* 0x002f680001217983 */ /* 0x000ea80000300800 */
[----:B------:R-:W2:Y:S04]  /*61630*/  LDL.LU R36, [R1+0x2f64] ;  /* 0x002f640001247983 */ /* 0x000ea80000300800 */
[----:B------:R-:W2:Y:S01]  /*61640*/  LDL.LU R37, [R1+0x2f60] ;  /* 0x002f600001257983 */ /* 0x000ea20000300800 */
[----:B-1----:R-:W-:Y:S01]  /*61650*/  IMAD.MOV.U32 R64, RZ, RZ, R24 ;  /* 0x000000ffff407224 */ /* 0x002fe200078e0018 */
[----:B------:R-:W-:Y:S01]  /*61660*/  MOV R65, R25 ;  /* 0x0000001900417202 */ /* 0x000fe20000000f00 */
[----:B---3--:R-:W-:Y:S01]  /*61670*/  IMAD.MOV.U32 R66, RZ, RZ, R28 ;  /* 0x000000ffff427224 */ /* 0x008fe200078e001c */
[----:B------:R-:W3:Y:S01]  /*61680*/  LDL.LU R24, [R1+0x2f5c] ;  /* 0x002f5c0001187983 */ /* 0x000ee20000300800 */
[----:B------:R-:W-:Y:S01]  /*61690*/  IMAD.MOV.U32 R67, RZ, RZ, R29 ;  /* 0x000000ffff437224 */ /* 0x000fe200078e001d */
[----:B------:R-:W-:-:S02]  /*616a0*/  MOV R144, R16 ;  /* 0x0000001000907202 */ /* 0x000fc40000000f00 */
[----:B------:R-:W3:Y:S01]  /*616b0*/  LDL.LU R25, [R1+0x2f58] ;  /* 0x002f580001197983 */ /* 0x000ee20000300800 */
[----:B------:R-:W-:-:S03]  /*616c0*/  IMAD.MOV.U32 R145, RZ, RZ, R20 ;  /* 0x000000ffff917224 */ /* 0x000fc600078e0014 */
[----:B------:R-:W3:Y:S01]  /*616d0*/  LDL.LU R28, [R1+0x2f54] ;  /* 0x002f5400011c7983 */ /* 0x000ee20000300800 */
[----:B------:R-:W-:-:S03]  /*616e0*/  IMAD.MOV.U32 R146, RZ, RZ, R21 ;  /* 0x000000ffff927224 */ /* 0x000fc600078e0015 */
[----:B------:R-:W3:Y:S01]  /*616f0*/  LDL.LU R29, [R1+0x2f50] ;  /* 0x002f5000011d7983 */ /* 0x000ee20000300800 */
[----:B------:R-:W-:-:S03]  /*61700*/  MOV R147, R17 ;  /* 0x0000001100937202 */ /* 0x000fc60000000f00 */
[----:B------:R-:W3:Y:S04]  /*61710*/  LDL.LU R16, [R1+0x2f4c] ;  /* 0x002f4c0001107983 */ /* 0x000ee80000300800 */
[----:B------:R-:W3:Y:S04]  /*61720*/  LDL.LU R20, [R1+0x2f48] ;  /* 0x002f480001147983 */ /* 0x000ee80000300800 */
[----:B------:R-:W3:Y:S04]  /*61730*/  LDL.LU R21, [R1+0x2f44] ;  /* 0x002f440001157983 */ /* 0x000ee80000300800 */
[----:B------:R-:W3:Y:S01]  /*61740*/  LDL.LU R17, [R1+0x2f40] ;  /* 0x002f400001117983 */ /* 0x000ee20000300800 */
[----:B----4-:R-:W-:Y:S01]  /*61750*/  IMAD.MOV.U32 R123, RZ, RZ, R32 ;  /* 0x000000ffff7b7224 */ /* 0x010fe200078e0020 */
[----:B--2---:R-:W-:Y:S01]  /*61760*/  MOV R122, R33 ;  /* 0x00000021007a7202 */ /* 0x004fe20000000f00 */
[----:B------:R-:W-:-:S02]  /*61770*/  IMAD.MOV.U32 R121, RZ, RZ, R36 ;  /* 0x000000ffff797224 */ /* 0x000fc400078e0024 */
[----:B------:R-:W-:Y:S02]  /*61780*/  IMAD.MOV.U32 R120, RZ, RZ, R37 ;  /* 0x000000ffff787224 */ /* 0x000fe400078e0025 */
[----:B------:R-:W2:Y:S04]  /*61790*/  LDL.LU R37, [R1+0x2f3c] ;  /* 0x002f3c0001257983 */ /* 0x000ea80000300800 */
[----:B------:R-:W4:Y:S04]  /*617a0*/  LDL.LU R36, [R1+0x2f38] ;  /* 0x002f380001247983 */ /* 0x000f280000300800 */
[----:B------:R-:W2:Y:S04]  /*617b0*/  LDL.LU R33, [R1+0x2f34] ;  /* 0x002f340001217983 */ /* 0x000ea80000300800 */
[----:B------:R-:W4:Y:S01]  /*617c0*/  LDL.LU R32, [R1+0x2f30] ;  /* 0x002f300001207983 */ /* 0x000f220000300800 */
[----:B---3--:R-:W-:Y:S01]  /*617d0*/  MOV R125, R28 ;  /* 0x0000001c007d7202 */ /* 0x008fe20000000f00 */
[----:B------:R-:W-:-:S02]  /*617e0*/  IMAD.MOV.U32 R124, RZ, RZ, R29 ;  /* 0x000000ffff7c7224 */ /* 0x000fc400078e001d */
[----:B------:R-:W3:Y:S01]  /*617f0*/  LDL.LU R29, [R1+0x2f2c] ;  /* 0x002f2c00011d7983 */ /* 0x000ee20000300800 */
[----:B------:R-:W-:Y:S02]  /*61800*/  IMAD.MOV.U32 R126, RZ, RZ, R25 ;  /* 0x000000ffff7e7224 */ /* 0x000fe400078e0019 */
[----:B------:R-:W-:Y:S01]  /*61810*/  IMAD.MOV.U32 R127, RZ, RZ, R24 ;  /* 0x000000ffff7f7224 */ /* 0x000fe200078e0018 */
[----:B------:R-:W3:Y:S04]  /*61820*/  LDL.LU R28, [R1+0x2f28] ;  /* 0x002f2800011c7983 */ /* 0x000ee80000300800 */
[----:B------:R-:W3:Y:S01]  /*61830*/  LDL.LU R25, [R1+0x2f24] ;  /* 0x002f240001197983 */ /* 0x000ee20000300800 */
[----:B------:R-:W-:Y:S02]  /*61840*/  IMAD.MOV.U32 R134, RZ, RZ, R20 ;  /* 0x000000ffff867224 */ /* 0x000fe400078e0014 */
[----:B------:R-:W-:Y:S01]  /*61850*/  IMAD.MOV.U32 R133, RZ, RZ, R21 ;  /* 0x000000ffff857224 */ /* 0x000fe200078e0015 */
[----:B------:R-:W3:Y:S01]  /*61860*/  LDL.LU R24, [R1+0x2f20] ;  /* 0x002f200001187983 */ /* 0x000ee20000300800 */
[----:B------:R-:W-:-:S03]  /*61870*/  MOV R132, R17 ;  /* 0x0000001100847202 */ /* 0x000fc60000000f00 */
[----:B------:R-:W3:Y:S01]  /*61880*/  LDL.LU R17, [R1+0x2f1c] ;  /* 0x002f1c0001117983 */ /* 0x000ee20000300800 */
[----:B------:R-:W-:-:S03]  /*61890*/  MOV R135, R16 ;  /* 0x0000001000877202 */ /* 0x000fc60000000f00 */
[----:B------:R-:W3:Y:S01]  /*618a0*/  LDL.LU R21, [R1+0x2f18] ;  /* 0x002f180001157983 */ /* 0x000ee20000300800 */
[C---:B------:R-:W-:Y:S03]  /*618b0*/  HMMA.1688.F32.TF32 R216, R204.reuse, R18, R88 ;  /* 0x00000012ccd8723c */ /* 0x040fe60000081058 */
[----:B------:R-:W3:Y:S04]  /*618c0*/  LDL.LU R20, [R1+0x2f14] ;  /* 0x002f140001147983 */ /* 0x000ee80000300800 */
[----:B------:R-:W3:Y:S01]  /*618d0*/  LDL.LU R16, [R1+0x2f10] ;  /* 0x002f100001107983 */ /* 0x000ee20000300800 */
[C---:B------:R-:W-:Y:S08]  /*618e0*/  HMMA.1688.F32.TF32 R212, R204.reuse, R30, R140 ;  /* 0x0000001eccd4723c */ /* 0x040ff0000008108c */
[----:B------:R-:W-:Y:S01]  /*618f0*/  HMMA.1688.F32.TF32 R188, R204, R26, R156 ;  /* 0x0000001accbc723c */ /* 0x000fe2000008109c */
[----:B------:R-:W-:Y:S01]  /*61900*/  IMAD.MOV.U32 R72, RZ, RZ, R131 ;  /* 0x000000ffff487224 */ /* 0x000fe200078e0083 */
[----:B------:R-:W-:Y:S01]  /*61910*/  MOV R73, R130 ;  /* 0x0000008200497202 */ /* 0x000fe20000000f00 */
[----:B------:R-:W-:Y:S01]  /*61920*/  IMAD.MOV.U32 R74, RZ, RZ, R129 ;  /* 0x000000ffff4a7224 */ /* 0x000fe200078e0081 */
[----:B------:R-:W-:Y:S01]  /*61930*/  LDS R130, [R2+0x1d000] ;  /* 0x01d0000002827984 */ /* 0x000fe20000000800 */
[----:B------:R-:W-:-:S03]  /*61940*/  IMAD.MOV.U32 R75, RZ, RZ, R128 ;  /* 0x000000ffff4b7224 */ /* 0x000fc600078e0080 */
[----:B------:R-:W-:Y:S01]  /*61950*/  LDS R128, [R2+0x1c000] ;  /* 0x01c0000002807984 */ /* 0x000fe20000000800 */
[C---:B------:R-:W-:Y:S03]  /*61960*/  HMMA.1688.F32.TF32 R220, R204.reuse, R22, R60 ;  /* 0x00000016ccdc723c */ /* 0x040fe6000008103c */
[----:B------:R-:W-:Y:S04]  /*61970*/  LDS R129, [R3+0x1c000] ;  /* 0x01c0000003817984 */ /* 0x000fe80000000800 */
[----:B------:R-:W-:Y:S04]  /*61980*/  LDS R131, [R3+0x1d000] ;  /* 0x01d0000003837984 */ /* 0x000fe80000000800 */
[----:B------:R-:W-:Y:S04]  /*61990*/  LDS R22, [R2+0x1d080] ;  /* 0x01d0800002167984 */ /* 0x000fe80000000800 */
[----:B------:R-:W-:Y:S04]  /*619a0*/  LDS R23, [R3+0x1d080] ;  /* 0x01d0800003177984 */ /* 0x000fe80000000800 */
[----:B------:R-:W-:Y:S04]  /*619b0*/  LDS R26, [R2+0x1d100] ;  /* 0x01d10000021a7984 */ /* 0x000fe80000000800 */
[----:B------:R-:W-:Y:S01]  /*619c0*/  LDS R27, [R3+0x1d100] ;  /* 0x01d10000031b7984 */ /* 0x000fe20000000800 */
[----:B------:R-:W-:Y:S01]  /*619d0*/  HMMA.1688.F32.TF32 R132, R204, R98, R132 ;  /* 0x00000062cc84723c */ /* 0x000fe20000081084 */
[----:B------:R-:W-:Y:S01]  /*619e0*/  IMAD.MOV.U32 R244, RZ, RZ, R15 ;  /* 0x000000fffff47224 */ /* 0x000fe200078e000f */
[----:B------:R-:W-:Y:S01]  /*619f0*/  MOV R246, R13 ;  /* 0x0000000d00f67202 */ /* 0x000fe20000000f00 */
[----:B------:R-:W-:-:S02]  /*61a00*/  IMAD.MOV.U32 R245, RZ, RZ, R14 ;  /* 0x000000fffff57224 */ /* 0x000fc400078e000e */
[----:B------:R-:W-:Y:S01]  /*61a10*/  IMAD.MOV.U32 R247, RZ, RZ, R12 ;  /* 0x000000fffff77224 */ /* 0x000fe200078e000c */
[----:B------:R-:W-:Y:S01]  /*61a20*/  MOV R70, R57 ;  /* 0x0000003900467202 */ /* 0x000fe20000000f00 */
[----:B------:R-:W-:Y:S01]  /*61a30*/  IMAD.MOV.U32 R68, RZ, RZ, R59 ;  /* 0x000000ffff447224 */ /* 0x000fe200078e003b */
[----:B------:R-:W-:Y:S01]  /*61a40*/  HMMA.1688.F32.TF32 R124, R204, R102, R124 ;  /* 0x00000066cc7c723c */ /* 0x000fe2000008107c */
[----:B------:R-:W-:Y:S01]  /*61a50*/  IMAD.MOV.U32 R69, RZ, RZ, R58 ;  /* 0x000000ffff457224 */ /* 0x000fe200078e003a */
[----:B------:R-:W-:Y:S01]  /*61a60*/  LDS R60, [R2+0x1c180] ;  /* 0x01c18000023c7984 */ /* 0x000fe20000000800 */
[----:B------:R-:W-:-:S03]  /*61a70*/  IMAD.MOV.U32 R71, RZ, RZ, R56 ;  /* 0x000000ffff477224 */ /* 0x000fc600078e0038 */
[----:B------:R-:W-:Y:S02]  /*61a80*/  LDS R62, [R2+0x1d180] ;  /* 0x01d18000023e7984 */ /* 0x000fe40000000800 */
        /* <DEDUP_REMOVED lines=17> */
[----:B--2---:R-:W-:-:S02]  /*61ba0*/  IMAD.MOV.U32 R89, RZ, RZ, R33 ;  /* 0x000000ffff597224 */ /* 0x004fc400078e0021 */
[----:B----4-:R-:W-:Y:S02]  /*61bb0*/  IMAD.MOV.U32 R88, RZ, RZ, R32 ;  /* 0x000000ffff587224 */ /* 0x010fe400078e0020 */
[----:B------:R-:W2:Y:S04]  /*61bc0*/  LDL.LU R32, [R1+0x2f0c] ;  /* 0x002f0c0001207983 */ /* 0x000ea80000300800 */
[----:B------:R-:W4:Y:S01]  /*61bd0*/  LDL.LU R33, [R1+0x2f08] ;  /* 0x002f080001217983 */ /* 0x000f220000300800 */
[----:B------:R-:W-:Y:S01]  /*61be0*/  MOV R90, R36 ;  /* 0x00000024005a7202 */ /* 0x000fe20000000f00 */
[----:B------:R-:W-:Y:S02]  /*61bf0*/  IMAD.MOV.U32 R91, RZ, RZ, R37 ;  /* 0x000000ffff5b7224 */ /* 0x000fe400078e0025 */
[----:B------:R-:W2:Y:S01]  /*61c00*/  LDL.LU R36, [R1+0x2f04] ;  /* 0x002f040001247983 */ /* 0x000ea20000300800 */
[----:B---3--:R-:W-:Y:S01]  /*61c10*/  IMAD.MOV.U32 R142, RZ, RZ, R28 ;  /* 0x000000ffff8e7224 */ /* 0x008fe200078e001c */
[----:B------:R-:W-:-:S02]  /*61c20*/  MOV R141, R25 ;  /* 0x00000019008d7202 */ /* 0x000fc40000000f00 */
[----:B------:R-:W3:Y:S01]  /*61c30*/  LDL.LU R37, [R1+0x2f00] ;  /* 0x002f000001257983 */ /* 0x000ee20000300800 */
[----:B------:R-:W-:-:S03]  /*61c40*/  IMAD.MOV.U32 R140, RZ, RZ, R24 ;  /* 0x000000ffff8c7224 */ /* 0x000fc600078e0018 */
[----:B------:R-:W2:Y:S01]  /*61c50*/  LDL.LU R24, [R1+0x2efc] ;  /* 0x002efc0001187983 */ /* 0x000ea20000300800 */
[----:B------:R-:W-:-:S03]  /*61c60*/  IMAD.MOV.U32 R143, RZ, RZ, R29 ;  /* 0x000000ffff8f7224 */ /* 0x000fc600078e001d */
        /* <DEDUP_REMOVED lines=8> */
[----:B------:R-:W3:Y:S04]  /*61cf0*/  LDL.LU R20, [R1+0x2ee8] ;  /* 0x002ee80001147983 */ /* 0x000ee80000300800 */
[----:B------:R-:W3:Y:S04]  /*61d00*/  LDL.LU R21, [R1+0x2ee4] ;  /* 0x002ee40001157983 */ /* 0x000ee80000300800 */
[----:B------:R-:W3:Y:S01]  /*61d10*/  LDL.LU R17, [R1+0x2ee0] ;  /* 0x002ee00001117983 */ /* 0x000ee20000300800 */
[----:B----4-:R-:W-:-:S03]  /*61d20*/  MOV R186, R33 ;  /* 0x0000002100ba7202 */ /* 0x010fc60000000f00 */
[----:B------:R-:W4:Y:S01]  /*61d30*/  LDL R33, [R1+0xa30] ;  /* 0x000a300001217983 */ /* 0x000f220000100800 */
[----:B--2---:R-:W-:-:S03]  /*61d40*/  IMAD.MOV.U32 R139, RZ, RZ, R24 ;  /* 0x000000ffff8b7224 */ /* 0x004fc600078e0018 */
[----:B------:R-:W-:Y:S01]  /*61d50*/  LDS R24, [R2+0x1c100] ;  /* 0x01c1000002187984 */ /* 0x000fe20000000800 */
[----:B---3--:R-:W-:-:S03]  /*61d60*/  IMAD.MOV.U32 R138, RZ, RZ, R25 ;  /* 0x000000ffff8a7224 */ /* 0x008fc600078e0019 */
[----:B------:R-:W-:Y:S01]  /*61d70*/  LDS R25, [R3+0x1c100] ;  /* 0x01c1000003197984 */ /* 0x000fe20000000800 */
[----:B------:R-:W-:-:S03]  /*61d80*/  IMAD.MOV.U32 R241, RZ, RZ, R20 ;  /* 0x000000fffff17224 */ /* 0x000fc600078e0014 */
[----:B------:R-:W-:Y:S01]  /*61d90*/  LDS R20, [R2+0x1c080] ;  /* 0x01c0800002147984 */ /* 0x000fe20000000800 */
[----:B------:R-:W-:-:S03]  /*61da0*/  MOV R240, R21 ;  /* 0x0000001500f07202 */ /* 0x000fc60000000f00 */
[----:B------:R-:W-:Y:S01]  /*61db0*/  LDS R21, [R3+0x1c080] ;  /* 0x01c0800003157984 */ /* 0x000fe20000000800 */
[----:B------:R-:W-:Y:S01]  /*61dc0*/  MOV R243, R16 ;  /* 0x0000001000f37202 */ /* 0x000fe20000000f00 */
[----:B------:R-:W-:Y:S01]  /*61dd0*/  IMAD.MOV.U32 R242, RZ, RZ, R17 ;  /* 0x000000fffff27224 */ /* 0x000fe200078e0011 */
[----:B------:R-:W-:Y:S01]  /*61de0*/  MOV R137, R28 ;  /* 0x0000001c00897202 */ /* 0x000fe20000000f00 */
[----:B------:R-:W-:Y:S02]  /*61df0*/  IMAD.MOV.U32 R136, RZ, RZ, R29 ;  /* 0x000000ffff887224 */ /* 0x000fe400078e001d */
[----:B------:R-:W-:Y:S02]  /*61e00*/  IMAD.MOV.U32 R184, RZ, RZ, R37 ;  /* 0x000000ffffb87224 */ /* 0x000fe400078e0025 */
[----:B------:R-:W-:Y:S02]  /*61e10*/  IMAD.MOV.U32 R185, RZ, RZ, R36 ;  /* 0x000000ffffb97224 */ /* 0x000fe400078e0024 */
[----:B------:R-:W-:Y:S01]  /*61e20*/  IMAD.MOV.U32 R187, RZ, RZ, R32 ;  /* 0x000000ffffbb7224 */ /* 0x000fe200078e0020 */
[C---:B------:R-:W-:Y:S01]  /*61e30*/  HMMA.1688.F32.TF32 R36, R204.reuse, R38, R136 ;  /* 0x00000026cc24723c */ /* 0x040fe20000081088 */
[----:B------:R-:W-:Y:S04]  /*61e40*/  LDS R28, [R2+0x1c280] ;  /* 0x01c28000021c7984 */ /* 0x000fe80000000800 */
[----:B------:R-:W-:Y:S03]  /*61e50*/  LDS R29, [R3+0x1c280] ;  /* 0x01c28000031d7984 */ /* 0x000fe60000000800 */
[C---:B------:R-:W-:Y:S01]  /*61e60*/  HMMA.1688.F32.TF32 R184, R204.reuse, R42, R184 ;  /* 0x0000002accb8723c */ /* 0x040fe200000810b8 */
[----:B------:R-:W-:Y:S04]  /*61e70*/  LDS R16, [R2+0x1c380] ;  /* 0x01c3800002107984 */ /* 0x000fe80000000800 */
[----:B------:R-:W-:Y:S03]  /*61e80*/  LDS R17, [R3+0x1c380] ;  /* 0x01c3800003117984 */ /* 0x000fe60000000800 */
[C---:B------:R-:W-:Y:S08]  /*61e90*/  HMMA.1688.F32.TF32 R156, R204.reuse, R46, R156 ;  /* 0x0000002ecc9c723c */ /* 0x040ff0000008109c */
[C---:B------:R-:W-:Y:S08]  /*61ea0*/  HMMA.1688.F32.TF32 R140, R204.reuse, R50, R140 ;  /* 0x00000032cc8c723c */ /* 0x040ff0000008108c */
[C---:B------:R-:W-:Y:S01]  /*61eb0*/  HMMA.1688.F32.TF32 R88, R204.reuse, R54, R88 ;  /* 0x00000036cc58723c */ /* 0x040fe20000081058 */
[----:B----4-:R-:W1:Y:S04]  /*61ec0*/  LDSM.16.M88.4 R8, [R33+0x40180] ;  /* 0x040180002108783b */ /* 0x010e680000000200 */
[----:B------:R2:W3:Y:S03]  /*61ed0*/  LDSM.16.M88.4 R4, [R33+0x41180] ;  /* 0x041180002104783b */ /* 0x0004e60000000200 */
[C---:B--2---:R-:W-:Y:S08]  /*61ee0*/  HMMA.1688.F32.TF32 R32, R204.reuse, R34, R240 ;  /* 0x00000022cc20723c */ /* 0x044ff000000810f0 */
[----:B------:R-:W-:Y:S01]  /*61ef0*/  HMMA.1688.F32.TF32 R204, R204, R118, R244 ;  /* 0x00000076cccc723c */ /* 0x000fe200000810f4 */
[----:B-1----:R-:W-:Y:S04]  /*61f00*/  STL [R1+0x2d88], R10 ;  /* 0x002d880a01007387 */ /* 0x002fe80000100800 */
[----:B------:R-:W-:Y:S04]  /*61f10*/  STL [R1+0x2d64], R11 ;  /* 0x002d640b01007387 */ /* 0x000fe80000100800 */
[----:B---3--:R-:W-:Y:S04]  /*61f20*/  STL [R1+0x2d60], R6 ;  /* 0x002d600601007387 */ /* 0x008fe80000100800 */
[----:B------:R-:W-:Y:S04]  /*61f30*/  STL [R1+0x2d5c], R7 ;  /* 0x002d5c0701007387 */ /* 0x000fe80000100800 */
[----:B------:R-:W2:Y:S04]  /*61f40*/  LDL.LU.64 R242, [R1+0x2ed8] ;  /* 0x002ed80001f27983 */ /* 0x000ea80000300a00 */
[----:B------:R-:W2:Y:S04]  /*61f50*/  LDL.LU.64 R240, [R1+0x2ed0] ;  /* 0x002ed00001f07983 */ /* 0x000ea80000300a00 */
[----:B------:R-:W3:Y:S04]  /*61f60*/  LDL.LU.64 R138, [R1+0x2ec8] ;  /* 0x002ec800018a7983 */ /* 0x000ee80000300a00 */
[----:B------:R-:W3:Y:S04]  /*61f70*/  LDL.LU.64 R136, [R1+0x2ec0] ;  /* 0x002ec00001887983 */ /* 0x000ee80000300a00 */
[----:B------:R-:W-:Y:S04]  /*61f80*/  STL.64 [R1+0x2a0], R132 ;  /* 0x0002a08401007387 */ /* 0x000fe80000100a00 */
[----:B------:R1:W-:Y:S01]  /*61f90*/  STL.64 [R1+0x2a8], R134 ;  /* 0x0002a88601007387 */ /* 0x0003e20000100a00 */
[-C--:B------:R-:W-:Y:S03]  /*61fa0*/  HMMA.1688.F32.TF32 R248, R128, R8.reuse, R248 ;  /* 0x0000000880f8723c */ /* 0x080fe600000810f8 */
[----:B-1----:R-:W4:Y:S04]  /*61fb0*/  LDL.LU.64 R134, [R1+0x2eb8] ;  /* 0x002eb80001867983 */ /* 0x002f280000300a00 */
[----:B------:R-:W4:Y:S04]  /*61fc0*/  LDL.LU.64 R132, [R1+0x2eb0] ;  /* 0x002eb00001847983 */ /* 0x000f280000300a00 */
[----:B------:R-:W-:Y:S04]  /*61fd0*/  STL.64 [R1+0x290], R124 ;  /* 0x0002907c01007387 */ /* 0x000fe80000100a00 */
[----:B------:R1:W-:Y:S01]  /*61fe0*/  STL.64 [R1+0x298], R126 ;  /* 0x0002987e01007387 */ /* 0x0003e20000100a00 */
[-C--:B------:R-:W-:Y:S03]  /*61ff0*/  HMMA.1688.F32.TF32 R72, R20, R8.reuse, R72 ;  /* 0x000000081448723c */ /* 0x080fe60000081048 */
        /* <DEDUP_REMOVED lines=15> */
[----:B------:R-:W3:Y:S04]  /*620f0*/  LDL.LU.64 R246, [R1+0x2e68] ;  /* 0x002e680001f67983 */ /* 0x000ee80000300a00 */
[----:B------:R-:W3:Y:S04]  /*62100*/  LDL.LU.64 R244, [R1+0x2e60] ;  /* 0x002e600001f47983 */ /* 0x000ee80000300a00 */
[----:B------:R1:W-:Y:S04]  /*62110*/  STL.64 [R1+0x250], R204 ;  /* 0x000250cc01007387 */ /* 0x0003e80000100a00 */
[----:B------:R1:W-:Y:S04]  /*62120*/  STL.64 [R1+0x258], R206 ;  /* 0x000258ce01007387 */ /* 0x0003e80000100a00 */
[----:B-1----:R-:W3:Y:S04]  /*62130*/  LDL.LU R204, [R1+0xb0] ;  /* 0x0000b00001cc7983 */ /* 0x002ee80000300800 */
[----:B------:R-:W3:Y:S01]  /*62140*/  LDL.LU R205, [R1+0xb4] ;  /* 0x0000b40001cd7983 */ /* 0x000ee20000300800 */
[----:B------:R-:W-:-:S02]  /*62150*/  IMAD.MOV.U32 R206, RZ, RZ, R0 ;  /* 0x000000ffffce7224 */ /* 0x000fc400078e0000 */
[----:B------:R-:W-:Y:S01]  /*62160*/  IMAD.MOV.U32 R207, RZ, RZ, R252 ;  /* 0x000000ffffcf7224 */ /* 0x000fe200078e00fc */
[----:B------:R-:W3:Y:S04]  /*62170*/  LDL.LU R0, [R1+0x2e5c] ;  /* 0x002e5c0001007983 */ /* 0x000ee80000300800 */
[----:B------:R-:W3:Y:S04]  /*62180*/  LDL.LU R252, [R1+0x2e58] ;  /* 0x002e580001fc7983 */ /* 0x000ee80000300800 */
        /* <DEDUP_REMOVED lines=12> */
[-C--:B--2---:R-:W-:Y:S08]  /*62250*/  HMMA.1688.F32.TF32 R64, R56, R8.reuse, R64 ;  /* 0x000000083840723c */ /* 0x084ff00000081040 */
[----:B---3--:R-:W-:Y:S11]  /*62260*/  HMMA.1688.F32.TF32 R68, R60, R8, R68 ;  /* 0x000000083c44723c */ /* 0x008ff60000081044 */
[----:B------:R-:W-:Y:S11]  /*62270*/  @!UPT UIADD3 URZ, URZ, URZ, URZ ;  /* 0x0000003f3f3ff290 */ /* 0x000ff6000fffe03f */
[----:B------:R-:W-:Y:S01]  /*62280*/  @!UPT UIADD3 URZ, URZ, URZ, URZ ;  /* 0x0000003f3f3ff290 */ /* 0x000fe2000fffe03f */
[----:B------:R1:W-:Y:S04]  /*62290*/  STL.64 [R1+0x4a0], R68 ;  /* 0x0004a04401007387 */ /* 0x0003e80000100a00 */
[----:B------:R2:W-:Y:S04]  /*622a0*/  STL.64 [R1+0x4a8], R70 ;  /* 0x0004a84601007387 */ /* 0x0005e80000100a00 */
[----:B-1----:R-:W3:Y:S01]  /*622b0*/  LDL.LU R68, [R1+0x1a0] ;  /* 0x0001a00001447983 */ /* 0x002ee20000300800 */
[----:B------:R-:W-:-:S03]  /*622c0*/  MOV R69, R252 ;  /* 0x000000fc00457202 */ /* 0x000fc60000000f00 */
[----:B------:R-:W3:Y:S01]  /*622d0*/  LDL.LU R252, [R1+0x2e24] ;  /* 0x002e240001fc7983 */ /* 0x000ee20000300800 */
[----:B--2---:R-:W-:-:S03]  /*622e0*/  IMAD.MOV.U32 R70, RZ, RZ, R0 ;  /* 0x000000ffff467224 */ /* 0x004fc600078e0000 */
[----:B------:R-:W2:Y:S04]  /*622f0*/  LDL.LU R0, [R1+0x2e20] ;  /* 0x002e200001007983 */ /* 0x000ea80000300800 */
[----:B------:R-:W4:Y:S04]  /*62300*/  LDL.LU R71, [R1+0x1ac] ;  /* 0x0001ac0001477983 */ /* 0x000f280000300800 */
[----:B------:R1:W-:Y:S04]  /*62310*/  STL.64 [R1+0x4d0], R64 ;  /* 0x0004d04001007387 */ /* 0x0003e80000100a00 */
[----:B------:R-:W-:Y:S04]  /*62320*/  STL.64 [R1+0x4d8], R66 ;  /* 0x0004d84201007387 */ /* 0x000fe80000100a00 */
[----:B-1----:R-:W4:Y:S04]  /*62330*/  LDL.LU R64, [R1+0x2d0] ;  /* 0x0002d00001407983 */ /* 0x002f280000300800 */
[----:B------:R-:W4:Y:S01]  /*62340*/  LDL.LU R65, [R1+0x2d4] ;  /* 0x0002d40001417983 */ /* 0x000f220000300800 */
[-C--:B------:R-:W-:Y:S08]  /*62350*/  HMMA.1688.F32.TF32 R192, R28, R8.reuse, R192 ;  /* 0x000000081cc0723c */ /* 0x080ff000000810c0 */
[-C--:B------:R-:W-:Y:S08]  /*62360*/  HMMA.1688.F32.TF32 R208, R12, R8.reuse, R208 ;  /* 0x000000080cd0723c */ /* 0x080ff000000810d0 */
[----:B------:R-:W-:Y:S07]  /*62370*/  HMMA.1688.F32.TF32 R8, R16, R8, R216 ;  /* 0x000000081008723c */ /* 0x000fee00000810d8 */
[----:B------:R-:W-:Y:S04]  /*62380*/  STL.64 [R1+0x520], R192 ;  /* 0x000520c001007387 */ /* 0x000fe80000100a00 */
[----:B------:R-:W-:Y:S04]  /*62390*/  STL.64 [R1+0x528], R194 ;  /* 0x000528c201007387 */ /* 0x000fe80000100a00 */
[----:B------:R-:W-:Y:S04]  /*623a0*/  STL.64 [R1+0x5b0], R208 ;  /* 0x0005b0d001007387 */ /* 0x000fe80000100a00 */
[----:B------:R-:W-:Y:S04]  /*623b0*/  STL.64 [R1+0x5b8], R210 ;  /* 0x0005b8d201007387 */ /* 0x000fe80000100a00 */
[----:B------:R-:W-:Y:S04]  /*623c0*/  STL.64 [R1+0x630], R8 ;  /* 0x0006300801007387 */ /* 0x000fe80000100a00 */
[----:B------:R1:W-:Y:S02]  /*623d0*/  STL.64 [R1+0x638], R10 ;  /* 0x0006380a01007387 */ /* 0x0003e40000100a00 */
[----:B-1----:R-:W-:Y:S01]  /*623e0*/  HMMA.1688.F32.TF32 R8, R24, R4, R204 ;  /* 0x000000041808723c */ /* 0x002fe200000810cc */
[----:B---3--:R-:W-:Y:S01]  /*623f0*/  IMAD.MOV.U32 R66, RZ, RZ, R252 ;  /* 0x000000ffff427224 */ /* 0x008fe200078e00fc */
[----:B--2---:R-:W-:-:S07]  /*62400*/  MOV R67, R0 ;  /* 0x0000000000437202 */ /* 0x004fce0000000f00 */
[-C--:B----4-:R-:W-:Y:S08]  /*62410*/  HMMA.1688.F32.TF32 R192, R128, R4.reuse, R64 ;  /* 0x0000000480c0723c */ /* 0x090ff00000081040 */
[-C--:B------:R-:W-:Y:S08]  /*62420*/  HMMA.1688.F32.TF32 R64, R20, R4.reuse, R68 ;  /* 0x000000041440723c */ /* 0x080ff00000081044 */
[-C--:B------:R-:W-:Y:S07]  /*62430*/  HMMA.1688.F32.TF32 R68, R60, R4.reuse, R72 ;  /* 0x000000043c44723c */ /* 0x080fee0000081048 */
[----:B------:R-:W-:Y:S04]  /*62440*/  STL.64 [R1+0x370], R192 ;  /* 0x000370c001007387 */ /* 0x000fe80000100a00 */
[----:B------:R-:W-:Y:S04]  /*62450*/  STL.64 [R1+0x378], R194 ;  /* 0x000378c201007387 */ /* 0x000fe80000100a00 */
[----:B------:R-:W-:Y:S04]  /*62460*/  STL.64 [R1+0x3a0], R64 ;  /* 0x0003a04001007387 */ /* 0x000fe80000100a00 */
[----:B------:R1:W-:Y:S04]  /*62470*/  STL.64 [R1+0x3a8], R66 ;  /* 0x0003a84201007387 */ /* 0x0003e80000100a00 */
[----:B------:R-:W-:Y:S04]  /*62480*/  STL.64 [R1+0x3c0], R8 ;  /* 0x0003c00801007387 */ /* 0x000fe80000100a00 */
[----:B------:R2:W-:Y:S01]  /*62490*/  STL.64 [R1+0x3c8], R10 ;  /* 0x0003c80a01007387 */ /* 0x0005e20000100a00 */
[-C--:B-1----:R-:W-:Y:S08]  /*624a0*/  HMMA.1688.F32.TF32 R64, R56, R4.reuse, R144 ;  /* 0x000000043840723c */ /* 0x082ff00000081090 */
[-C--:B--2---:R-:W-:Y:S01]  /*624b0*/  HMMA.1688.F32.TF32 R8, R28, R4.reuse, R196 ;  /* 0x000000041c08723c */ /* 0x084fe200000810c4 */
[----:B------:R-:W-:Y:S04]  /*624c0*/  STL.64 [R1+0x3f0], R68 ;  /* 0x0003f04401007387 */ /* 0x000fe80000100a00 */
[----:B------:R-:W-:Y:S04]  /*624d0*/  STL.64 [R1+0x3f8], R70 ;  /* 0x0003f84601007387 */ /* 0x000fe80000100a00 */
[----:B------:R-:W2:Y:S06]  /*624e0*/  LDL.LU R199, [R1+0xa30] ;  /* 0x000a300001c77983 */ /* 0x000eac0000300800 */
[----:B------:R-:W-:Y:S04]  /*624f0*/  STL.64 [R1+0x450], R64 ;  /* 0x0004504001007387 */ /* 0x000fe80000100a00 */
[----:B------:R1:W-:Y:S04]  /*62500*/  STL.64 [R1+0x458], R66 ;  /* 0x0004584201007387 */ /* 0x0003e80000100a00 */
[----:B------:R-:W-:Y:S04]  /*62510*/  STL.64 [R1+0x4f0], R8 ;  /* 0x0004f00801007387 */ /* 0x000fe80000100a00 */
[----:B------:R3:W-:Y:S01]  /*62520*/  STL.64 [R1+0x4f8], R10 ;  /* 0x0004f80a01007387 */ /* 0x0007e20000100a00 */
[-C--:B-1----:R-:W-:Y:S08]  /*62530*/  HMMA.1688.F32.TF32 R64, R12, R4.reuse, R200 ;  /* 0x000000040c40723c */ /* 0x082ff000000810c8 */
[----:B---3--:R-:W-:Y:S01]  /*62540*/  HMMA.1688.F32.TF32 R8, R16, R4, R220 ;  /* 0x000000041008723c */ /* 0x008fe200000810dc */
[----:B------:R-:W-:Y:S11]  /*62550*/  MOV R200, R48 ;  /* 0x0000003000c87202 */ /* 0x000ff60000000f00 */
[----:B------:R-:W-:Y:S03]  /*62560*/  @!UPT UIADD3 URZ, URZ, URZ, URZ ;  /* 0x0000003f3f3ff290 */ /* 0x000fe6000fffe03f */
[----:B------:R-:W-:Y:S04]  /*62570*/  STL.64 [R1+0x530], R64 ;  /* 0x0005304001007387 */ /* 0x000fe80000100a00 */
[----:B------:R-:W-:Y:S04]  /*62580*/  STL.64 [R1+0x538], R66 ;  /* 0x0005384201007387 */ /* 0x000fe80000100a00 */
        /* <DEDUP_REMOVED lines=44> */
[----:B--2---:R-:W1:Y:S04]  /*62850*/  LDSM.16.M88.4 R68, [R199+0x42180] ;  /* 0x04218000c744783b */ /* 0x004e680000000200 */
[----:B------:R-:W2:Y:S04]  /*62860*/  LDSM.16.M88.4 R64, [R199+0x43180] ;  /* 0x04318000c740783b */ /* 0x000ea80000000200 */
[----:B-1----:R-:W-:Y:S04]  /*62870*/  STL [R1+0x2d8c], R70 ;  /* 0x002d8c4601007387 */ /* 0x002fe80000100800 */
[----:B------:R-:W-:Y:S04]  /*62880*/  STL [R1+0x2d58], R71 ;  /* 0x002d584701007387 */ /* 0x000fe80000100800 */
[----:B--2---:R-:W-:Y:S04]  /*62890*/  STL [R1+0x2d94], R66 ;  /* 0x002d944201007387 */ /* 0x004fe80000100800 */
[----:B------:R-:W-:Y:S01]  /*628a0*/  STL [R1+0x2d90], R67 ;  /* 0x002d904301007387 */ /* 0x000fe20000100800 */
[----:B---3--:R-:W-:Y:S01]  /*628b0*/  IMAD.MOV.U32 R219, RZ, RZ, R48 ;  /* 0x000000ffffdb7224 */ /* 0x008fe200078e0030 */
[----:B----4-:R-:W-:-:S02]  /*628c0*/  MOV R218, R49 ;  /* 0x0000003100da7202 */ /* 0x010fc40000000f00 */
[----:B------:R-:W-:Y:S01]  /*628d0*/  LDSM.16.M88.4 R48, [R199+0x45180] ;  /* 0x04518000c730783b */ /* 0x000fe20000000200 */
[----:B------:R-:W-:Y:S02]  /*628e0*/  IMAD.MOV.U32 R217, RZ, RZ, R52 ;  /* 0x000000ffffd97224 */ /* 0x000fe400078e0034 */
[----:B------:R-:W-:Y:S02]  /*628f0*/  IMAD.MOV.U32 R216, RZ, RZ, R53 ;  /* 0x000000ffffd87224 */ /* 0x000fe400078e0035 */
[----:B------:R-:W1:Y:S01]  /*62900*/  LDSM.16.M88.4 R52, [R199+0x44180] ;  /* 0x04418000c734783b */ /* 0x000e620000000200 */
[----:B------:R-:W-:Y:S03]  /*62910*/  HMMA.1688.F32.TF32 R8, R128, R68, R8 ;  /* 0x000000448008723c */ /* 0x000fe60000081008 */
[----:B-1----:R-:W-:Y:S04]  /*62920*/  STL [R1+0x2d9c], R54 ;  /* 0x002d9c3601007387 */ /* 0x002fe80000100800 */
[----:B------:R-:W-:Y:S04]  /*62930*/  STL [R1+0x2d98], R55 ;  /* 0x002d983701007387 */ /* 0x000fe80000100800 */
[----:B------:R-:W-:Y:S04]  /*62940*/  STL [R1+0x2da4], R50 ;  /* 0x002da43201007387 */ /* 0x000fe80000100800 */
[----:B------:R-:W-:Y:S08]  /*62950*/  STL [R1+0x2da0], R51 ;  /* 0x002da03301007387 */ /* 0x000ff00000100800 */
[----:B------:R-:W-:Y:S04]  /*62960*/  STL.64 [R1+0x240], R8 ;  /* 0x0002400801007387 */ /* 0x000fe80000100a00 */
[----:B------:R1:W-:Y:S02]  /*62970*/  STL [R1+0x248], R10 ;  /* 0x0002480a01007387 */ /* 0x0003e40000100800 */
[----:B-1----:R-:W-:-:S05]  /*62980*/  IMAD.MOV.U32 R10, RZ, RZ, R11 ;  /* 0x000000ffff0a7224 */ /* 0x002fca00078e000b */
[----:B------:R1:W-:Y:S02]  /*62990*/  STL [R1+0x2da8], R10 ;  /* 0x002da80a01007387 */ /* 0x0003e40000100800 */
[-C--:B-1----:R-:W-:Y:S08]  /*629a0*/  HMMA.1688.F32.TF32 R8, R20, R68.reuse, R4 ;  /* 0x000000441408723c */ /* 0x082ff00000081004 */
[-C--:B------:R-:W-:Y:S08]  /*629b0*/  HMMA.1688.F32.TF32 R4, R24, R68.reuse, R220 ;  /* 0x000000441804723c */ /* 0x080ff000000810dc */
[-C--:B------:R-:W-:Y:S07]  /*629c0*/  HMMA.1688.F32.TF32 R200, R60, R68.reuse, R200 ;  /* 0x000000443cc8723c */ /* 0x080fee00000810c8 */
[----:B------:R-:W-:Y:S04]  /*629d0*/  STL.64 [R1+0x2f0], R8 ;  /* 0x0002f00801007387 */ /* 0x000fe80000100a00 */
[----:B------:R1:W-:Y:S04]  /*629e0*/  STL.64 [R1+0x2f8], R10 ;  /* 0x0002f80a01007387 */ /* 0x0003e80000100a00 */
[----:B------:R-:W-:Y:S04]  /*629f0*/  STL.64 [R1+0x320], R4 ;  /* 0x0003200401007387 */ /* 0x000fe80000100a00 */
[----:B------:R2:W-:Y:S01]  /*62a00*/  STL.64 [R1+0x328], R6 ;  /* 0x0003280601007387 */ /* 0x0005e20000100a00 */
[-C--:B-1----:R-:W-:Y:S08]  /*62a10*/  HMMA.1688.F32.TF32 R8, R56, R68.reuse, R120 ;  /* 0x000000443808723c */ /* 0x082ff00000081078 */
[----:B--2---:R-:W-:Y:S01]  /*62a20*/  HMMA.1688.F32.TF32 R4, R28, R68, R148 ;  /* 0x000000441c04723c */ /* 0x004fe20000081094 */
[----:B------:R-:W-:Y:S04]  /*62a30*/  STL.64 [R1+0x350], R200 ;  /* 0x000350c801007387 */ /* 0x000fe80000100a00 */
[----:B------:R-:W-:Y:S10]  /*62a40*/  STL.64 [R1+0x358], R202 ;  /* 0x000358ca01007387 */ /* 0x000ff40000100a00 */
[----:B------:R-:W-:Y:S04]  /*62a50*/  STL.64 [R1+0x3b0], R8 ;  /* 0x0003b00801007387 */ /* 0x000fe80000100a00 */
[----:B------:R-:W-:Y:S04]  /*62a60*/  STL.64 [R1+0x3b8], R10 ;  /* 0x0003b80a01007387 */ /* 0x000fe80000100a00 */
[----:B------:R-:W-:Y:S04]  /*62a70*/  STL.64 [R1+0x490], R4 ;  /* 0x0004900401007387 */ /* 0x000fe80000100a00 */
[----:B------:R1:W-:Y:S02]  /*62a80*/  STL.64 [R1+0x498], R6 ;  /* 0x0004980601007387 */ /* 0x0003e40000100a00 */
[----:B-1----:R-:W-:Y:S08]  /*62a90*/  HMMA.1688.F32.TF32 R4, R128, R64, R144 ;  /* 0x000000408004723c */ /* 0x002ff00000081090 */
[-C--:B------:R-:W-:Y:S08]  /*62aa0*/  HMMA.1688.F32.TF32 R120, R12, R68.reuse, R168 ;  /* 0x000000440c78723c */ /* 0x080ff000000810a8 */
[----:B------:R-:W-:Y:S08]  /*62ab0*/  HMMA.1688.F32.TF32 R8, R16, R68, R188 ;  /* 0x000000441008723c */ /* 0x000ff000000810bc */
[----:B------:R-:W-:Y:S01]  /*62ac0*/  HMMA.1688.F32.TF32 R72, R20, R64, R72 ;  /* 0x000000401448723c */ /* 0x000fe20000081048 */
[----:B------:R-:W-:Y:S01]  /*62ad0*/  MOV R55, R4 ;  /* 0x0000000400377202 */ /* 0x000fe20000000f00 */
[----:B------:R-:W-:Y:S01]  /*62ae0*/  IMAD.MOV.U32 R66, RZ, RZ, R5 ;  /* 0x000000ffff427224 */ /* 0x000fe200078e0005 */
[----:B------:R-:W-:Y:S01]  /*62af0*/  MOV R70, R7 ;  /* 0x0000000700467202 */ /* 0x000fe20000000f00 */
[----:B------:R-:W-:-:S04]  /*62b00*/  IMAD.MOV.U32 R67, RZ, RZ, R6 ;  /* 0x000000ffff437224 */ /* 0x000fc800078e0006 */
[-C--:B------:R-:W-:Y:S01]  /*62b10*/  HMMA.1688.F32.TF32 R4, R24, R64.reuse, R216 ;  /* 0x000000401804723c */ /* 0x080fe200000810d8 */
[----:B------:R-:W-:Y:S04]  /*62b20*/  STL.64 [R1+0x500], R120 ;  /* 0x0005007801007387 */ /* 0x000fe80000100a00 */
[----:B------:R-:W-:Y:S04]  /*62b30*/  STL.64 [R1+0x508], R122 ;  /* 0x0005087a01007387 */ /* 0x000fe80000100a00 */
[----:B------:R-:W-:Y:S04]  /*62b40*/  STL.64 [R1+0x590], R8 ;  /* 0x0005900801007387 */ /* 0x000fe80000100a00 */
[----:B------:R1:W-:Y:S04]  /*62b50*/  STL.64 [R1+0x598], R10 ;  /* 0x0005980a01007387 */ /* 0x0003e80000100a00 */
[----:B------:R-:W-:Y:S04]  /*62b60*/  STL.64 [R1+0x1f0], R72 ;  /* 0x0001f04801007387 */ /* 0x000fe80000100a00 */
[----:B------:R2:W-:Y:S01]  /*62b70*/  STL.64 [R1+0x1f8], R74 ;  /* 0x0001f84a01007387 */ /* 0x0005e20000100a00 */
[-C--:B-1----:R-:W-:Y:S03]  /*62b80*/  HMMA.1688.F32.TF32 R8, R60, R64.reuse, R248 ;  /* 0x000000403c08723c */ /* 0x082fe600000810f8 */
[----:B------:R-:W-:Y:S04]  /*62b90*/  STL.64 [R1+0x230], R4 ;  /* 0x0002300401007387 */ /* 0x000fe80000100a00 */
[----:B------:R1:W-:Y:S01]  /*62ba0*/  STL.64 [R1+0x238], R6 ;  /* 0x0002380601007387 */ /* 0x0003e20000100a00 */
[-C--:B--2---:R-:W-:Y:S08]  /*62bb0*/  HMMA.1688.F32.TF32 R72, R56, R64.reuse, R124 ;  /* 0x000000403848723c */ /* 0x084ff0000008107c */
[-C--:B-1----:R-:W-:Y:S07]  /*62bc0*/  HMMA.1688.F32.TF32 R4, R28, R64.reuse, R152 ;  /* 0x000000401c04723c */ /* 0x082fee0000081098 */
[----:B------:R-:W-:Y:S04]  /*62bd0*/  STL.64 [R1+0x2e0], R8 ;  /* 0x0002e00801007387 */ /* 0x000fe80000100a00 */
[----:B------:R1:W-:Y:S04]  /*62be0*/  STL.64 [R1+0x2e8], R10 ;  /* 0x0002e80a01007387 */ /* 0x0003e80000100a00 */
[----:B------:R-:W-:Y:S04]  /*62bf0*/  STL.64 [R1+0x330], R72 ;  /* 0x0003304801007387 */ /* 0x000fe80000100a00 */
[----:B------:R2:W-:Y:S01]  /*62c00*/  STL.64 [R1+0x338], R74 ;  /* 0x0003384a01007387 */ /* 0x0005e20000100a00 */
[-C--:B-1----:R-:W-:Y:S03]  /*62c10*/  HMMA.1688.F32.TF32 R8, R12, R64.reuse, R172 ;  /* 0x000000400c08723c */ /* 0x082fe600000810ac */
[----:B------:R-:W-:Y:S04]  /*62c20*/  STL.64 [R1+0x400], R4 ;  /* 0x0004000401007387 */ /* 0x000fe80000100a00 */
[----:B------:R1:W-:Y:S01]  /*62c30*/  STL.64 [R1+0x408], R6 ;  /* 0x0004080601007387 */ /* 0x0003e20000100a00 */
[----:B--2---:R-:W-:Y:S01]  /*62c40*/  HMMA.1688.F32.TF32 R72, R16, R64, R212 ;  /* 0x000000401048723c */ /* 0x004fe200000810d4 */
[----:B------:R-:W-:Y:S01]  /*62c50*/  IMAD.MOV.U32 R42, RZ, RZ, R44 ;  /* 0x000000ffff2a7224 */ /* 0x000fe200078e002c */
[----:B------:R-:W-:Y:S01]  /*62c60*/  MOV R43, R113 ;  /* 0x00000071002b7202 */ /* 0x000fe20000000f00 */
[----:B------:R-:W-:Y:S01]  /*62c70*/  IMAD.MOV.U32 R221, RZ, RZ, R117 ;  /* 0x000000ffffdd7224 */ /* 0x000fe200078e0075 */
[----:B------:R-:W-:Y:S04]  /*62c80*/  LDSM.16.M88.4 R172, [R199+0x4f180] ;  /* 0x04f18000c7ac783b */ /* 0x000fe80000000200 */
[-C--:B-1----:R-:W-:Y:S07]  /*62c90*/  HMMA.1688.F32.TF32 R4, R128, R52.reuse, R208 ;  /* 0x000000348004723c */ /* 0x082fee00000810d0 */
[----:B------:R-:W-:Y:S01]  /*62ca0*/  STL.64 [R1+0x4c0], R8 ;  /* 0x0004c00801007387 */ /* 0x000fe20000100a00 */
[----:B------:R-:W-:Y:S03]  /*62cb0*/  HMMA.1688.F32.TF32 R120, R20, R52, R192 ;  /* 0x000000341478723c */ /* 0x000fe600000810c0 */
[----:B------:R1:W-:Y:S04]  /*62cc0*/  STL.64 [R1+0x4c8], R10 ;  /* 0x0004c80a01007387 */ /* 0x0003e80000100a00 */
[----:B------:R-:W-:Y:S04]  /*62cd0*/  STL.64 [R1+0x510], R72 ;  /* 0x0005104801007387 */ /* 0x000fe80000100a00 */
[----:B------:R2:W-:Y:S05]  /*62ce0*/  STL.64 [R1+0x518], R74 ;  /* 0x0005184a01007387 */ /* 0x0005ea0000100a00 */
[----:B-1----:R-:W-:Y:S01]  /*62cf0*/  IMAD.MOV.U32 R10, RZ, RZ, R4 ;  /* 0x000000ffff0a7224 */ /* 0x002fe200078e0004 */
[----:B------:R-:W-:Y:S01]  /*62d00*/  MOV R51, R6 ;  /* 0x0000000600337202 */ /* 0x000fe20000000f00 */
[----:B------:R-:W-:-:S02]  /*62d10*/  IMAD.MOV.U32 R50, RZ, RZ, R5 ;  /* 0x000000ffff327224 */ /* 0x000fc400078e0005 */
[----:B------:R-:W-:Y:S01]  /*62d20*/  IMAD.MOV.U32 R54, RZ, RZ, R7 ;  /* 0x000000ffff367224 */ /* 0x000fe200078e0007 */
[-C--:B--2---:R-:W-:Y:S08]  /*62d30*/  HMMA.1688.F32.TF32 R72, R24, R52.reuse, R204 ;  /* 0x000000341848723c */ /* 0x084ff000000810cc */
[-C--:B------:R-:W-:Y:S01]  /*62d40*/  HMMA.1688.F32.TF32 R4, R60, R52.reuse, R244 ;  /* 0x000000343c04723c */ /* 0x080fe200000810f4 */
[----:B------:R-:W-:Y:S04]  /*62d50*/  STL.64 [R1+0xf0], R120 ;  /* 0x0000f07801007387 */ /* 0x000fe80000100a00 */
[----:B------:R1:W-:Y:S10]  /*62d60*/  STL.64 [R1+0xf8], R122 ;  /* 0x0000f87a01007387 */ /* 0x0003f40000100a00 */
[----:B------:R-:W-:Y:S01]  /*62d70*/  STL.64 [R1+0x1c0], R72 ;  /* 0x0001c04801007387 */ /* 0x000fe20000100a00 */
[-C--:B-1----:R-:W-:Y:S03]  /*62d80*/  HMMA.1688.F32.TF32 R120, R56, R52.reuse, R132 ;  /* 0x000000343878723c */ /* 0x082fe60000081084 */
[----:B------:R1:W-:Y:S04]  /*62d90*/  STL.64 [R1+0x1c8], R74 ;  /* 0x0001c84a01007387 */ /* 0x0003e80000100a00 */
[----:B------:R-:W-:Y:S04]  /*62da0*/  STL.64 [R1+0x210], R4 ;  /* 0x0002100401007387 */ /* 0x000fe80000100a00 */
[----:B------:R2:W-:Y:S01]  /*62db0*/  STL.64 [R1+0x218], R6 ;  /* 0x0002180601007387 */ /* 0x0005e20000100a00 */
[-C--:B-1----:R-:W-:Y:S08]  /*62dc0*/  HMMA.1688.F32.TF32 R72, R28, R52.reuse, R160 ;  /* 0x000000341c48723c */ /* 0x082ff000000810a0 */
[----:B--2---:R-:W-:Y:S03]  /*62dd0*/  HMMA.1688.F32.TF32 R4, R12, R52, R176 ;  /* 0x000000340c04723c */ /* 0x004fe600000810b0 */
[----:B------:R-:W-:Y:S04]  /*62de0*/  STL.64 [R1+0x2d0], R120 ;  /* 0x0002d07801007387 */ /* 0x000fe80000100a00 */
[----:B------:R-:W-:Y:S01]  /*62df0*/  STL.64 [R1+0x2d8], R122 ;  /* 0x0002d87a01007387 */ /* 0x000fe20000100a00 */
[----:B------:R-:W-:Y:S01]  /*62e00*/  IMAD.MOV.U32 R204, RZ, RZ, R112 ;  /* 0x000000ffffcc7224 */ /* 0x000fe200078e0070 */
[----:B------:R-:W-:Y:S01]  /*62e10*/  HMMA.1688.F32.TF32 R40, R60, R48, R40 ;  /* 0x000000303c28723c */ /* 0x000fe20000081028 */
[----:B------:R-:W-:Y:S01]  /*62e20*/  IMAD.MOV.U32 R222, RZ, RZ, R116 ;  /* 0x000000ffffde7224 */ /* 0x000fe200078e0074 */
[----:B------:R-:W-:Y:S04]  /*62e30*/  LDSM.16.M88.4 R176, [R199+0x4e180] ;  /* 0x04e18000c7b0783b */ /* 0x000fe80000000200 */
[----:B------:R1:W-:Y:S04]  /*62e40*/  STL.64 [R1+0x390], R72 ;  /* 0x0003904801007387 */ /* 0x0003e80000100a00 */
[----:B------:R2:W-:Y:S04]  /*62e50*/  STL.64 [R1+0x398], R74 ;  /* 0x0003984a01007387 */ /* 0x0005e80000100a00 */
[----:B------:R-:W-:Y:S04]  /*62e60*/  STL.64 [R1+0x440], R4 ;  /* 0x0004400401007387 */ /* 0x000fe80000100a00 */
[----:B------:R3:W-:Y:S04]  /*62e70*/  STL.64 [R1+0x448], R6 ;  /* 0x0004480601007387 */ /* 0x0007e80000100a00 */
        /* <DEDUP_REMOVED lines=17> */
[----:B---3--:R-:W-:Y:S11]  /*62f90*/  HMMA.1688.F32.TF32 R4, R16, R52, R32 ;  /* 0x000000341004723c */ /* 0x008ff60000081020 */
[----:B------:R-:W-:Y:S11]  /*62fa0*/  @!UPT UIADD3 URZ, URZ, URZ, URZ ;  /* 0x0000003f3f3ff290 */ /* 0x000ff6000fffe03f */
[----:B------:R-:W-:Y:S02]  /*62fb0*/  @!UPT UIADD3 URZ, URZ, URZ, URZ ;  /* 0x0000003f3f3ff290 */ /* 0x000fe4000fffe03f */
[----:B------:R-:W-:Y:S01]  /*62fc0*/  MOV R65, R6 ;  /* 0x0000000600417202 */ /* 0x000fe20000000f00 */
[----:B------:R-:W-:Y:S01]  /*62fd0*/  IMAD.MOV.U32 R64, RZ, RZ, R7 ;  /* 0x000000ffff407224 */ /* 0x000fe200078e0007 */
[----:B----4-:R-:W-:Y:S02]  /*62fe0*/  MOV R193, R113 ;  /* 0x0000007100c17202 */ /* 0x010fe40000000f00 */
[----:B------:R-:W3:Y:S01]  /*62ff0*/  LDL.LU R113, [R1+0x2e00] ;  /* 0x002e000001717983 */ /* 0x000ee20000300800 */
[----:B--2---:R-:W-:-:S03]  /*63000*/  IMAD.MOV.U32 R194, RZ, RZ, R112 ;  /* 0x000000ffffc27224 */ /* 0x004fc600078e0070 */
[----:B------:R-:W3:Y:S04]  /*63010*/  LDL.LU R112, [R1+0x2dfc] ;  /* 0x002dfc0001707983 */ /* 0x000ee80000300800 */
[----:B------:R-:W2:Y:S04]  /*63020*/  LDL.LU R195, [R1+0x17c] ;  /* 0x00017c0001c37983 */ /* 0x000ea80000300800 */
[----:B------:R-:W4:Y:S04]  /*63030*/  LDL.LU R208, [R1+0x6f0] ;  /* 0x0006f00001d07983 */ /* 0x000f280000300800 */
[----:B------:R-:W4:Y:S04]  /*63040*/  LDL.LU R209, [R1+0x6f4] ;  /* 0x0006f40001d17983 */ /* 0x000f280000300800 */
[----:B------:R-:W4:Y:S04]  /*63050*/  LDL.LU R210, [R1+0x6f8] ;  /* 0x0006f80001d27983 */ /* 0x000f280000300800 */
[----:B------:R-:W4:Y:S04]  /*63060*/  LDL.LU R211, [R1+0x6fc] ;  /* 0x0006fc0001d37983 */ /* 0x000f280000300800 */
[----:B------:R-:W3:Y:S04]  /*63070*/  LDL.LU R114, [R1+0x628] ;  /* 0x0006280001727983 */ /* 0x000ee80000300800 */
[----:B------:R-:W3:Y:S01]  /*63080*/  LDL.LU R115, [R1+0x62c] ;  /* 0x00062c0001737983 */ /* 0x000ee20000300800 */
[-C--:B------:R-:W-:Y:S08]  /*63090*/  HMMA.1688.F32.TF32 R32, R128, R48.reuse, R72 ;  /* 0x000000308020723c */ /* 0x080ff00000081048 */
[-C--:B------:R-:W-:Y:S11]  /*630a0*/  HMMA.1688.F32.TF32 R44, R24, R48.reuse, R44 ;  /* 0x00000030182c723c */ /* 0x080ff6000008102c */
[----:B------:R-:W-:Y:S05]  /*630b0*/  @!UPT UIADD3 URZ, URZ, URZ, URZ ;  /* 0x0000003f3f3ff290 */ /* 0x000fea000fffe03f */
[----:B------:R-:W-:Y:S01]  /*630c0*/  IMAD.MOV.U32 R11, RZ, RZ, R32 ;  /* 0x000000ffff0b7224 */ /* 0x000fe200078e0020 */
[----:B------:R-:W-:Y:S01]  /*630d0*/  MOV R6, R33 ;  /* 0x0000002100067202 */ /* 0x000fe20000000f00 */
[----:B------:R-:W-:Y:S02]  /*630e0*/  IMAD.MOV.U32 R7, RZ, RZ, R34 ;  /* 0x000000ffff077224 */ /* 0x000fe400078e0022 */
[----:B------:R-:W-:Y:S02]  /*630f0*/  IMAD.MOV.U32 R71, RZ, RZ, R35 ;  /* 0x000000ffff477224 */ /* 0x000fe400078e0023 */
[-C--:B------:R-:W-:Y:S01]  /*63100*/  HMMA.1688.F32.TF32 R32, R20, R48.reuse, R216 ;  /* 0x000000301420723c */ /* 0x080fe200000810d8 */
[----:B------:R-:W-:Y:S02]  /*63110*/  IMAD.MOV.U32 R68, RZ, RZ, R5 ;  /* 0x000000ffff447224 */ /* 0x000fe400078e0005 */
[----:B------:R-:W-:Y:S01]  /*63120*/  IMAD.MOV.U32 R69, RZ, RZ, R4 ;  /* 0x000000ffff457224 */ /* 0x000fe200078e0004 */
[----:B------:R-:W-:Y:S04]  /*63130*/  STL [R1+0x2c40], R64 ;  /* 0x002c404001007387 */ /* 0x000fe80000100800 */
[----:B------:R-:W-:Y:S04]  /*63140*/  STL [R1+0x2c3c], R65 ;  /* 0x002c3c4101007387 */ /* 0x000fe80000100800 */
[----:B------:R-:W-:Y:S04]  /*63150*/  STL [R1+0x2c38], R68 ;  /* 0x002c384401007387 */ /* 0x000fe80000100800 */
[----:B------:R-:W-:Y:S07]  /*63160*/  STL [R1+0x2c34], R69 ;  /* 0x002c344501007387 */ /* 0x000fee0000100800 */
[----:B------:R-:W-:Y:S04]  /*63170*/  STL.64 [R1+0x20], R32 ;  /* 0x0000202001007387 */ /* 0x000fe80000100a00 */
[----:B------:R1:W-:Y:S04]  /*63180*/  STL.64 [R1+0x28], R34 ;  /* 0x0000282201007387 */ /* 0x0003e80000100a00 */
[----:B------:R-:W-:Y:S04]  /*63190*/  STL.64 [R1+0xe0], R44 ;  /* 0x0000e02c01007387 */ /* 0x000fe80000100a00 */
[----:B------:R1:W-:Y:S02]  /*631a0*/  STL.64 [R1+0xe8], R46 ;  /* 0x0000e82e01007387 */ /* 0x0003e40000100a00 */
[-C--:B-1----:R-:W-:Y:S08]  /*631b0*/  HMMA.1688.F32.TF32 R32, R56, R48.reuse, R136 ;  /* 0x000000303820723c */ /* 0x082ff00000081088 */
[-C--:B------:R-:W-:Y:S01]  /*631c0*/  HMMA.1688.F32.TF32 R44, R28, R48.reuse, R164 ;  /* 0x000000301c2c723c */ /* 0x080fe200000810a4 */
[----:B------:R-:W-:Y:S04]  /*631d0*/  STL.64 [R1+0x120], R40 ;  /* 0x0001202801007387 */ /* 0x000fe80000100a00 */
[----:B------:R-:W-:Y:S10]  /*631e0*/  STL.64 [R1+0x128], R42 ;  /* 0x0001282a01007387 */ /* 0x000ff40000100a00 */
[----:B------:R-:W-:Y:S04]  /*631f0*/  STL.64 [R1+0x1e0], R32 ;  /* 0x0001e02001007387 */ /* 0x000fe80000100a00 */
[----:B------:R1:W-:Y:S04]  /*63200*/  STL.64 [R1+0x1e8], R34 ;  /* 0x0001e82201007387 */ /* 0x0003e80000100a00 */
[----:B------:R-:W-:Y:S04]  /*63210*/  STL.64 [R1+0x310], R44 ;  /* 0x0003102c01007387 */ /* 0x000fe80000100a00 */
[----:B------:R-:W-:Y:S04]  /*63220*/  STL.64 [R1+0x318], R46 ;  /* 0x0003182e01007387 */ /* 0x000fe80000100a00 */
[----:B------:R-:W4:Y:S01]  /*63230*/  LDSM.16.M88.4 R44, [R199+0x46180] ;  /* 0x04618000c72c783b */ /* 0x000f220000000200 */
[-C--:B-1----:R-:W-:Y:S03]  /*63240*/  HMMA.1688.F32.TF32 R32, R16, R48.reuse, R36 ;  /* 0x000000301020723c */ /* 0x082fe60000081024 */
[----:B------:R-:W-:Y:S05]  /*63250*/  LDSM.16.M88.4 R36, [R199+0x48180] ;  /* 0x04818000c724783b */ /* 0x000fea0000000200 */
[----:B------:R-:W-:Y:S01]  /*63260*/  HMMA.1688.F32.TF32 R40, R12, R48, R180 ;  /* 0x000000300c28723c */ /* 0x000fe200000810b4 */
[----:B------:R-:W-:Y:S11]  /*63270*/  LDSM.16.M88.4 R180, [R199+0x4d180] ;  /* 0x04d18000c7b4783b */ /* 0x000ff60000000200 */
[----:B------:R-:W-:Y:S04]  /*63280*/  @!UPT UIADD3 URZ, URZ, URZ, URZ ;  /* 0x0000003f3f3ff290 */ /* 0x000fe8000fffe03f */
[----:B------:R-:W-:Y:S01]  /*63290*/  MOV R4, R35 ;  /* 0x0000002300047202 */ /* 0x000fe20000000f00 */
[----:B------:R-:W-:Y:S01]  /*632a0*/  IMAD.MOV.U32 R5, RZ, RZ, R34 ;  /* 0x000000ffff057224 */ /* 0x000fe200078e0022 */
[----:B------:R-:W-:Y:S01]  /*632b0*/  MOV R9, R32 ;  /* 0x0000002000097202 */ /* 0x000fe20000000f00 */
[----:B------:R-:W-:Y:S02]  /*632c0*/  IMAD.MOV.U32 R8, RZ, RZ, R33 ;  /* 0x000000ffff087224 */ /* 0x000fe400078e0021 */
[----:B------:R-:W-:Y:S04]  /*632d0*/  LDSM.16.M88.4 R32, [R199+0x49180] ;  /* 0x04918000c720783b */ /* 0x000fe80000000200 */
[----:B------:R-:W-:Y:S04]  /*632e0*/  STL.64 [R1+0x3d0], R40 ;  /* 0x0003d02801007387 */ /* 0x000fe80000100a00 */
[----:B------:R-:W-:Y:S04]  /*632f0*/  STL.64 [R1+0x3d8], R42 ;  /* 0x0003d82a01007387 */ /* 0x000fe80000100a00 */
[----:B------:R-:W-:Y:S04]  /*63300*/  STL [R1+0x2c50], R4 ;  /* 0x002c500401007387 */ /* 0x000fe80000100800 */
[----:B------:R-:W-:Y:S04]  /*63310*/  STL [R1+0x2c4c], R5 ;  /* 0x002c4c0501007387 */ /* 0x000fe80000100800 */
[----:B------:R-:W-:Y:S04]  /*63320*/  STL [R1+0x2c48], R8 ;  /* 0x002c480801007387 */ /* 0x000fe80000100800 */
[----:B------:R-:W-:Y:S04]  /*63330*/  STL [R1+0x2c44], R9 ;  /* 0x002c440901007387 */ /* 0x000fe80000100800 */
[----:B------:R-:W1:Y:S01]  /*63340*/  LDSM.16.M88.4 R40, [R199+0x47180] ;  /* 0x04718000c728783b */ /* 0x000e620000000200 */
[-C--:B----4-:R-:W-:Y:S08]  /*63350*/  HMMA.1688.F32.TF32 R72, R128, R44.reuse, R208 ;  /* 0x0000002c8048723c */ /* 0x090ff000000810d0 */
[-C--:B---3--:R-:W-:Y:S08]  /*63360*/  HMMA.1688.F32.TF32 R112, R20, R44.reuse, R112 ;  /* 0x0000002c1470723c */ /* 0x088ff00000081070 */
[-C--:B--2---:R-:W-:Y:S07]  /*63370*/  HMMA.1688.F32.TF32 R148, R24, R44.reuse, R192 ;  /* 0x0000002c1894723c */ /* 0x084fee00000810c0 */
[----:B------:R-:W-:Y:S04]  /*63380*/  STL.64 [R1+0x2d10], R74 ;  /* 0x002d104a01007387 */ /* 0x000fe80000100a00 */
[----:B------:R2:W-:Y:S04]  /*63390*/  STL.64 [R1+0x2d08], R72 ;  /* 0x002d084801007387 */ /* 0x0005e80000100a00 */
[----:B------:R-:W-:Y:S04]  /*633a0*/  STL.64 [R1+0x2d20], R114 ;  /* 0x002d207201007387 */ /* 0x000fe80000100a00 */
[----:B------:R3:W-:Y:S01]  /*633b0*/  STL.64 [R1+0x2d18], R112 ;  /* 0x002d187001007387 */ /* 0x0007e20000100a00 */
[-C--:B--2---:R-:W-:Y:S08]  /*633c0*/  HMMA.1688.F32.TF32 R72, R56, R44.reuse, R240 ;  /* 0x0000002c3848723c */ /* 0x084ff000000810f0 */
[----:B---3--:R-:W-:Y:S01]  /*633d0*/  HMMA.1688.F32.TF32 R112, R60, R44, R204 ;  /* 0x0000002c3c70723c */ /* 0x008fe200000810cc */
[----:B------:R-:W-:Y:S04]  /*633e0*/  STL [R1+0x2d04], R151 ;  /* 0x002d049701007387 */ /* 0x000fe80000100800 */
[----:B------:R-:W2:Y:S11]  /*633f0*/  LDL.LU R192, [R1+0x150] ;  /* 0x0001500001c07983 */ /* 0x000eb60000300800 */
[----:B------:R-:W-:Y:S07]  /*63400*/  @!UPT UIADD3 URZ, URZ, URZ, URZ ;  /* 0x0000003f3f3ff290 */ /* 0x000fee000fffe03f */
        /* <DEDUP_REMOVED lines=40> */
[----:B------:R-:W2:Y:S04]  /*63690*/  LDL.LU R147, [R1+0x7dc] ;  /* 0x0007dc0001937983 */ /* 0x000ea80000300800 */
[----:B------:R-:W2:Y:S04]  /*636a0*/  LDL.LU R96, [R1+0x2df0] ;  /* 0x002df00001607983 */ /* 0x000ea80000300800 */
[----:B------:R-:W2:Y:S04]  /*636b0*/  LDL.LU R97, [R1+0x2dec] ;  /* 0x002dec0001617983 */ /* 0x000ea80000300800 */
[----:B------:R-:W2:Y:S04]  /*636c0*/  LDL.LU R104, [R1+0x2de8] ;  /* 0x002de80001687983 */ /* 0x000ea80000300800 */
[----:B------:R-:W2:Y:S01]  /*636d0*/  LDL.LU R105, [R1+0x2de4] ;  /* 0x002de40001697983 */ /* 0x000ea20000300800 */
[-C--:B---3--:R-:W-:Y:S08]  /*636e0*/  HMMA.1688.F32.TF32 R112, R28, R44.reuse, R76 ;  /* 0x0000002c1c70723c */ /* 0x088ff0000008104c */
[-C--:B------:R-:W-:Y:S08]  /*636f0*/  HMMA.1688.F32.TF32 R76, R12, R44.reuse, R92 ;  /* 0x0000002c0c4c723c */ /* 0x080ff0000008105c */
[----:B----4-:R-:W-:Y:S01]  /*63700*/  HMMA.1688.F32.TF32 R72, R16, R44, R184 ;  /* 0x0000002c1048723c */ /* 0x010fe200000810b8 */
[----:B------:R-:W3:Y:S06]  /*63710*/  LDSM.16.M88.4 R184, [R199+0x4c180] ;  /* 0x04c18000c7b8783b */ /* 0x000eec0000000200 */
[----:B------:R-:W-:Y:S04]  /*63720*/  STL.64 [R1+0x2c0], R112 ;  /* 0x0002c07001007387 */ /* 0x000fe80000100a00 */
[----:B------:R-:W-:Y:S04]  /*63730*/  STL.64 [R1+0x2c8], R114 ;  /* 0x0002c87201007387 */ /* 0x000fe80000100a00 */
[----:B------:R-:W-:Y:S04]  /*63740*/  STL.64 [R1+0x2d78], R46 ;  /* 0x002d782e01007387 */ /* 0x000fe80000100a00 */
[----:B------:R-:W-:Y:S04]  /*63750*/  STL.64 [R1+0x360], R76 ;  /* 0x0003604c01007387 */ /* 0x000fe80000100a00 */
[----:B------:R-:W-:Y:S04]  /*63760*/  STL.64 [R1+0x368], R78 ;  /* 0x0003684e01007387 */ /* 0x000fe80000100a00 */
[----:B------:R-:W-:Y:S04]  /*63770*/  STL.64 [R1+0x430], R72 ;  /* 0x0004304801007387 */ /* 0x000fe80000100a00 */
[----:B------:R1:W-:Y:S02]  /*63780*/  STL.64 [R1+0x438], R74 ;  /* 0x0004384a01007387 */ /* 0x0003e40000100a00 */
[-C--:B-1----:R-:W-:Y:S08]  /*63790*/  HMMA.1688.F32.TF32 R72, R28, R40.reuse, R80 ;  /* 0x000000281c48723c */ /* 0x082ff00000081050 */
[-C--:B--2---:R-:W-:Y:S08]  /*637a0*/  HMMA.1688.F32.TF32 R44, R60, R40.reuse, R220 ;  /* 0x000000283c2c723c */ /* 0x084ff000000810dc */
[-C--:B------:R-:W-:Y:S08]  /*637b0*/  HMMA.1688.F32.TF32 R76, R128, R40.reuse, R168 ;  /* 0x00000028804c723c */ /* 0x080ff000000810a8 */
[-C--:B------:R-:W-:Y:S08]  /*637c0*/  HMMA.1688.F32.TF32 R116, R20, R40.reuse, R116 ;  /* 0x000000281474723c */ /* 0x080ff00000081074 */
[-C--:B------:R-:W-:Y:S07]  /*637d0*/  HMMA.1688.F32.TF32 R152, R24, R40.reuse, R120 ;  /* 0x000000281898723c */ /* 0x080fee0000081078 */
[----:B------:R-:W-:Y:S04]  /*637e0*/  STL.64 [R1+0x2d30], R78 ;  /* 0x002d304e01007387 */ /* 0x000fe80000100a00 */
[----:B------:R1:W-:Y:S04]  /*637f0*/  STL.64 [R1+0x2d28], R76 ;  /* 0x002d284c01007387 */ /* 0x0003e80000100a00 */
[----:B------:R-:W-:Y:S04]  /*63800*/  STL.64 [R1+0x2d40], R118 ;  /* 0x002d407601007387 */ /* 0x000fe80000100a00 */
[----:B------:R-:W-:Y:S01]  /*63810*/  STL.64 [R1+0x2d38], R116 ;  /* 0x002d387401007387 */ /* 0x000fe20000100a00 */
[----:B------:R-:W-:Y:S01]  /*63820*/  IMAD.MOV.U32 R151, RZ, RZ, R44 ;  /* 0x000000ffff977224 */ /* 0x000fe200078e002c */
[-C--:B-1----:R-:W-:Y:S02]  /*63830*/  HMMA.1688.F32.TF32 R76, R56, R40.reuse, R200 ;  /* 0x00000028384c723c */ /* 0x082fe400000810c8 */
[----:B------:R-:W-:Y:S04]  /*63840*/  STL.64 [R1+0x2d50], R154 ;  /* 0x002d509a01007387 */ /* 0x000fe80000100a00 */
[----:B------:R-:W-:Y:S04]  /*63850*/  STL.64 [R1+0x2d48], R152 ;  /* 0x002d489801007387 */ /* 0x000fe80000100a00 */
[----:B------:R-:W-:Y:S04]  /*63860*/  STL [R1+0x14], R45 ;  /* 0x0000142d01007387 */ /* 0x000fe80000100800 */
[----:B------:R1:W-:Y:S02]  /*63870*/  STL.64 [R1+0x18], R46 ;  /* 0x0000182e01007387 */ /* 0x0003e40000100a00 */
[----:B-1----:R-:W-:Y:S02]  /*63880*/  HMMA.1688.F32.TF32 R44, R12, R40, R84 ;  /* 0x000000280c2c723c */ /* 0x002fe40000081054 */
[----:B------:R-:W-:Y:S04]  /*63890*/  STL.64 [R1+0x2d70], R150 ;  /* 0x002d709601007387 */ /* 0x000fe80000100a00 */
[----:B------:R-:W-:Y:S04]  /*638a0*/  STL.64 [R1+0x2d68], R148 ;  /* 0x002d689401007387 */ /* 0x000fe80000100a00 */
[----:B------:R-:W-:Y:S04]  /*638b0*/  STL.64 [R1+0x100], R76 ;  /* 0x0001004c01007387 */ /* 0x000fe80000100a00 */
[----:B------:R-:W-:Y:S04]  /*638c0*/  STL.64 [R1+0x108], R78 ;  /* 0x0001084e01007387 */ /* 0x000fe80000100a00 */
[----:B------:R-:W-:Y:S04]  /*638d0*/  STL.64 [R1+0x200], R72 ;  /* 0x0002004801007387 */ /* 0x000fe80000100a00 */
[----:B------:R-:W-:Y:S02]  /*638e0*/  STL.64 [R1+0x208], R74 ;  /* 0x0002084a01007387 */ /* 0x000fe40000100a00 */
[----:B------:R-:W-:-:S02]  /*638f0*/  IMAD.MOV.U32 R4, RZ, RZ, R46 ;  /* 0x000000ffff047224 */ /* 0x000fc400078e002e */
[----:B------:R1:W-:Y:S01]  /*63900*/  STL.64 [R1+0x300], R44 ;  /* 0x0003002c01007387 */ /* 0x0003e20000100a00 */
[----:B------:R-:W-:Y:S02]  /*63910*/  MOV R5, R47 ;  /* 0x0000002f00057202 */ /* 0x000fe40000000f00 */
[----:B-1----:R-:W-:Y:S01]  /*63920*/  HMMA.1688.F32.TF32 R44, R16, R40, R156 ;  /* 0x00000028102c723c */ /* 0x002fe2000008109c */
[----:B------:R-:W-:Y:S04]  /*63930*/  STL [R1+0x2c58], R4 ;  /* 0x002c580401007387 */ /* 0x000fe80000100800 */
[----:B------:R-:W-:Y:S03]  /*63940*/  STL [R1+0x2c54], R5 ;  /* 0x002c540501007387 */ /* 0x000fe60000100800 */
[-C--:B------:R-:W-:Y:S01]  /*63950*/  HMMA.1688.F32.TF32 R72, R56, R36.reuse, R204 ;  /* 0x000000243848723c */ /* 0x080fe200000810cc */
[----:B------:R1:W-:Y:S11]  /*63960*/  STL.64 [R1+0x2d80], R42 ;  /* 0x002d802a01007387 */ /* 0x0003f60000100a00 */
[----:B------:R-:W-:Y:S03]  /*63970*/  @!UPT UIADD3 URZ, URZ, URZ, URZ ;  /* 0x0000003f3f3ff290 */ /* 0x000fe6000fffe03f */
[----:B------:R-:W-:Y:S01]  /*63980*/  STL.64 [R1+0x3e0], R44 ;  /* 0x0003e02c01007387 */ /* 0x000fe20000100a00 */
[-C--:B-1----:R-:W-:Y:S03]  /*63990*/  HMMA.1688.F32.TF32 R40, R12, R36.reuse, R224 ;  /* 0x000000240c28723c */ /* 0x082fe600000810e0 */
[----:B------:R1:W-:Y:S05]  /*639a0*/  STL.64 [R1+0x3e8], R46 ;  /* 0x0003e82e01007387 */ /* 0x0003ea0000100a00 */
[-C--:B-1----:R-:W-:Y:S01]  /*639b0*/  HMMA.1688.F32.TF32 R44, R28, R36.reuse, R228 ;  /* 0x000000241c2c723c */ /* 0x082fe200000810e4 */
[----:B------:R-:W-:Y:S04]  /*639c0*/  STL.64 [R1+0xc0], R72 ;  /* 0x0000c04801007387 */ /* 0x000fe80000100a00 */
[----:B------:R-:W-:Y:S03]  /*639d0*/  STL.64 [R1+0xc8], R74 ;  /* 0x0000c84a01007387 */ /* 0x000fe60000100a00 */
[-C--:B------:R-:W-:Y:S01]  /*639e0*/  HMMA.1688.F32.TF32 R156, R24, R36.reuse, R208 ;  /* 0x00000024189c723c */ /* 0x080fe200000810d0 */
[----:B------:R-:W-:Y:S11]  /*639f0*/  IMAD.MOV.U32 R220, RZ, RZ, R105 ;  /* 0x000000ffffdc7224 */ /* 0x000ff600078e0069 */
[----:B------:R-:W-:Y:S03]  /*63a00*/  @!UPT UIADD3 URZ, URZ, URZ, URZ ;  /* 0x0000003f3f3ff290 */ /* 0x000fe6000fffe03f */
[----:B------:R-:W-:Y:S04]  /*63a10*/  STL.64 [R1+0x1b0], R44 ;  /* 0x0001b02c01007387 */ /* 0x000fe80000100a00 */
[----:B------:R-:W-:Y:S04]  /*63a20*/  STL.64 [R1+0x1b8], R46 ;  /* 0x0001b82e01007387 */ /* 0x000fe80000100a00 */
[----:B------:R1:W-:Y:S04]  /*63a30*/  STL.64 [R1+0x2b8], R42 ;  /* 0x0002b82a01007387 */ /* 0x0003e80000100a00 */
[----:B------:R-:W2:Y:S04]  /*63a40*/  LDL.LU R204, [R1+0x830] ;  /* 0x0008300001cc7983 */ /* 0x000ea80000300800 */
[----:B------:R-:W2:Y:S04]  /*63a50*/  LDL.LU R205, [R1+0x834] ;  /* 0x0008340001cd7983 */ /* 0x000ea80000300800 */
[----:B------:R-:W2:Y:S01]  /*63a60*/  LDL.LU R206, [R1+0x838] ;  /* 0x0008380001ce7983 */ /* 0x000ea20000300800 */
[----:B------:R-:W-:Y:S03]  /*63a70*/  HMMA.1688.F32.TF32 R164, R60, R36, R192 ;  /* 0x000000243ca4723c */ /* 0x000fe600000810c0 */
[----:B------:R-:W2:Y:S04]  /*63a80*/  LDL.LU R207, [R1+0x83c] ;  /* 0x00083c0001cf7983 */ /* 0x000ea80000300800 */
        /* <DEDUP_REMOVED lines=8> */
[----:B------:R-:W2:Y:S01]  /*63b10*/  LDL.LU R100, [R1+0x2de0] ;  /* 0x002de00001647983 */ /* 0x000ea20000300800 */
[----:B------:R-:W-:-:S03]  /*63b20*/  IMAD.MOV.U32 R221, RZ, RZ, R104 ;  /* 0x000000ffffdd7224 */ /* 0x000fc600078e0068 */
[----:B------:R-:W2:Y:S04]  /*63b30*/  LDL.LU R101, [R1+0x2ddc] ;  /* 0x002ddc0001657983 */ /* 0x000ea80000300800 */
[----:B------:R-:W2:Y:S04]  /*63b40*/  LDL.LU R109, [R1+0x2dd8] ;  /* 0x002dd800016d7983 */ /* 0x000ea80000300800 */
[----:B------:R-:W3:Y:S04]  /*63b50*/  LDL.LU R108, [R1+0x2dd4] ;  /* 0x002dd400016c7983 */ /* 0x000ee80000300800 */
[----:B------:R-:W4:Y:S04]  /*63b60*/  LDL.LU R105, [R1+0x2dd0] ;  /* 0x002dd00001697983 */ /* 0x000f280000300800 */
[----:B------:R-:W4:Y:S04]  /*63b70*/  LDL.LU R104, [R1+0x2dcc] ;  /* 0x002dcc0001687983 */ /* 0x000f280000300800 */
[----:B------:R-:W4:Y:S04]  /*63b80*/  LDL.LU R222, [R1+0x658] ;  /* 0x0006580001de7983 */ /* 0x000f280000300800 */
[----:B------:R-:W4:Y:S01]  /*63b90*/  LDL.LU R223, [R1+0x65c] ;  /* 0x00065c0001df7983 */ /* 0x000f220000300800 */
[----:B------:R-:W-:Y:S01]  /*63ba0*/  MOV R202, R97 ;  /* 0x0000006100ca7202 */ /* 0x000fe20000000f00 */
[----:B------:R-:W-:Y:S01]  /*63bb0*/  IMAD.MOV.U32 R203, RZ, RZ, R96 ;  /* 0x000000ffffcb7224 */ /* 0x000fe200078e0060 */
[-C--:B------:R-:W-:Y:S08]  /*63bc0*/  HMMA.1688.F32.TF32 R80, R128, R36.reuse, R144 ;  /* 0x000000248050723c */ /* 0x080ff00000081090 */
[----:B------:R-:W-:Y:S01]  /*63bd0*/  HMMA.1688.F32.TF32 R120, R20, R36, R216 ;  /* 0x000000241478723c */ /* 0x000fe200000810d8 */
[----:B------:R-:W-:-:S02]  /*63be0*/  IMAD.MOV.U32 R4, RZ, RZ, R40 ;  /* 0x000000ffff047224 */ /* 0x000fc400078e0028 */
[----:B------:R-:W-:-:S05]  /*63bf0*/  IMAD.MOV.U32 R5, RZ, RZ, R41 ;  /* 0x000000ffff057224 */ /* 0x000fca00078e0029 */
[----:B-1----:R-:W-:Y:S01]  /*63c00*/  HMMA.1688.F32.TF32 R40, R16, R36, R140 ;  /* 0x000000241028723c */ /* 0x002fe2000008108c */
[----:B--2---:R-:W-:Y:S02]  /*63c10*/  MOV R168, R109 ;  /* 0x0000006d00a87202 */ /* 0x004fe40000000f00 */
[----:B------:R-:W2:Y:S01]  /*63c20*/  LDL.LU R109, [R1+0x2dc8] ;  /* 0x002dc800016d7983 */ /* 0x000ea20000300800 */
[----:B---3--:R-:W-:-:S03]  /*63c30*/  IMAD.MOV.U32 R169, RZ, RZ, R108 ;  /* 0x000000ffffa97224 */ /* 0x008fc600078e006c */
[----:B------:R-:W2:Y:S01]  /*63c40*/  LDL.LU R108, [R1+0x2dc4] ;  /* 0x002dc400016c7983 */ /* 0x000ea20000300800 */
[----:B----4-:R-:W-:-:S03]  /*63c50*/  IMAD.MOV.U32 R170, RZ, RZ, R105 ;  /* 0x000000ffffaa7224 */ /* 0x010fc600078e0069 */
[----:B------:R-:W3:Y:S01]  /*63c60*/  LDL.LU R105, [R1+0x2dc0] ;  /* 0x002dc00001697983 */ /* 0x000ee20000300800 */
[----:B------:R-:W-:-:S03]  /*63c70*/  MOV R171, R104 ;  /* 0x0000006800ab7202 */ /* 0x000fc60000000f00 */
[----:B------:R-:W3:Y:S04]  /*63c80*/  LDL.LU R104, [R1+0x2dbc] ;  /* 0x002dbc0001687983 */ /* 0x000ee80000300800 */
[----:B------:R-:W4:Y:S04]  /*63c90*/  LDL.LU R188, [R1+0x7e0] ;  /* 0x0007e00001bc7983 */ /* 0x000f280000300800 */
[----:B------:R-:W4:Y:S04]  /*63ca0*/  LDL.LU R189, [R1+0x7e4] ;  /* 0x0007e40001bd7983 */ /* 0x000f280000300800 */
[----:B------:R-:W4:Y:S04]  /*63cb0*/  LDL.LU R190, [R1+0x7e8] ;  /* 0x0007e80001be7983 */ /* 0x000f280000300800 */
[----:B------:R-:W4:Y:S01]  /*63cc0*/  LDL.LU R191, [R1+0x7ec] ;  /* 0x0007ec0001bf7983 */ /* 0x000f220000300800 */
[----:B------:R-:W-:-:S02]  /*63cd0*/  IMAD.MOV.U32 R200, RZ, RZ, R101 ;  /* 0x000000ffffc87224 */ /* 0x000fc400078e0065 */
[----:B------:R-:W-:Y:S01]  /*63ce0*/  IMAD.MOV.U32 R201, RZ, RZ, R100 ;  /* 0x000000ffffc97224 */ /* 0x000fe200078e0064 */
[----:B------:R-:W2:Y:S04]  /*63cf0*/  LDL.LU R101, [R1+0x2db8] ;  /* 0x002db80001657983 */ /* 0x000ea80000300800 */
[----:B------:R-:W2:Y:S04]  /*63d00*/  LDL.LU R100, [R1+0x2db4] ;  /* 0x002db40001647983 */ /* 0x000ea80000300800 */
[----:B------:R-:W2:Y:S04]  /*63d10*/  LDL.LU R97, [R1+0x2db0] ;  /* 0x002db00001617983 */ /* 0x000ea80000300800 */
[----:B------:R-:W2:Y:S04]  /*63d20*/  LDL.LU R96, [R1+0x2dac] ;  /* 0x002dac0001607983 */ /* 0x000ea80000300800 */
        /* <DEDUP_REMOVED lines=16> */
[----:B------:R-:W-:Y:S04]  /*63e30*/  STL [R1+0x2c70], R4 ;  /* 0x002c700401007387 */ /* 0x000fe80000100800 */
[----:B------:R-:W-:Y:S04]  /*63e40*/  STL [R1+0x2c6c], R5 ;  /* 0x002c6c0501007387 */ /* 0x000fe80000100800 */
[----:B------:R-:W-:Y:S04]  /*63e50*/  STL.64 [R1+0x380], R40 ;  /* 0x0003802801007387 */ /* 0x000fe80000100a00 */
[----:B------:R1:W-:Y:S02]  /*63e60*/  STL.64 [R1+0x388], R42 ;  /* 0x0003882a01007387 */ /* 0x0003e40000100a00 */
[-C--:B-1----:R-:W-:Y:S08]  /*63e70*/  HMMA.1688.F32.TF32 R40, R12, R32.reuse, R232 ;  /* 0x000000200c28723c */ /* 0x082ff000000810e8 */
[-C--:B------:R-:W-:Y:S01]  /*63e80*/  HMMA.1688.F32.TF32 R72, R56, R32.reuse, R192 ;  /* 0x000000203848723c */ /* 0x080fe200000810c0 */
[----:B------:R-:W1:Y:S07]  /*63e90*/  LDSM.16.M88.4 R192, [R199+0x4a180] ;  /* 0x04a18000c7c0783b */ /* 0x000e6e0000000200 */
[----:B------:R-:W-:Y:S08]  /*63ea0*/  HMMA.1688.F32.TF32 R44, R28, R32, R236 ;  /* 0x000000201c2c723c */ /* 0x000ff000000810ec */
[----:B------:R-:W-:Y:S01]  /*63eb0*/  IMAD.MOV.U32 R8, RZ, RZ, R40 ;  /* 0x000000ffff087224 */ /* 0x000fe200078e0028 */
[----:B------:R-:W-:Y:S01]  /*63ec0*/  MOV R9, R41 ;  /* 0x0000002900097202 */ /* 0x000fe20000000f00 */
[----:B------:R-:W-:-:S02]  /*63ed0*/  IMAD.MOV.U32 R64, RZ, RZ, R42 ;  /* 0x000000ffff407224 */ /* 0x000fc400078e002a */
[----:B------:R-:W-:Y:S02]  /*63ee0*/  IMAD.MOV.U32 R65, RZ, RZ, R43 ;  /* 0x000000ffff417224 */ /* 0x000fe400078e002b */
[-C--:B------:R-:W-:Y:S01]  /*63ef0*/  HMMA.1688.F32.TF32 R40, R16, R32.reuse, R88 ;  /* 0x000000201028723c */ /* 0x080fe20000081058 */
[----:B------:R1:W-:Y:S04]  /*63f00*/  STL.64 [R1+0x40], R72 ;  /* 0x0000404801007387 */ /* 0x0003e80000100a00 */
[----:B------:R1:W-:Y:S04]  /*63f10*/  STL.64 [R1+0x48], R74 ;  /* 0x0000484a01007387 */ /* 0x0003e80000100a00 */
[----:B------:R1:W-:Y:S04]  /*63f20*/  STL.64 [R1+0x140], R44 ;  /* 0x0001402c01007387 */ /* 0x0003e80000100a00 */
[----:B------:R1:W-:Y:S04]  /*63f30*/  STL.64 [R1+0x148], R46 ;  /* 0x0001482e01007387 */ /* 0x0003e80000100a00 */
[----:B------:R-:W-:Y:S04]  /*63f40*/  STL [R1+0x2c68], R65 ;  /* 0x002c684101007387 */ /* 0x000fe80000100800 */
[----:B------:R-:W-:Y:S04]  /*63f50*/  STL [R1+0x2c64], R64 ;  /* 0x002c644001007387 */ /* 0x000fe80000100800 */
[----:B------:R-:W-:Y:S04]  /*63f60*/  STL [R1+0x2c60], R9 ;  /* 0x002c600901007387 */ /* 0x000fe80000100800 */
[----:B------:R-:W-:Y:S04]  /*63f70*/  STL [R1+0x2c5c], R8 ;  /* 0x002c5c0801007387 */ /* 0x000fe80000100800 */
[----:B------:R-:W-:Y:S04]  /*63f80*/  STL.64 [R1+0x340], R40 ;  /* 0x0003402801007387 */ /* 0x000fe80000100a00 */
[----:B------:R-:W-:Y:S04]  /*63f90*/  STL.64 [R1+0x348], R42 ;  /* 0x0003482a01007387 */ /* 0x000fe80000100a00 */
        /* <DEDUP_REMOVED lines=24> */
[C---:B----4-:R-:W-:Y:S03]  /*64120*/  HMMA.1688.F32.TF32 R84, R128.reuse, R32, R188 ;  /* 0x000000208054723c */ /* 0x050fe600000810bc */
[----:B------:R-:W1:Y:S05]  /*64130*/  LDSM.16.M88.4 R188, [R199+0x4b180] ;  /* 0x04b18000c7bc783b */ /* 0x000e6a0000000200 */
[C---:B---3--:R-:W-:Y:S08]  /*64140*/  HMMA.1688.F32.TF32 R104, R128.reuse, R176, R104 ;  /* 0x000000b08068723c */ /* 0x048ff00000081068 */
[C---:B--2---:R-:W-:Y:S08]  /*64150*/  HMMA.1688.F32.TF32 R100, R128.reuse, R180, R100 ;  /* 0x000000b48064723c */ /* 0x044ff00000081064 */
[C---:B------:R-:W-:Y:S08]  /*64160*/  HMMA.1688.F32.TF32 R96, R128.reuse, R184, R96 ;  /* 0x000000b88060723c */ /* 0x040ff00000081060 */
[C---:B------:R-:W-:Y:S08]  /*64170*/  HMMA.1688.F32.TF32 R88, R128.reuse, R192, R144 ;  /* 0x000000c08058723c */ /* 0x040ff00000081090 */
[C---:B-1----:R-:W-:Y:S08]  /*64180*/  HMMA.1688.F32.TF32 R92, R128.reuse, R188, R216 ;  /* 0x000000bc805c723c */ /* 0x042ff000000810d8 */
[----:B------:R-:W-:Y:S08]  /*64190*/  HMMA.1688.F32.TF32 R108, R128, R172, R108 ;  /* 0x000000ac806c723c */ /* 0x000ff0000008106c */
[C---:B------:R-:W-:Y:S01]  /*641a0*/  HMMA.1688.F32.TF32 R128, R20.reuse, R192, R208 ;  /* 0x000000c01480723c */ /* 0x040fe200000810d0 */
        /* <DEDUP_REMOVED lines=24> */
[-C--:B------:R-:W-:Y:S08]  /*64330*/  HMMA.1688.F32.TF32 R124, R20, R32.reuse, R168 ;  /* 0x00000020147c723c */ /* 0x080ff000000810a8 */
[----:B------:R-:W-:Y:S01]  /*64340*/  HMMA.1688.F32.TF32 R168, R60, R32, R200 ;  /* 0x000000203ca8723c */ /* 0x000fe200000810c8 */
[----:B------:R-:W4:Y:S04]  /*64350*/  LDL.LU R200, [R1+0x7b0] ;  /* 0x0007b00001c87983 */ /* 0x000f280000300800 */
[----:B------:R-:W4:Y:S03]  /*64360*/  LDL.LU R201, [R1+0x7b4] ;  /* 0x0007b40001c97983 */ /* 0x000f260000300800 */
        /* <DEDUP_REMOVED lines=29> */
[----:B------:R-:W-:Y:S08]  /*64540*/  HMMA.1688.F32.TF32 R40, R56, R192, R72 ;  /* 0x000000c03828723c */ /* 0x000ff00000081048 */
[C---:B--2---:R-:W-:Y:S08]  /*64550*/  HMMA.1688.F32.TF32 R140, R20.reuse, R180, R76 ;  /* 0x000000b4148c723c */ /* 0x044ff0000008104c */
[C---:B---3--:R-:W-:Y:S08]  /*64560*/  HMMA.1688.F32.TF32 R136, R20.reuse, R184, R136 ;  /* 0x000000b81488723c */ /* 0x048ff00000081088 */
[C---:B----4-:R-:W-:Y:S08]  /*64570*/  HMMA.1688.F32.TF32 R144, R20.reuse, R176, R144 ;  /* 0x000000b01490723c */ /* 0x050ff00000081090 */
        /* <DEDUP_REMOVED lines=13> */
[----:B------:R-:W-:Y:S01]  /*64650*/  HMMA.1688.F32.TF32 R24, R24, R172, R112 ;  /* 0x000000ac1818723c */ /* 0x000fe20000081070 */
[----:B------:R-:W4:Y:S04]  /*64660*/  LDL.LU R112, [R1+0x640] ;  /* 0x0006400001707983 */ /* 0x000f280000300800 */
[----:B------:R-:W4:Y:S04]  /*64670*/  LDL.LU R113, [R1+0x644] ;  /* 0x0006440001717983 */ /* 0x000f280000300800 */
[----:B------:R-:W4:Y:S04]  /*64680*/  LDL.LU R114, [R1+0x648] ;  /* 0x0006480001727983 */ /* 0x000f280000300800 */
[----:B------:R-:W4:Y:S04]  /*64690*/  LDL.LU R115, [R1+0x64c] ;  /* 0x00064c0001737983 */ /* 0x000f280000300800 */
[----:B------:R-:W-:Y:S04]  /*646a0*/  STL.64 [R1], R40 ;  /* 0x0000002801007387 */ /* 0x000fe80000100a00 */
[----:B------:R1:W-:Y:S04]  /*646b0*/  STL.64 [R1+0x8], R42 ;  /* 0x0000082a01007387 */ /* 0x0003e80000100a00 */
[----:B------:R-:W1:Y:S04]  /*646c0*/  LDL.LU R72, [R1+0x5f0] ;  /* 0x0005f00001487983 */ /* 0x000e680000300800 */
[----:B------:R-:W1:Y:S04]  /*646d0*/  LDL.LU R73, [R1+0x5f4] ;  /* 0x0005f40001497983 */ /* 0x000e680000300800 */
[----:B------:R-:W1:Y:S04]  /*646e0*/  LDL.LU R74, [R1+0x5f8] ;  /* 0x0005f800014a7983 */ /* 0x000e680000300800 */
[----:B------:R-:W1:Y:S01]  /*646f0*/  LDL.LU R75, [R1+0x5fc] ;  /* 0x0005fc00014b7983 */ /* 0x000e620000300800 */
[----:B------:R-:W-:Y:S08]  /*64700*/  HMMA.1688.F32.TF32 R244, R56, R184, R244 ;  /* 0x000000b838f4723c */ /* 0x000ff000000810f4 */
[C---:B------:R-:W-:Y:S08]  /*64710*/  HMMA.1688.F32.TF32 R216, R60.reuse, R192, R216 ;  /* 0x000000c03cd8723c */ /* 0x040ff000000810d8 */
[C---:B------:R-:W-:Y:S07]  /*64720*/  HMMA.1688.F32.TF32 R220, R60.reuse, R188, R220 ;  /* 0x000000bc3cdc723c */ /* 0x040fee00000810dc */
[----:B------:R-:W-:Y:S01]  /*64730*/  STL [R1+0x2cc0], R244 ;  /* 0x002cc0f401007387 */ /* 0x000fe20000100800 */
[C---:B------:R-:W-:Y:S03]  /*64740*/  HMMA.1688.F32.TF32 R224, R60.reuse, R184, R148 ;  /* 0x000000b83ce0723c */ /* 0x040fe60000081094 */
[----:B------:R-:W-:Y:S04]  /*64750*/  STL [R1+0x2cbc], R245 ;  /* 0x002cbcf501007387 */ /* 0x000fe80000100800 */
[----:B------:R-:W-:Y:S01]  /*64760*/  STL [R1+0x2cb8], R246 ;  /* 0x002cb8f601007387 */ /* 0x000fe20000100800 */
[C---:B------:R-:W-:Y:S03]  /*64770*/  HMMA.1688.F32.TF32 R228, R60.reuse, R180, R152 ;  /* 0x000000b43ce4723c */ /* 0x040fe60000081098 */
[----:B------:R-:W-:Y:S05]  /*64780*/  STL [R1+0x2cb4], R247 ;  /* 0x002cb4f701007387 */ /* 0x000fea0000100800 */
[C---:B------:R-:W-:Y:S08]  /*64790*/  HMMA.1688.F32.TF32 R232, R60.reuse, R176, R116 ;  /* 0x000000b03ce8723c */ /* 0x040ff00000081074 */
[----:B------:R-:W-:Y:S01]  /*647a0*/  HMMA.1688.F32.TF32 R60, R60, R172, R44 ;  /* 0x000000ac3c3c723c */ /* 0x000fe2000008102c */
[----:B------:R-:W4:Y:S04]  /*647b0*/  LDL.LU R44, [R1+0x5e0] ;  /* 0x0005e000012c7983 */ /* 0x000f280000300800 */
[----:B------:R-:W4:Y:S04]  /*647c0*/  LDL.LU R45, [R1+0x5e4] ;  /* 0x0005e400012d7983 */ /* 0x000f280000300800 */
[----:B------:R-:W4:Y:S04]  /*647d0*/  LDL.LU R46, [R1+0x5e8] ;  /* 0x0005e800012e7983 */ /* 0x000f280000300800 */
[----:B------:R-:W4:Y:S01]  /*647e0*/  LDL.LU R47, [R1+0x5ec] ;  /* 0x0005ec00012f7983 */ /* 0x000f220000300800 */
[C---:B------:R-:W-:Y:S08]  /*647f0*/  HMMA.1688.F32.TF32 R248, R56.reuse, R188, R248 ;  /* 0x000000bc38f8723c */ /* 0x040ff000000810f8 */
[C---:B--2---:R-:W-:Y:S08]  /*64800*/  HMMA.1688.F32.TF32 R240, R56.reuse, R180, R240 ;  /* 0x000000b438f0723c */ /* 0x044ff000000810f0 */
[C---:B---3--:R-:W-:Y:S11]  /*64810*/  HMMA.1688.F32.TF32 R236, R56.reuse, R176, R76 ;  /* 0x000000b038ec723c */ /* 0x048ff6000008104c */
[----:B------:R-:W-:Y:S04]  /*64820*/  @!UPT UIADD3 URZ, URZ, URZ, URZ ;  /* 0x0000003f3f3ff290 */ /* 0x000fe8000fffe03f */
        /* <DEDUP_REMOVED lines=12> */
[----:B----4-:R-:W-:Y:S03]  /*648f0*/  HMMA.1688.F32.TF32 R56, R56, R172, R112 ;  /* 0x000000ac3838723c */ /* 0x010fe60000081070 */
[----:B------:R-:W3:Y:S04]  /*64900*/  LDL.LU R112, [R1+0x80] ;  /* 0x0000800001707983 */ /* 0x000ee80000300800 */
[----:B------:R-:W3:Y:S04]  /*64910*/  LDL.LU R113, [R1+0x84] ;  /* 0x0000840001717983 */ /* 0x000ee80000300800 */
[----:B------:R-:W3:Y:S04]  /*64920*/  LDL.LU R114, [R1+0x88] ;  /* 0x0000880001727983 */ /* 0x000ee80000300800 */
[----:B------:R-:W3:Y:S01]  /*64930*/  LDL.LU R115, [R1+0x8c] ;  /* 0x00008c0001737983 */ /* 0x000ee20000300800 */
[C---:B-1----:R-:W-:Y:S07]  /*64940*/  HMMA.1688.F32.TF32 R40, R28.reuse, R192, R72 ;  /* 0x000000c01c28723c */ /* 0x042fee0000081048 */
[----:B------:R-:W-:Y:S04]  /*64950*/  STL [R1+0x2cf0], R56 ;  /* 0x002cf03801007387 */ /* 0x000fe80000100800 */
[----:B------:R-:W-:Y:S04]  /*64960*/  STL [R1+0x2cec], R57 ;  /* 0x002cec3901007387 */ /* 0x000fe80000100800 */
[----:B------:R-:W-:Y:S04]  /*64970*/  STL [R1+0x2ce8], R58 ;  /* 0x002ce83a01007387 */ /* 0x000fe80000100800 */
[----:B------:R-:W-:Y:S04]  /*64980*/  STL [R1+0x2ce4], R59 ;  /* 0x002ce43b01007387 */ /* 0x000fe80000100800 */
[----:B------:R-:W4:Y:S04]  /*64990*/  LDL.LU R76, [R1+0x70] ;  /* 0x00007000014c7983 */ /* 0x000f280000300800 */
[----:B------:R-:W-:Y:S04]  /*649a0*/  STL.64 [R1+0xb0], R40 ;  /* 0x0000b02801007387 */ /* 0x000fe80000100a00 */
[----:B------:R1:W-:Y:S04]  /*649b0*/  STL.64 [R1+0xb8], R42 ;  /* 0x0000b82a01007387 */ /* 0x0003e80000100a00 */
[----:B------:R-:W4:Y:S04]  /*649c0*/  LDL.LU R77, [R1+0x74] ;  /* 0x00007400014d7983 */ /* 0x000f280000300800 */
[----:B------:R-:W4:Y:S04]  /*649d0*/  LDL.LU R78, [R1+0x78] ;  /* 0x00007800014e7983 */ /* 0x000f280000300800 */
[----:B------:R-:W4:Y:S04]  /*649e0*/  LDL.LU R79, [R1+0x7c] ;  /* 0x00007c00014f7983 */ /* 0x000f280000300800 */
[----:B------:R-:W4:Y:S04]  /*649f0*/  LDL.LU R72, [R1+0x60] ;  /* 0x0000600001487983 */ /* 0x000f280000300800 */
[----:B------:R-:W4:Y:S04]  /*64a00*/  LDL.LU R73, [R1+0x64] ;  /* 0x0000640001497983 */ /* 0x000f280000300800 */
[----:B------:R-:W4:Y:S04]  /*64a10*/  LDL.LU R74, [R1+0x68] ;  /* 0x00006800014a7983 */ /* 0x000f280000300800 */
[----:B------:R-:W4:Y:S01]  /*64a20*/  LDL.LU R75, [R1+0x6c] ;  /* 0x00006c00014b7983 */ /* 0x000f220000300800 */
[----:B-1----:R-:W-:Y:S03]  /*64a30*/  HMMA.1688.F32.TF32 R40, R28, R188, R44 ;  /* 0x000000bc1c28723c */ /* 0x002fe6000008102c */
        /* <DEDUP_REMOVED lines=12> */
[C---:B--2---:R-:W-:Y:S11]  /*64b00*/  HMMA.1688.F32.TF32 R40, R28.reuse, R184, R116 ;  /* 0x000000b81c28723c */ /* 0x044ff60000081074 */
[----:B------:R-:W-:Y:S11]  /*64b10*/  @!UPT UIADD3 URZ, URZ, URZ, URZ ;  /* 0x0000003f3f3ff290 */ /* 0x000ff6000fffe03f */
[----:B------:R-:W-:Y:S02]  /*64b20*/  @!UPT UIADD3 URZ, URZ, URZ, URZ ;  /* 0x0000003f3f3ff290 */ /* 0x000fe4000fffe03f */
[----:B------:R-:W-:Y:S01]  /*64b30*/  IMAD.MOV.U32 R236, RZ, RZ, R40 ;  /* 0x000000ffffec7224 */ /* 0x000fe200078e0028 */
[----:B------:R-:W-:Y:S01]  /*64b40*/  MOV R238, R42 ;  /* 0x0000002a00ee7202 */ /* 0x000fe20000000f00 */
[----:B------:R-:W-:Y:S02]  /*64b50*/  IMAD.MOV.U32 R237, RZ, RZ, R41 ;  /* 0x000000ffffed7224 */ /* 0x000fe400078e0029 */
[----:B------:R-:W-:Y:S02]  /*64b60*/  IMAD.MOV.U32 R239, RZ, RZ, R43 ;  /* 0x000000ffffef7224 */ /* 0x000fe400078e002b */
[----:B---3--:R-:W-:Y:S01]  /*64b70*/  HMMA.1688.F32.TF32 R40, R28, R180, R112 ;  /* 0x000000b41c28723c */ /* 0x008fe20000081070 */
[----:B------:R-:W2:Y:S04]  /*64b80*/  LDL.LU R112, [R1+0x570] ;  /* 0x0005700001707983 */ /* 0x000ea80000300800 */
[----:B------:R-:W2:Y:S04]  /*64b90*/  LDL.LU R113, [R1+0x574] ;  /* 0x0005740001717983 */ /* 0x000ea80000300800 */
[----:B------:R-:W2:Y:S04]  /*64ba0*/  LDL.LU R114, [R1+0x578] ;  /* 0x0005780001727983 */ /* 0x000ea80000300800 */
[----:B------:R-:W2:Y:S11]  /*64bb0*/  LDL.LU R115, [R1+0x57c] ;  /* 0x00057c0001737983 */ /* 0x000eb60000300800 */
[----:B------:R-:W-:Y:S01]  /*64bc0*/  IMAD.MOV.U32 R56, RZ, RZ, R40 ;  /* 0x000000ffff387224 */ /* 0x000fe200078e0028 */
[----:B------:R-:W-:Y:S01]  /*64bd0*/  MOV R57, R41 ;  /* 0x0000002900397202 */ /* 0x000fe20000000f00 */
[----:B------:R-:W-:-:S02]  /*64be0*/  IMAD.MOV.U32 R58, RZ, RZ, R42 ;  /* 0x000000ffff3a7224 */ /* 0x000fc400078e002a */
[----:B------:R-:W-:Y:S02]  /*64bf0*/  IMAD.MOV.U32 R59, RZ, RZ, R43 ;  /* 0x000000ffff3b7224 */ /* 0x000fe400078e002b */
[C---:B----4-:R-:W-:Y:S08]  /*64c00*/  HMMA.1688.F32.TF32 R40, R28.reuse, R176, R76 ;  /* 0x000000b01c28723c */ /* 0x050ff0000008104c */
[----:B------:R-:W-:Y:S01]  /*64c10*/  HMMA.1688.F32.TF32 R28, R28, R172, R72 ;  /* 0x000000ac1c1c723c */ /* 0x000fe20000081048 */
[----:B------:R-:W3:Y:S04]  /*64c20*/  LDL.LU R72, [R1+0x180] ;  /* 0x0001800001487983 */ /* 0x000ee80000300800 */
[----:B------:R-:W3:Y:S04]  /*64c30*/  LDL.LU R73, [R1+0x184] ;  /* 0x0001840001497983 */ /* 0x000ee80000300800 */
[----:B------:R-:W3:Y:S04]  /*64c40*/  LDL.LU R74, [R1+0x188] ;  /* 0x00018800014a7983 */ /* 0x000ee80000300800 */
[----:B------:R-:W3:Y:S03]  /*64c50*/  LDL.LU R75, [R1+0x18c] ;  /* 0x00018c00014b7983 */ /* 0x000ee60000300800 */
[----:B------:R-:W-:Y:S01]  /*64c60*/  MOV R244, R40 ;  /* 0x0000002800f47202 */ /* 0x000fe20000000f00 */
[----:B------:R-:W-:Y:S01]  /*64c70*/  IMAD.MOV.U32 R245, RZ, RZ, R41 ;  /* 0x000000fffff57224 */ /* 0x000fe200078e0029 */
[----:B------:R-:W-:Y:S01]  /*64c80*/  MOV R247, R43 ;  /* 0x0000002b00f77202 */ /* 0x000fe20000000f00 */
[----:B------:R-:W-:Y:S01]  /*64c90*/  IMAD.MOV.U32 R246, RZ, RZ, R42 ;  /* 0x000000fffff67224 */ /* 0x000fe200078e002a */
[----:B------:R-:W4:Y:S04]  /*64ca0*/  LDL.LU R116, [R1+0x560] ;  /* 0x0005600001747983 */ /* 0x000f280000300800 */
[----:B------:R-:W4:Y:S04]  /*64cb0*/  LDL.LU R117, [R1+0x564] ;  /* 0x0005640001757983 */ /* 0x000f280000300800 */
[----:B------:R-:W4:Y:S01]  /*64cc0*/  LDL.LU R118, [R1+0x568] ;  /* 0x0005680001767983 */ /* 0x000f220000300800 */
[----:B------:R-:W-:Y:S03]  /*64cd0*/  HMMA.1688.F32.TF32 R40, R12, R192, R44 ;  /* 0x000000c00c28723c */ /* 0x000fe6000008102c */
[----:B------:R-:W4:Y:S11]  /*64ce0*/  LDL.LU R119, [R1+0x56c] ;  /* 0x00056c0001777983 */ /* 0x000f360000300800 */
[----:B------:R-:W-:Y:S10]  /*64cf0*/  @!UPT UIADD3 URZ, URZ, URZ, URZ ;  /* 0x0000003f3f3ff290 */ /* 0x000ff4000fffe03f */
        /* <DEDUP_REMOVED lines=8> */
[----:B--2---:R-:W-:Y:S11]  /*64d80*/  HMMA.1688.F32.TF32 R40, R12, R188, R112 ;  /* 0x000000bc0c28723c */ /* 0x004ff60000081070 */
[----:B------:R-:W-:Y:S11]  /*64d90*/  @!UPT UIADD3 URZ, URZ, URZ, URZ ;  /* 0x0000003f3f3ff290 */ /* 0x000ff6000fffe03f */
[----:B------:R-:W-:Y:S01]  /*64da0*/  @!UPT UIADD3 URZ, URZ, URZ, URZ ;  /* 0x0000003f3f3ff290 */ /* 0x000fe2000fffe03f */
        /* <DEDUP_REMOVED lines=14> */
[----:B------:R-:W-:-:S02]  /*64e90*/  MOV R4, R42 ;  /* 0x0000002a00047202 */ /* 0x000fc40000000f00 */
[----:B---3--:R-:W-:Y:S02]  /*64ea0*/  HMMA.1688.F32.TF32 R40, R12, R184, R72 ;  /* 0x000000b80c28723c */ /* 0x008fe40000081048 */
[----:B------:R-:W-:Y:S04]  /*64eb0*/  STL [R1+0x2c88], R5 ;  /* 0x002c880501007387 */ /* 0x000fe80000100800 */
[----:B------:R-:W-:Y:S04]  /*64ec0*/  STL [R1+0x2c84], R4 ;  /* 0x002c840401007387 */ /* 0x000fe80000100800 */
[----:B------:R-:W3:Y:S04]  /*64ed0*/  LDL.LU R72, [R1+0x290] ;  /* 0x0002900001487983 */ /* 0x000ee80000300800 */
[----:B------:R-:W3:Y:S04]  /*64ee0*/  LDL.LU R73, [R1+0x294] ;  /* 0x0002940001497983 */ /* 0x000ee80000300800 */
[----:B------:R-:W3:Y:S04]  /*64ef0*/  LDL.LU R74, [R1+0x298] ;  /* 0x00029800014a7983 */ /* 0x000ee80000300800 */
[----:B------:R-:W3:Y:S02]  /*64f00*/  LDL.LU R75, [R1+0x29c] ;  /* 0x00029c00014b7983 */ /* 0x000ee40000300800 */
[----:B------:R-:W-:Y:S01]  /*64f10*/  IMAD.MOV.U32 R8, RZ, RZ, R40 ;  /* 0x000000ffff087224 */ /* 0x000fe200078e0028 */
[----:B------:R-:W-:Y:S01]  /*64f20*/  MOV R9, R41 ;  /* 0x0000002900097202 */ /* 0x000fe20000000f00 */
[----:B------:R-:W-:-:S02]  /*64f30*/  IMAD.MOV.U32 R65, RZ, RZ, R42 ;  /* 0x000000ffff417224 */ /* 0x000fc400078e002a */
[----:B------:R-:W-:Y:S02]  /*64f40*/  IMAD.MOV.U32 R64, RZ, RZ, R43 ;  /* 0x000000ffff407224 */ /* 0x000fe400078e002b */
[C---:B----4-:R-:W-:Y:S01]  /*64f50*/  HMMA.1688.F32.TF32 R40, R12.reuse, R180, R116 ;  /* 0x000000b40c28723c */ /* 0x050fe20000081074 */
[----:B------:R-:W-:Y:S04]  /*64f60*/  STL [R1+0x2c98], R8 ;  /* 0x002c980801007387 */ /* 0x000fe80000100800 */
[----:B------:R-:W-:Y:S11]  /*64f70*/  STL [R1+0x2c94], R9 ;  /* 0x002c940901007387 */ /* 0x000ff60000100800 */
[----:B------:R-:W-:Y:S08]  /*64f80*/  @!UPT UIADD3 URZ, URZ, URZ, URZ ;  /* 0x0000003f3f3ff290 */ /* 0x000ff0000fffe03f */
[----:B------:R-:W-:Y:S01]  /*64f90*/  MOV R68, R40 ;  /* 0x0000002800447202 */ /* 0x000fe20000000f00 */
[----:B------:R-:W-:Y:S01]  /*64fa0*/  IMAD.MOV.U32 R69, RZ, RZ, R41 ;  /* 0x000000ffff457224 */ /* 0x000fe200078e0029 */
[----:B------:R-:W-:Y:S01]  /*64fb0*/  MOV R0, R43 ;  /* 0x0000002b00007202 */ /* 0x000fe20000000f00 */
[----:B------:R-:W-:Y:S01]  /*64fc0*/  IMAD.MOV.U32 R252, RZ, RZ, R42 ;  /* 0x000000fffffc7224 */ /* 0x000fe200078e002a */
[----:B------:R-:W-:Y:S04]  /*64fd0*/  STL [R1+0x2c90], R65 ;  /* 0x002c904101007387 */ /* 0x000fe80000100800 */
[----:B------:R1:W-:Y:S04]  /*64fe0*/  STL [R1+0x2c8c], R64 ;  /* 0x002c8c4001007387 */ /* 0x0003e80000100800 */
[----:B------:R-:W-:Y:S04]  /*64ff0*/  STL [R1+0x2ca8], R0 ;  /* 0x002ca80001007387 */ /* 0x000fe80000100800 */
[----:B------:R-:W-:Y:S04]  /*65000*/  STL [R1+0x2ca4], R252 ;  /* 0x002ca4fc01007387 */ /* 0x000fe80000100800 */
[----:B------:R4:W-:Y:S04]  /*65010*/  STL [R1+0x2ca0], R69 ;  /* 0x002ca04501007387 */ /* 0x0009e80000100800 */
[----:B------:R1:W-:Y:S01]  /*65020*/  STL [R1+0x2c9c], R68 ;  /* 0x002c9c4401007387 */ /* 0x0003e20000100800 */
[C---:B--2---:R-:W-:Y:S08]  /*65030*/  HMMA.1688.F32.TF32 R40, R12.reuse, R176, R76 ;  /* 0x000000b00c28723c */ /* 0x044ff0000008104c */
[----:B------:R-:W-:Y:S11]  /*65040*/  HMMA.1688.F32.TF32 R12, R12, R172, R44 ;  /* 0x000000ac0c0c723c */ /* 0x000ff6000008102c */
[----:B------:R-:W-:Y:S05]  /*65050*/  @!UPT UIADD3 URZ, URZ, URZ, URZ ;  /* 0x0000003f3f3ff290 */ /* 0x000fea000fffe03f */
[----:B-1----:R-:W-:Y:S02]  /*65060*/  IMAD.MOV.U32 R64, RZ, RZ, R41 ;  /* 0x000000ffff407224 */ /* 0x002fe400078e0029 */
[----:B------:R-:W-:-:S03]  /*65070*/  IMAD.MOV.U32 R65, RZ, RZ, R40 ;  /* 0x000000ffff417224 */ /* 0x000fc600078e0028 */
[----:B------:R1:W-:Y:S03]  /*65080*/  STL [R1+0x2cb0], R64 ;  /* 0x002cb04001007387 */ /* 0x0003e60000100800 */
[----:B----4-:R-:W-:Y:S01]  /*65090*/  IMAD.MOV.U32 R69, RZ, RZ, R12 ;  /* 0x000000ffff457224 */ /* 0x010fe200078e000c */
[----:B------:R-:W-:Y:S01]  /*650a0*/  MOV R68, R13 ;  /* 0x0000000d00447202 */ /* 0x000fe20000000f00 */
[----:B------:R-:W-:Y:S02]  /*650b0*/  IMAD.MOV.U32 R8, RZ, RZ, R14 ;  /* 0x000000ffff087224 */ /* 0x000fe400078e000e */
[----:B------:R-:W-:Y:S02]  /*650c0*/  IMAD.MOV.U32 R9, RZ, RZ, R15 ;  /* 0x000000ffff097224 */ /* 0x000fe400078e000f */
[----:B------:R-:W-:Y:S01]  /*650d0*/  HMMA.1688.F32.TF32 R12, R16, R192, R112 ;  /* 0x000000c0100c723c */ /* 0x000fe20000081070 */
[----:B------:R2:W-:Y:S01]  /*650e0*/  STL [R1+0x2cac], R65 ;  /* 0x002cac4101007387 */ /* 0x0005e20000100800 */
[----:B------:R-:W-:Y:S01]  /*650f0*/  MOV R5, R42 ;  /* 0x0000002a00057202 */ /* 0x000fe20000000f00 */
[----:B------:R-:W-:-:S02]  /*65100*/  IMAD.MOV.U32 R4, RZ, RZ, R43 ;  /* 0x000000ffff047224 */ /* 0x000fc400078e002b */
[----:B------:R-:W4:Y:S04]  /*65110*/  LDL.LU R40, [R1+0x480] ;  /* 0x0004800001287983 */ /* 0x000f280000300800 */
[----:B------:R-:W4:Y:S04]  /*65120*/  LDL.LU R41, [R1+0x484] ;  /* 0x0004840001297983 */ /* 0x000f280000300800 */
[----:B------:R-:W4:Y:S04]  /*65130*/  LDL.LU R42, [R1+0x488] ;  /* 0x00048800012a7983 */ /* 0x000f280000300800 */
[----:B------:R-:W4:Y:S04]  /*65140*/  LDL.LU R43, [R1+0x48c] ;  /* 0x00048c00012b7983 */ /* 0x000f280000300800 */
[----:B------:R-:W4:Y:S03]  /*65150*/  LDL.LU R44, [R1+0x270] ;  /* 0x00027000012c7983 */ /* 0x000f260000300800 */
[----:B------:R-:W-:Y:S01]  /*65160*/  MOV R0, R12 ;  /* 0x0000000c00007202 */ /* 0x000fe20000000f00 */
[----:B------:R-:W-:Y:S01]  /*65170*/  IMAD.MOV.U32 R252, RZ, RZ, R13 ;  /* 0x000000fffffc7224 */ /* 0x000fe200078e000d */
[----:B------:R-:W-:Y:S01]  /*65180*/  MOV R192, R15 ;  /* 0x0000000f00c07202 */ /* 0x000fe20000000f00 */
[----:B------:R-:W-:Y:S01]  /*65190*/  IMAD.MOV.U32 R193, RZ, RZ, R14 ;  /* 0x000000ffffc17224 */ /* 0x000fe200078e000e */
[----:B------:R-:W4:Y:S01]  /*651a0*/  LDL.LU R45, [R1+0x274] ;  /* 0x00027400012d7983 */ /* 0x000f220000300800 */
[----:B---3--:R-:W-:Y:S03]  /*651b0*/  HMMA.1688.F32.TF32 R12, R16, R188, R72 ;  /* 0x000000bc100c723c */ /* 0x008fe60000081048 */
[----:B------:R-:W3:Y:S04]  /*651c0*/  LDL.LU R46, [R1+0x278] ;  /* 0x00027800012e7983 */ /* 0x000ee80000300800 */
[----:B------:R-:W3:Y:S01]  /*651d0*/  LDL.LU R47, [R1+0x27c] ;  /* 0x00027c00012f7983 */ /* 0x000ee20000300800 */
[----:B------:R-:W-:Y:S01]  /*651e0*/  IMAD.MOV.U32 R72, RZ, RZ, R10 ;  /* 0x000000ffff487224 */ /* 0x000fe200078e000a */
[----:B------:R-:W-:Y:S01]  /*651f0*/  MOV R73, R50 ;  /* 0x0000003200497202 */ /* 0x000fe20000000f00 */
[----:B------:R-:W-:Y:S01]  /*65200*/  IMAD.MOV.U32 R74, RZ, RZ, R51 ;  /* 0x000000ffff4a7224 */ /* 0x000fe200078e0033 */
[----:B------:R-:W3:Y:S01]  /*65210*/  LDL.LU R10, [R1+0x2da8] ;  /* 0x002da800010a7983 */ /* 0x000ee20000300800 */
[----:B------:R-:W-:-:S03]  /*65220*/  IMAD.MOV.U32 R75, RZ, RZ, R54 ;  /* 0x000000ffff4b7224 */ /* 0x000fc600078e0036 */
[----:B------:R-:W3:Y:S04]  /*65230*/  LDL.LU R50, [R1+0x2da4] ;  /* 0x002da40001327983 */ /* 0x000ee80000300800 */
[----:B------:R-:W3:Y:S04]  /*65240*/  LDL.LU R51, [R1+0x2da0] ;  /* 0x002da00001337983 */ /* 0x000ee80000300800 */
[----:B------:R-:W3:Y:S04]  /*65250*/  LDL.LU R54, [R1+0x2d9c] ;  /* 0x002d9c0001367983 */ /* 0x000ee80000300800 */
[----:B------:R-:W3:Y:S04]  /*65260*/  LDL.LU R148, [R1+0x470] ;  /* 0x0004700001947983 */ /* 0x000ee80000300800 */
[----:B------:R-:W3:Y:S04]  /*65270*/  LDL.LU R149, [R1+0x474] ;  /* 0x0004740001957983 */ /* 0x000ee80000300800 */
[----:B------:R-:W3:Y:S04]  /*65280*/  LDL.LU R150, [R1+0x478] ;  /* 0x0004780001967983 */ /* 0x000ee80000300800 */
[----:B------:R-:W3:Y:S01]  /*65290*/  LDL.LU R151, [R1+0x47c] ;  /* 0x00047c0001977983 */ /* 0x000ee20000300800 */
[----:B-1----:R-:W-:Y:S01]  /*652a0*/  IMAD.MOV.U32 R64, RZ, RZ, R12 ;  /* 0x000000ffff407224 */ /* 0x002fe200078e000c */
[----:B------:R-:W-:Y:S01]  /*652b0*/  MOV R189, R14 ;  /* 0x0000000e00bd7202 */ /* 0x000fe20000000f00 */
[----:B--2---:R-:W-:Y:S01]  /*652c0*/  IMAD.MOV.U32 R65, RZ, RZ, R13 ;  /* 0x000000ffff417224 */ /* 0x004fe200078e000d */
[----:B------:R-:W2:Y:S01]  /*652d0*/  LDL.LU R12, [R1+0x250] ;  /* 0x00025000010c7983 */ /* 0x000ea20000300800 */
[----:B------:R-:W-:-:S03]  /*652e0*/  IMAD.MOV.U32 R188, RZ, RZ, R15 ;  /* 0x000000ffffbc7224 */ /* 0x000fc600078e000f */
[----:B------:R-:W2:Y:S04]  /*652f0*/  LDL.LU R13, [R1+0x254] ;  /* 0x00025400010d7983 */ /* 0x000ea80000300800 */
[----:B------:R-:W2:Y:S04]  /*65300*/  LDL.LU R14, [R1+0x258] ;  /* 0x00025800010e7983 */ /* 0x000ea80000300800 */
[----:B------:R-:W2:Y:S01]  /*65310*/  LDL.LU R15, [R1+0x25c] ;  /* 0x00025c00010f7983 */ /* 0x000ea20000300800 */
[----:B------:R-:W-:Y:S01]  /*65320*/  MOV R112, R55 ;  /* 0x0000003700707202 */ /* 0x000fe20000000f00 */
[----:B------:R-:W-:-:S02]  /*65330*/  IMAD.MOV.U32 R113, RZ, RZ, R66 ;  /* 0x000000ffff717224 */ /* 0x000fc400078e0042 */
[----:B------:R-:W2:Y:S01]  /*65340*/  LDL.LU R55, [R1+0x2d98] ;  /* 0x002d980001377983 */ /* 0x000ea20000300800 */
[----:B------:R-:W-:Y:S01]  /*65350*/  IMAD.MOV.U32 R114, RZ, RZ, R67 ;  /* 0x000000ffff727224 */ /* 0x000fe200078e0043 */
[----:B------:R-:W-:Y:S02]  /*65360*/  MOV R115, R70 ;  /* 0x0000004600737202 */ /* 0x000fe40000000f00 */
        /* <DEDUP_REMOVED lines=14> */
[C---:B----4-:R-:W-:Y:S08]  /*65450*/  HMMA.1688.F32.TF32 R40, R16.reuse, R184, R40 ;  /* 0x000000b81028723c */ /* 0x050ff00000081028 */
[C---:B---3--:R-:W-:Y:S01]  /*65460*/  HMMA.1688.F32.TF32 R44, R16.reuse, R180, R44 ;  /* 0x000000b4102c723c */ /* 0x048fe2000008102c */
[----:B------:R-:W-:Y:S11]  /*65470*/  IMAD.MOV.U32 R79, RZ, RZ, R10 ;  /* 0x000000ffff4f7224 */ /* 0x000ff600078e000a */
[----:B------:R-:W-:Y:S04]  /*65480*/  @!UPT UIADD3 URZ, URZ, URZ, URZ ;  /* 0x0000003f3f3ff290 */ /* 0x000fe8000fffe03f */
[----:B------:R-:W-:Y:S01]  /*65490*/  MOV R52, R41 ;  /* 0x0000002900347202 */ /* 0x000fe20000000f00 */
[----:B------:R-:W3:Y:S01]  /*654a0*/  LDL.LU R10, [R1+0x2d88] ;  /* 0x002d8800010a7983 */ /* 0x000ee20000300800 */
[----:B------:R-:W-:Y:S02]  /*654b0*/  IMAD.MOV.U32 R49, RZ, RZ, R42 ;  /* 0x000000ffff317224 */ /* 0x000fe400078e002a */
[----:B------:R-:W-:Y:S01]  /*654c0*/  IMAD.MOV.U32 R48, RZ, RZ, R43 ;  /* 0x000000ffff307224 */ /* 0x000fe200078e002b */
[C---:B------:R-:W-:Y:S01]  /*654d0*/  HMMA.1688.F32.TF32 R148, R16.reuse, R176, R148 ;  /* 0x000000b01094723c */ /* 0x040fe20000081094 */
[----:B------:R-:W-:Y:S01]  /*654e0*/  IMAD.MOV.U32 R53, RZ, RZ, R40 ;  /* 0x000000ffff357224 */ /* 0x000fe200078e0028 */
[----:B------:R-:W4:Y:S01]  /*654f0*/  LDL.LU.64 R42, [R1+0x2d80] ;  /* 0x002d8000012a7983 */ /* 0x000f220000300a00 */
[----:B------:R-:W-:Y:S01]  /*65500*/  IMAD.MOV.U32 R181, RZ, RZ, R46 ;  /* 0x000000ffffb57224 */ /* 0x000fe200078e002e */
[----:B------:R-:W-:Y:S01]  /*65510*/  MOV R180, R47 ;  /* 0x0000002f00b47202 */ /* 0x000fe20000000f00 */
[----:B------:R-:W-:Y:S01]  /*65520*/  IMAD.MOV.U32 R184, RZ, RZ, R45 ;  /* 0x000000ffffb87224 */ /* 0x000fe200078e002d */
[----:B------:R-:W-:Y:S01]  /*65530*/  MOV R185, R44 ;  /* 0x0000002c00b97202 */ /* 0x000fe20000000f00 */
[----:B------:R-:W3:Y:S01]  /*65540*/  LDL.LU.64 R46, [R1+0x2d78] ;  /* 0x002d7800012e7983 */ /* 0x000ee20000300a00 */
[----:B--2---:R-:W-:Y:S11]  /*65550*/  HMMA.1688.F32.TF32 R12, R16, R172, R12 ;  /* 0x000000ac100c723c */ /* 0x004ff6000008100c */
[----:B------:R-:W-:Y:S05]  /*65560*/  @!UPT UIADD3 URZ, URZ, URZ, URZ ;  /* 0x0000003f3f3ff290 */ /* 0x000fea000fffe03f */
[----:B------:R-:W-:Y:S01]  /*65570*/  MOV R41, R150 ;  /* 0x0000009600297202 */ /* 0x000fe20000000f00 */
[----:B------:R-:W-:Y:S01]  /*65580*/  IMAD.MOV.U32 R40, RZ, RZ, R151 ;  /* 0x000000ffff287224 */ /* 0x000fe200078e0097 */
[----:B------:R-:W-:Y:S01]  /*65590*/  MOV R16, R11 ;  /* 0x0000000b00107202 */ /* 0x000fe20000000f00 */
[----:B------:R-:W-:Y:S01]  /*655a0*/  IMAD.MOV.U32 R45, RZ, RZ, R148 ;  /* 0x000000ffff2d7224 */ /* 0x000fe200078e0094 */
[----:B------:R-:W2:Y:S01]  /*655b0*/  LDL.LU.64 R150, [R1+0x2d70] ;  /* 0x002d700001967983 */ /* 0x000ea20000300a00 */
[----:B------:R-:W-:-:S03]  /*655c0*/  IMAD.MOV.U32 R44, RZ, RZ, R149 ;  /* 0x000000ffff2c7224 */ /* 0x000fc600078e0095 */
[----:B------:R-:W2:Y:S01]  /*655d0*/  LDL.LU.64 R148, [R1+0x2d68] ;  /* 0x002d680001947983 */ /* 0x000ea20000300a00 */
[----:B------:R-:W-:-:S03]  /*655e0*/  IMAD.MOV.U32 R17, RZ, RZ, R6 ;  /* 0x000000ffff117224 */ /* 0x000fc600078e0006 */
[----:B------:R-:W3:Y:S01]  /*655f0*/  LDL.LU R11, [R1+0x2d64] ;  /* 0x002d6400010b7983 */ /* 0x000ee20000300800 */
[----:B------:R-:W-:-:S03]  /*65600*/  IMAD.MOV.U32 R18, RZ, RZ, R7 ;  /* 0x000000ffff127224 */ /* 0x000fc600078e0007 */
[----:B------:R-:W2:Y:S01]  /*65610*/  LDL.LU R6, [R1+0x2d60] ;  /* 0x002d600001067983 */ /* 0x000ea20000300800 */
[----:B------:R-:W-:-:S03]  /*65620*/  MOV R19, R71 ;  /* 0x0000004700137202 */ /* 0x000fc60000000f00 */
[----:B------:R-:W2:Y:S04]  /*65630*/  LDL.LU R7, [R1+0x2d5c] ;  /* 0x002d5c0001077983 */ /* 0x000ea80000300800 */
[----:B------:R-:W4:Y:S01]  /*65640*/  LDL.LU R71, [R1+0x2d58] ;  /* 0x002d580001477983 */ /* 0x000f220000300800 */
[----:B------:R-:W-:Y:S01]  /*65650*/  IMAD.MOV.U32 R243, RZ, RZ, R28 ;  /* 0x000000fffff37224 */ /* 0x000fe200078e001c */
[----:B------:R-:W-:Y:S01]  /*65660*/  MOV R241, R30 ;  /* 0x0000001e00f17202 */ /* 0x000fe20000000f00 */
[----:B------:R-:W-:Y:S01]  /*65670*/  IMAD.MOV.U32 R242, RZ, RZ, R29 ;  /* 0x000000fffff27224 */ /* 0x000fe200078e001d */
[----:B------:R-:W-:Y:S01]  /*65680*/  LDS R28, [R2+0x1e000] ;  /* 0x01e00000021c7984 */ /* 0x000fe20000000800 */
[----:B------:R-:W-:-:S03]  /*65690*/  IMAD.MOV.U32 R240, RZ, RZ, R31 ;  /* 0x000000fffff07224 */ /* 0x000fc600078e001f */
[----:B------:R-:W-:Y:S04]  /*656a0*/  LDS R30, [R2+0x1f000] ;  /* 0x01f00000021e7984 */ /* 0x000fe80000000800 */
[----:B------:R-:W-:Y:S04]  /*656b0*/  LDS R29, [R3+0x1e000] ;  /* 0x01e00000031d7984 */ /* 0x000fe80000000800 */
[----:B------:R-:W1:Y:S02]  /*656c0*/  LDS R31, [R3+0x1f000] ;  /* 0x01f00000031f7984 */ /* 0x000e640000000800 */
[C---:B-1----:R-:W-:Y:S08]  /*656d0*/  HMMA.1688.F32.TF32 R112, R28.reuse, R66, R112 ;  /* 0x000000421c70723c */ /* 0x042ff00000081070 */
[C---:B------:R-:W-:Y:S08]  /*656e0*/  HMMA.1688.F32.TF32 R72, R28.reuse, R54, R72 ;  /* 0x000000361c48723c */ /* 0x040ff00000081048 */
[C---:B---3--:R-:W-:Y:S08]  /*656f0*/  HMMA.1688.F32.TF32 R152, R28.reuse, R10, R152 ;  /* 0x0000000a1c98723c */ /* 0x048ff00000081098 */
[C---:B--2---:R-:W-:Y:S08]  /*65700*/  HMMA.1688.F32.TF32 R116, R28.reuse, R6, R116 ;  /* 0x000000061c74723c */ /* 0x044ff00000081074 */
[C---:B----4-:R-:W-:Y:S07]  /*65710*/  HMMA.1688.F32.TF32 R76, R28.reuse, R70, R76 ;  /* 0x000000461c4c723c */ /* 0x050fee000008104c */
[----:B------:R-:W-:Y:S04]  /*65720*/  STL.64 [R1+0x470], R152 ;  /* 0x0004709801007387 */ /* 0x000fe80000100a00 */
[----:B------:R1:W-:Y:S04]  /*65730*/  STL.64 [R1+0x478], R154 ;  /* 0x0004789a01007387 */ /* 0x0003e80000100a00 */
[----:B-1----:R-:W2:Y:S04]  /*65740*/  LDL.LU.64 R154, [R1+0x2d50] ;  /* 0x002d5000019a7983 */ /* 0x002ea80000300a00 */
[----:B------:R-:W2:Y:S04]  /*65750*/  LDL.LU.64 R152, [R1+0x2d48] ;  /* 0x002d480001987983 */ /* 0x000ea80000300a00 */
        /* <DEDUP_REMOVED lines=16> */
[C---:B------:R-:W-:Y:S11]  /*65860*/  HMMA.1688.F32.TF32 R16, R28.reuse, R50, R16 ;  /* 0x000000321c10723c */ /* 0x040ff60000081010 */
[----:B------:R-:W-:Y:S11]  /*65870*/  @!UPT UIADD3 URZ, URZ, URZ, URZ ;  /* 0x0000003f3f3ff290 */ /* 0x000ff6000fffe03f */
[----:B------:R-:W-:Y:S01]  /*65880*/  @!UPT UIADD3 URZ, URZ, URZ, URZ ;  /* 0x0000003f3f3ff290 */ /* 0x000fe2000fffe03f */
[----:B------:R-:W-:Y:S04]  /*65890*/  STL.64 [R1+0x700], R16 ;  /* 0x0007001001007387 */ /* 0x000fe80000100a00 */
[----:B------:R2:W-:Y:S01]  /*658a0*/  STL.64 [R1+0x708], R18 ;  /* 0x0007081201007387 */ /* 0x0005e20000100a00 */
[C---:B----4-:R-:W-:Y:S08]  /*658b0*/  HMMA.1688.F32.TF32 R76, R28.reuse, R42, R76 ;  /* 0x0000002a1c4c723c */ /* 0x050ff0000008104c */
[C---:B--2---:R-:W-:Y:S08]  /*658c0*/  HMMA.1688.F32.TF32 R16, R28.reuse, R46, R72 ;  /* 0x0000002e1c10723c */ /* 0x044ff00000081048 */
[C---:B------:R-:W-:Y:S11]  /*658d0*/  HMMA.1688.F32.TF32 R72, R28.reuse, R38, R80 ;  /* 0x000000261c48723c */ /* 0x040ff60000081050 */
[----:B------:R-:W-:Y:S04]  /*658e0*/  @!UPT UIADD3 URZ, URZ, URZ, URZ ;  /* 0x0000003f3f3ff290 */ /* 0x000fe8000fffe03f */
[----:B------:R-:W-:Y:S04]  /*658f0*/  STL.64 [R1+0x790], R16 ;  /* 0x0007901001007387 */ /* 0x000fe80000100a00 */
[----:B------:R1:W-:Y:S02]  /*65900*/  STL.64 [R1+0x798], R18 ;  /* 0x0007981201007387 */ /* 0x0003e40000100a00 */
[C---:B-1----:R-:W-:Y:S02]  /*65910*/  HMMA.1688.F32.TF32 R16, R28.reuse, R34, R84 ;  /* 0x000000221c10723c */ /* 0x042fe40000081054 */
[----:B------:R-:W-:Y:S04]  /*65920*/  STL.64 [R1+0x800], R76 ;  /* 0x0008004c01007387 */ /* 0x000fe80000100a00 */
[----:B------:R-:W-:Y:S04]  /*65930*/  STL.64 [R1+0x808], R78 ;  /* 0x0008084e01007387 */ /* 0x000fe80000100a00 */
[----:B------:R-:W2:Y:S04]  /*65940*/  LDL.LU R84, [R1+0x20] ;  /* 0x0000200001547983 */ /* 0x000ea80000300800 */
[----:B------:R-:W-:Y:S04]  /*65950*/  STL.64 [R1+0x870], R72 ;  /* 0x0008704801007387 */ /* 0x000fe80000100a00 */
[----:B------:R-:W-:Y:S05]  /*65960*/  STL.64 [R1+0x878], R74 ;  /* 0x0008784a01007387 */ /* 0x000fea0000100a00 */
[----:B------:R-:W-:Y:S04]  /*65970*/  STL.64 [R1+0x880], R16 ;  /* 0x0008801001007387 */ /* 0x000fe80000100a00 */
[----:B------:R1:W-:Y:S04]  /*65980*/  STL.64 [R1+0x888], R18 ;  /* 0x0008881201007387 */ /* 0x0003e80000100a00 */
[----:B------:R-:W2:Y:S04]  /*65990*/  LDL.LU R85, [R1+0x24] ;  /* 0x0000240001557983 */ /* 0x000ea80000300800 */
[----:B------:R-:W2:Y:S01]  /*659a0*/  LDL.LU R86, [R1+0x28] ;  /* 0x0000280001567983 */ /* 0x000ea20000300800 */
[C---:B-1----:R-:W-:Y:S03]  /*659b0*/  HMMA.1688.F32.TF32 R16, R28.reuse, R194, R88 ;  /* 0x000000c21c10723c */ /* 0x042fe60000081058 */
[----:B------:R-:W2:Y:S04]  /*659c0*/  LDL.LU R87, [R1+0x2c] ;  /* 0x00002c0001577983 */ /* 0x000ea80000300800 */
[----:B------:R-:W4:Y:S11]  /*659d0*/  LDL.LU R88, [R1+0xf0] ;  /* 0x0000f00001587983 */ /* 0x000f360000300800 */
[----:B------:R-:W-:Y:S05]  /*659e0*/  @!UPT UIADD3 URZ, URZ, URZ, URZ ;  /* 0x0000003f3f3ff290 */ /* 0x000fea000fffe03f */
[----:B------:R-:W-:Y:S04]  /*659f0*/  STL.64 [R1+0x940], R16 ;  /* 0x0009401001007387 */ /* 0x000fe80000100a00 */
[----:B------:R1:W-:Y:S04]  /*65a00*/  STL.64 [R1+0x948], R18 ;  /* 0x0009481201007387 */ /* 0x0003e80000100a00 */
[----:B------:R-:W4:Y:S04]  /*65a10*/  LDL.LU R89, [R1+0xf4] ;  /* 0x0000f40001597983 */ /* 0x000f280000300800 */
[----:B------:R-:W4:Y:S01]  /*65a20*/  LDL.LU R90, [R1+0xf8] ;  /* 0x0000f800015a7983 */ /* 0x000f220000300800 */
[C---:B-1----:R-:W-:Y:S03]  /*65a30*/  HMMA.1688.F32.TF32 R16, R28.reuse, R190, R92 ;  /* 0x000000be1c10723c */ /* 0x042fe6000008105c */
[----:B------:R-:W4:Y:S04]  /*65a40*/  LDL.LU R91, [R1+0xfc] ;  /* 0x0000fc00015b7983 */ /* 0x000f280000300800 */
[----:B------:R-:W2:Y:S11]  /*65a50*/  LDL.LU R92, [R1+0x1f0] ;  /* 0x0001f000015c7983 */ /* 0x000eb60000300800 */
[----:B------:R-:W-:Y:S05]  /*65a60*/  @!UPT UIADD3 URZ, URZ, URZ, URZ ;  /* 0x0000003f3f3ff290 */ /* 0x000fea000fffe03f */
[----:B------:R-:W-:Y:S04]  /*65a70*/  STL.64 [R1+0x930], R16 ;  /* 0x0009301001007387 */ /* 0x000fe80000100a00 */
[----:B------:R1:W-:Y:S04]  /*65a80*/  STL.64 [R1+0x938], R18 ;  /* 0x0009381201007387 */ /* 0x0003e80000100a00 */
[----:B------:R-:W2:Y:S04]  /*65a90*/  LDL.LU R93, [R1+0x1f4] ;  /* 0x0001f400015d7983 */ /* 0x000ea80000300800 */
[----:B------:R-:W2:Y:S01]  /*65aa0*/  LDL.LU R94, [R1+0x1f8] ;  /* 0x0001f800015e7983 */ /* 0x000ea20000300800 */
[C---:B-1----:R-:W-:Y:S03]  /*65ab0*/  HMMA.1688.F32.TF32 R16, R28.reuse, R186, R96 ;  /* 0x000000ba1c10723c */ /* 0x042fe60000081060 */
[----:B------:R-:W2:Y:S04]  /*65ac0*/  LDL.LU R95, [R1+0x1fc] ;  /* 0x0001fc00015f7983 */ /* 0x000ea80000300800 */
        /* <DEDUP_REMOVED lines=8> */
[----:B------:R-:W3:Y:S11]  /*65b50*/  LDL.LU R100, [R1+0x3a0] ;  /* 0x0003a00001647983 */ /* 0x000ef60000300800 */
[----:B------:R-:W-:Y:S05]  /*65b60*/  @!UPT UIADD3 URZ, URZ, URZ, URZ ;  /* 0x0000003f3f3ff290 */ /* 0x000fea000fffe03f */
[----:B------:R-:W-:Y:S04]  /*65b70*/  STL.64 [R1+0x910], R16 ;  /* 0x0009101001007387 */ /* 0x000fe80000100a00 */
[----:B------:R1:W-:Y:S04]  /*65b80*/  STL.64 [R1+0x918], R18 ;  /* 0x0009181201007387 */ /* 0x0003e80000100a00 */
[----:B------:R-:W3:Y:S04]  /*65b90*/  LDL.LU R101, [R1+0x3a4] ;  /* 0x0003a40001657983 */ /* 0x000ee80000300800 */
[----:B------:R-:W3:Y:S01]  /*65ba0*/  LDL.LU R102, [R1+0x3a8] ;  /* 0x0003a80001667983 */ /* 0x000ee20000300800 */
[C---:B-1----:R-:W-:Y:S03]  /*65bb0*/  HMMA.1688.F32.TF32 R16, R28.reuse, R178, R104 ;  /* 0x000000b21c10723c */ /* 0x042fe60000081068 */
[----:B------:R-:W3:Y:S04]  /*65bc0*/  LDL.LU R103, [R1+0x3ac] ;  /* 0x0003ac0001677983 */ /* 0x000ee80000300800 */
[----:B------:R-:W4:Y:S11]  /*65bd0*/  LDL.LU R104, [R1+0x410] ;  /* 0x0004100001687983 */ /* 0x000f360000300800 */
[----:B------:R-:W-:Y:S05]  /*65be0*/  @!UPT UIADD3 URZ, URZ, URZ, URZ ;  /* 0x0000003f3f3ff290 */ /* 0x000fea000fffe03f */
[----:B------:R-:W-:Y:S04]  /*65bf0*/  STL.64 [R1+0x900], R16 ;  /* 0x0009001001007387 */ /* 0x000fe80000100a00 */
[----:B------:R1:W-:Y:S04]  /*65c00*/  STL.64 [R1+0x908], R18 ;  /* 0x0009081201007387 */ /* 0x0003e80000100a00 */
[----:B------:R-:W4:Y:S04]  /*65c10*/  LDL.LU R105, [R1+0x414] ;  /* 0x0004140001697983 */ /* 0x000f280000300800 */
[----:B------:R-:W4:Y:S04]  /*65c20*/  LDL.LU R106, [R1+0x418] ;  /* 0x00041800016a7983 */ /* 0x000f280000300800 */
[----:B------:R-:W4:Y:S01]  /*65c30*/  LDL.LU R107, [R1+0x41c] ;  /* 0x00041c00016b7983 */ /* 0x000f220000300800 */
[----:B-1----:R-:W-:Y:S03]  /*65c40*/  HMMA.1688.F32.TF32 R16, R28, R174, R108 ;  /* 0x000000ae1c10723c */ /* 0x002fe6000008106c */
[----:B------:R-:W4:Y:S11]  /*65c50*/  LDL.LU R80, [R1+0x460] ;  /* 0x0004600001507983 */ /* 0x000f360000300800 */
[----:B------:R-:W-:Y:S09]  /*65c60*/  @!UPT UIADD3 URZ, URZ, URZ, URZ ;  /* 0x0000003f3f3ff290 */ /* 0x000ff2000fffe03f */
        /* <DEDUP_REMOVED lines=20> */
[----:B------:R-:W2:Y:S04]  /*65db0*/  LDS R15, [R3+0x1f080] ;  /* 0x01f08000030f7984 */ /* 0x000ea80000000800 */
[----:B------:R-:W-:Y:S04]  /*65dc0*/  LDS R16, [R2+0x1e100] ;  /* 0x01e1000002107984 */ /* 0x000fe80000000800 */
[----:B------:R-:W-:Y:S04]  /*65dd0*/  LDS R18, [R2+0x1f100] ;  /* 0x01f1000002127984 */ /* 0x000fe80000000800 */
[----:B------:R-:W-:Y:S04]  /*65de0*/  LDS R17, [R3+0x1e100] ;  /* 0x01e1000003117984 */ /* 0x000fe80000000800 */
[----:B------:R-:W1:Y:S01]  /*65df0*/  LDS R19, [R3+0x1f100] ;  /* 0x01f1000003137984 */ /* 0x000e620000000800 */
[C---:B--2---:R-:W-:Y:S08]  /*65e00*/  HMMA.1688.F32.TF32 R28, R12.reuse, R70, R96 ;  /* 0x000000460c1c723c */ /* 0x044ff00000081060 */
[C---:B------:R-:W-:Y:S08]  /*65e10*/  HMMA.1688.F32.TF32 R96, R12.reuse, R66, R92 ;  /* 0x000000420c60723c */ /* 0x040ff0000008105c */
[C---:B---3--:R-:W-:Y:S08]  /*65e20*/  HMMA.1688.F32.TF32 R100, R12.reuse, R6, R100 ;  /* 0x000000060c64723c */ /* 0x048ff00000081064 */
[C---:B----4-:R-:W-:Y:S08]  /*65e30*/  HMMA.1688.F32.TF32 R92, R12.reuse, R54, R88 ;  /* 0x000000360c5c723c */ /* 0x050ff00000081058 */
[C---:B------:R-:W-:Y:S11]  /*65e40*/  HMMA.1688.F32.TF32 R104, R12.reuse, R10, R104 ;  /* 0x0000000a0c68723c */ /* 0x040ff60000081068 */
[----:B------:R-:W-:Y:S11]  /*65e50*/  @!UPT UIADD3 URZ, URZ, URZ, URZ ;  /* 0x0000003f3f3ff290 */ /* 0x000ff6000fffe03f */
[----:B------:R-:W-:Y:S01]  /*65e60*/  @!UPT UIADD3 URZ, URZ, URZ, URZ ;  /* 0x0000003f3f3ff290 */ /* 0x000fe2000fffe03f */
[----:B------:R-:W-:Y:S04]  /*65e70*/  STL.64 [R1+0x110], R104 ;  /* 0x0001106801007387 */ /* 0x000fe80000100a00 */
        /* <DEDUP_REMOVED lines=32> */
[C---:B--2---:R-:W-:Y:S08]  /*66080*/  HMMA.1688.F32.TF32 R28, R12.reuse, R178, R144 ;  /* 0x000000b20c1c723c */ /* 0x044ff00000081090 */
        /* <DEDUP_REMOVED lines=10> */
[----:B------:R-:W-:Y:S01]  /*66130*/  LDS R22, [R2+0x1f180] ;  /* 0x01f1800002167984 */ /* 0x000fe20000000800 */
[C---:B-1----:R-:W-:Y:S03]  /*66140*/  HMMA.1688.F32.TF32 R12, R16.reuse, R10, R80 ;  /* 0x0000000a100c723c */ /* 0x042fe60000081050 */
[----:B------:R-:W-:Y:S04]  /*66150*/  LDS R21, [R3+0x1e180] ;  /* 0x01e1800003157984 */ /* 0x000fe80000000800 */
[----:B------:R-:W1:Y:S01]  /*66160*/  LDS R23, [R3+0x1f180] ;  /* 0x01f1800003177984 */ /* 0x000e620000000800 */
[C---:B------:R-:W-:Y:S03]  /*66170*/  HMMA.1688.F32.TF32 R28, R16.reuse, R6, R76 ;  /* 0x00000006101c723c */ /* 0x040fe6000008104c */
[----:B------:R-:W-:Y:S04]  /*66180*/  LDS R84, [R2+0x1e200] ;  /* 0x01e2000002547984 */ /* 0x000fe80000000800 */
[----:B------:R-:W-:Y:S04]  /*66190*/  LDS R86, [R2+0x1f200] ;  /* 0x01f2000002567984 */ /* 0x000fe80000000800 */
[----:B------:R-:W-:Y:S04]  /*661a0*/  LDS R85, [R3+0x1e200] ;  /* 0x01e2000003557984 */ /* 0x000fe80000000800 */
[----:B------:R-:W2:Y:S04]  /*661b0*/  LDS R87, [R3+0x1f200] ;  /* 0x01f2000003577984 */ /* 0x000ea80000000800 */
[----:B------:R-:W-:Y:S04]  /*661c0*/  STL.64 [R1+0x30], R12 ;  /* 0x0000300c01007387 */ /* 0x000fe80000100a00 */
[----:B------:R3:W-:Y:S04]  /*661d0*/  STL.64 [R1+0x38], R14 ;  /* 0x0000380e01007387 */ /* 0x0007e80000100a00 */
[----:B------:R-:W4:Y:S01]  /*661e0*/  LDL.LU R76, [R1+0xd0] ;  /* 0x0000d000014c7983 */ /* 0x000f220000300800 */
[----:B---3--:R-:W-:Y:S03]  /*661f0*/  HMMA.1688.F32.TF32 R12, R16, R70, R72 ;  /* 0x00000046100c723c */ /* 0x008fe60000081048 */
[----:B------:R3:W-:Y:S04]  /*66200*/  STL.64 [R1+0x20], R28 ;  /* 0x0000201c01007387 */ /* 0x0007e80000100a00 */
[----:B------:R1:W-:Y:S11]  /*66210*/  STL.64 [R1+0x28], R30 ;  /* 0x0000281e01007387 */ /* 0x0003f60000100a00 */
[----:B------:R-:W-:Y:S05]  /*66220*/  @!UPT UIADD3 URZ, URZ, URZ, URZ ;  /* 0x0000003f3f3ff290 */ /* 0x000fea000fffe03f */
[----:B------:R-:W-:Y:S04]  /*66230*/  STL.64 [R1+0x50], R12 ;  /* 0x0000500c01007387 */ /* 0x000fe80000100a00 */
[----:B------:R1:W-:Y:S04]  /*66240*/  STL.64 [R1+0x58], R14 ;  /* 0x0000580e01007387 */ /* 0x0003e80000100a00 */
[----:B------:R-:W4:Y:S04]  /*66250*/  LDL.LU R77, [R1+0xd4] ;  /* 0x0000d400014d7983 */ /* 0x000f280000300800 */
[----:B------:R-:W4:Y:S04]  /*66260*/  LDL.LU R78, [R1+0xd8] ;  /* 0x0000d800014e7983 */ /* 0x000f280000300800 */
[----:B------:R-:W4:Y:S04]  /*66270*/  LDL.LU R79, [R1+0xdc] ;  /* 0x0000dc00014f7983 */ /* 0x000f280000300800 */
[----:B---3--:R-:W3:Y:S04]  /*66280*/  LDL.LU R28, [R1+0x1c0] ;  /* 0x0001c000011c7983 */ /* 0x008ee80000300800 */
[----:B------:R-:W3:Y:S04]  /*66290*/  LDL.LU R29, [R1+0x1c4] ;  /* 0x0001c400011d7983 */ /* 0x000ee80000300800 */
[----:B-1----:R-:W3:Y:S04]  /*662a0*/  LDL.LU R30, [R1+0x1c8] ;  /* 0x0001c800011e7983 */ /* 0x002ee80000300800 */
[----:B------:R-:W3:Y:S04]  /*662b0*/  LDL.LU R31, [R1+0x1cc] ;  /* 0x0001cc00011f7983 */ /* 0x000ee80000300800 */
        /* <DEDUP_REMOVED lines=39> */
[C---:B----4-:R-:W-:Y:S07]  /*66530*/  HMMA.1688.F32.TF32 R28, R16.reuse, R50, R108 ;  /* 0x00000032101c723c */ /* 0x050fee000008106c */
[----:B------:R-:W-:Y:S04]  /*66540*/  STL.64 [R1+0xf0], R12 ;  /* 0x0000f00c01007387 */ /* 0x000fe80000100a00 */
[----:B------:R-:W-:Y:S01]  /*66550*/  STL.64 [R1+0xf8], R14 ;  /* 0x0000f80e01007387 */ /* 0x000fe20000100a00 */
[C---:B------:R-:W-:Y:S03]  /*66560*/  HMMA.1688.F32.TF32 R108, R16.reuse, R42, R152 ;  /* 0x0000002a106c723c */ /* 0x040fe60000081098 */
        /* <DEDUP_REMOVED lines=8> */
[----:B------:R-:W-:Y:S04]  /*665f0*/  LDS R158, [R2+0x1f300] ;  /* 0x01f30000029e7984 */ /* 0x000fe80000000800 */
[----:B------:R-:W-:Y:S04]  /*66600*/  LDS R157, [R3+0x1e300] ;  /* 0x01e30000039d7984 */ /* 0x000fe80000000800 */
[----:B------:R-:W-:Y:S04]  /*66610*/  LDS R159, [R3+0x1f300] ;  /* 0x01f30000039f7984 */ /* 0x000fe80000000800 */
[----:B------:R-:W-:Y:S04]  /*66620*/  LDS R155, [R3+0x1f380] ;  /* 0x01f38000039b7984 */ /* 0x000fe80000000800 */
[----:B------:R-:W-:Y:S01]  /*66630*/  LDS R153, [R3+0x1e380] ;  /* 0x01e3800003997984 */ /* 0x000fe20000000800 */
[C---:B------:R-:W-:Y:S11]  /*66640*/  HMMA.1688.F32.TF32 R12, R16.reuse, R46, R148 ;  /* 0x0000002e100c723c */ /* 0x040ff60000081094 */
        /* <DEDUP_REMOVED lines=22> */
[----:B-1----:R-:W-:Y:S08]  /*667b0*/  HMMA.1688.F32.TF32 R12, R16, R174, R24 ;  /* 0x000000ae100c723c */ /* 0x002ff00000081018 */
[C---:B------:R-:W-:Y:S01]  /*667c0*/  HMMA.1688.F32.TF32 R16, R20.reuse, R10, R104 ;  /* 0x0000000a1410723c */ /* 0x040fe20000081068 */
        /* <DEDUP_REMOVED lines=10> */
[C---:B------:R-:W-:Y:S08]  /*66870*/  HMMA.1688.F32.TF32 R204, R20.reuse, R66, R92 ;  /* 0x0000004214cc723c */ /* 0x040ff0000008105c */
[C---:B------:R-:W-:Y:S01]  /*66880*/  HMMA.1688.F32.TF32 R200, R20.reuse, R54, R88 ;  /* 0x0000003614c8723c */ /* 0x040fe20000081058 */
[----:B------:R-:W-:Y:S04]  /*66890*/  STL.64 [R1+0x2ba0], R14 ;  /* 0x002ba00e01007387 */ /* 0x000fe80000100a00 */
[----:B------:R2:W-:Y:S03]  /*668a0*/  STL.64 [R1+0x2b98], R12 ;  /* 0x002b980c01007387 */ /* 0x0005e60000100a00 */
[C---:B-1----:R-:W-:Y:S08]  /*668b0*/  HMMA.1688.F32.TF32 R16, R20.reuse, R50, R80 ;  /* 0x000000321410723c */ /* 0x042ff00000081050 */
[C---:B--2---:R-:W-:Y:S01]  /*668c0*/  HMMA.1688.F32.TF32 R12, R20.reuse, R46, R76 ;  /* 0x0000002e140c723c */ /* 0x044fe2000008104c */
        /* <DEDUP_REMOVED lines=14> */
[----:B------:R1:W-:Y:S04]  /*669b0*/  STL.64 [R1+0x358], R26 ;  /* 0x0003581a01007387 */ /* 0x0003e80000100a00 */
[----:B------:R-:W2:Y:S06]  /*669c0*/  LDL.LU R92, [R1+0x40] ;  /* 0x00004000015c7983 */ /* 0x000eac0000300800 */
        /* <DEDUP_REMOVED lines=45> */
[----:B------:R-:W2:Y:S04]  /*66ca0*/  LDL.LU R90, [R1+0x8] ;  /* 0x00000800015a7983 */ /* 0x000ea80000300800 */
[----:B------:R-:W2:Y:S01]  /*66cb0*/  LDL.LU R91, [R1+0xc] ;  /* 0x00000c00015b7983 */ /* 0x000ea20000300800 */
[C---:B-1----:R-:W-:Y:S08]  /*66cc0*/  HMMA.1688.F32.TF32 R24, R20.reuse, R194, R216 ;  /* 0x000000c21418723c */ /* 0x042ff000000810d8 */
[C---:B---3--:R-:W-:Y:S08]  /*66cd0*/  HMMA.1688.F32.TF32 R16, R20.reuse, R190, R220 ;  /* 0x000000be1410723c */ /* 0x048ff000000810dc */
[C---:B----4-:R-:W-:Y:S07]  /*66ce0*/  HMMA.1688.F32.TF32 R12, R20.reuse, R186, R224 ;  /* 0x000000ba140c723c */ /* 0x050fee00000810e0 */
[----:B------:R-:W-:Y:S04]  /*66cf0*/  STL.64 [R1+0x7e0], R24 ;  /* 0x0007e01801007387 */ /* 0x000fe80000100a00 */
[----:B------:R1:W-:Y:S04]  /*66d00*/  STL.64 [R1+0x7e8], R26 ;  /* 0x0007e81a01007387 */ /* 0x0003e80000100a00 */
[----:B------:R-:W-:Y:S04]  /*66d10*/  STL.64 [R1+0x7d0], R16 ;  /* 0x0007d01001007387 */ /* 0x000fe80000100a00 */
[----:B------:R3:W-:Y:S01]  /*66d20*/  STL.64 [R1+0x7d8], R18 ;  /* 0x0007d81201007387 */ /* 0x0007e20000100a00 */
[C---:B-1----:R-:W-:Y:S03]  /*66d30*/  HMMA.1688.F32.TF32 R24, R20.reuse, R182, R228 ;  /* 0x000000b61418723c */ /* 0x042fe600000810e4 */
[----:B------:R-:W-:Y:S04]  /*66d40*/  STL.64 [R1+0x7c0], R12 ;  /* 0x0007c00c01007387 */ /* 0x000fe80000100a00 */
[----:B------:R1:W-:Y:S01]  /*66d50*/  STL.64 [R1+0x7c8], R14 ;  /* 0x0007c80e01007387 */ /* 0x0003e20000100a00 */
[C---:B---3--:R-:W-:Y:S08]  /*66d60*/  HMMA.1688.F32.TF32 R16, R20.reuse, R178, R232 ;  /* 0x000000b21410723c */ /* 0x048ff000000810e8 */
[----:B-1----:R-:W-:Y:S07]  /*66d70*/  HMMA.1688.F32.TF32 R12, R20, R174, R60 ;  /* 0x000000ae140c723c */ /* 0x002fee000008103c */
[----:B------:R-:W-:Y:S04]  /*66d80*/  STL.64 [R1+0x7b0], R24 ;  /* 0x0007b01801007387 */ /* 0x000fe80000100a00 */
[----:B------:R1:W-:Y:S04]  /*66d90*/  STL.64 [R1+0x7b8], R26 ;  /* 0x0007b81a01007387 */ /* 0x0003e80000100a00 */
[----:B------:R-:W-:Y:S04]  /*66da0*/  STL.64 [R1+0x7a0], R16 ;  /* 0x0007a01001007387 */ /* 0x000fe80000100a00 */
[----:B------:R-:W-:Y:S01]  /*66db0*/  STL.64 [R1+0x7a8], R18 ;  /* 0x0007a81201007387 */ /* 0x000fe20000100a00 */
[----:B------:R-:W-:Y:S01]  /*66dc0*/  IMAD.MOV.U32 R148, RZ, RZ, R243 ;  /* 0x000000ffff947224 */ /* 0x000fe200078e00f3 */
[----:B------:R-:W-:Y:S01]  /*66dd0*/  MOV R149, R242 ;  /* 0x000000f200957202 */ /* 0x000fe20000000f00 */
[----:B------:R-:W-:Y:S01]  /*66de0*/  IMAD.MOV.U32 R150, RZ, RZ, R241 ;  /* 0x000000ffff967224 */ /* 0x000fe200078e00f1 */
[C---:B--2---:R-:W-:Y:S08]  /*66df0*/  HMMA.1688.F32.TF32 R60, R84.reuse, R10, R112 ;  /* 0x0000000a543c723c */ /* 0x044ff00000081070 */
[C---:B------:R-:W-:Y:S08]  /*66e00*/  HMMA.1688.F32.TF32 R20, R84.reuse, R6, R28 ;  /* 0x000000065414723c */ /* 0x040ff0000008101c */
[C---:B------:R-:W-:Y:S07]  /*66e10*/  HMMA.1688.F32.TF32 R28, R84.reuse, R70, R108 ;  /* 0x00000046541c723c */ /* 0x040fee000008106c */
[----:B------:R-:W-:Y:S04]  /*66e20*/  STL.64 [R1+0x2be0], R62 ;  /* 0x002be03e01007387 */ /* 0x000fe80000100a00 */
[----:B------:R-:W-:Y:S01]  /*66e30*/  STL.64 [R1+0x780], R12 ;  /* 0x0007800c01007387 */ /* 0x000fe20000100a00 */
[C---:B-1----:R-:W-:Y:S03]  /*66e40*/  HMMA.1688.F32.TF32 R24, R84.reuse, R66, R104 ;  /* 0x000000425418723c */ /* 0x042fe60000081068 */
[----:B------:R1:W-:Y:S05]  /*66e50*/  STL.64 [R1+0x788], R14 ;  /* 0x0007880e01007387 */ /* 0x0003ea0000100a00 */
[C---:B-1----:R-:W-:Y:S08]  /*66e60*/  HMMA.1688.F32.TF32 R12, R84.reuse, R42, R100 ;  /* 0x0000002a540c723c */ /* 0x042ff00000081064 */
        /* <DEDUP_REMOVED lines=11> */
[----:B------:R1:W-:Y:S01]  /*66f20*/  STL.64 [R1+0x18], R14 ;  /* 0x0000180e01007387 */ /* 0x0003e20000100a00 */
[----:B------:R-:W-:Y:S01]  /*66f30*/  HMMA.1688.F32.TF32 R16, R84, R194, R88 ;  /* 0x000000c25410723c */ /* 0x000fe20000081058 */
        /* <DEDUP_REMOVED lines=17> */
[----:B------:R-:W-:Y:S04]  /*67050*/  LDS R101, [R3+0x1e280] ;  /* 0x01e2800003657984 */ /* 0x000fe80000000800 */
[----:B------:R-:W1:Y:S05]  /*67060*/  LDS R103, [R3+0x1f280] ;  /* 0x01f2800003677984 */ /* 0x000e6a0000000800 */
[----:B------:R-:W-:Y:S04]  /*67070*/  STL.64 [R1+0x1f0], R12 ;  /* 0x0001f00c01007387 */ /* 0x000fe80000100a00 */
[----:B------:R2:W-:Y:S02]  /*67080*/  STL.64 [R1+0x1f8], R14 ;  /* 0x0001f80e01007387 */ /* 0x0005e40000100a00 */
[C---:B--2---:R-:W-:Y:S02]  /*67090*/  HMMA.1688.F32.TF32 R12, R84.reuse, R190, R248 ;  /* 0x000000be540c723c */ /* 0x044fe400000810f8 */
[----:B------:R-:W-:Y:S04]  /*670a0*/  STL.64 [R1+0x2d0], R20 ;  /* 0x0002d01401007387 */ /* 0x000fe80000100a00 */
[----:B------:R-:W-:Y:S04]  /*670b0*/  STL.64 [R1+0x2d8], R22 ;  /* 0x0002d81601007387 */ /* 0x000fe80000100a00 */
[----:B------:R-:W2:Y:S04]  /*670c0*/  LDL.LU R124, [R1+0x360] ;  /* 0x00036000017c7983 */ /* 0x000ea80000300800 */
[----:B------:R-:W-:Y:S04]  /*670d0*/  STL.64 [R1+0x750], R16 ;  /* 0x0007501001007387 */ /* 0x000fe80000100a00 */
[----:B------:R3:W-:Y:S05]  /*670e0*/  STL.64 [R1+0x758], R18 ;  /* 0x0007581201007387 */ /* 0x0007ea0000100a00 */
        /* <DEDUP_REMOVED lines=40> */
[----:B------:R-:W-:Y:S01]  /*67370*/  MOV R220, R0 ;  /* 0x0000000000dc7202 */ /* 0x000fe20000000f00 */
[C---:B------:R-:W-:Y:S08]  /*67380*/  HMMA.1688.F32.TF32 R80, R84.reuse, R50, R80 ;  /* 0x000000325450723c */ /* 0x040ff00000081050 */
[----:B------:R-:W-:Y:S01]  /*67390*/  HMMA.1688.F32.TF32 R76, R84, R46, R76 ;  /* 0x0000002e544c723c */ /* 0x000fe2000008104c */
[----:B------:R-:W-:-:S02]  /*673a0*/  IMAD.MOV.U32 R62, RZ, RZ, R5 ;  /* 0x000000ffff3e7224 */ /* 0x000fc400078e0005 */
[----:B------:R-:W-:Y:S01]  /*673b0*/  IMAD.MOV.U32 R63, RZ, RZ, R4 ;  /* 0x000000ffff3f7224 */ /* 0x000fe200078e0004 */
[----:B------:R-:W-:Y:S01]  /*673c0*/  MOV R223, R192 ;  /* 0x000000c000df7202 */ /* 0x000fe20000000f00 */
[----:B------:R-:W-:Y:S02]  /*673d0*/  IMAD.MOV.U32 R222, RZ, RZ, R193 ;  /* 0x000000ffffde7224 */ /* 0x000fe400078e00c1 */
[----:B------:R-:W-:Y:S02]  /*673e0*/  IMAD.MOV.U32 R218, RZ, RZ, R189 ;  /* 0x000000ffffda7224 */ /* 0x000fe400078e00bd */
[----:B------:R-:W-:Y:S01]  /*673f0*/  IMAD.MOV.U32 R219, RZ, RZ, R188 ;  /* 0x000000ffffdb7224 */ /* 0x000fe200078e00bc */
[----:B------:R-:W-:Y:S01]  /*67400*/  MOV R170, R49 ;  /* 0x0000003100aa7202 */ /* 0x000fe20000000f00 */
[----:B------:R-:W-:Y:S02]  /*67410*/  IMAD.MOV.U32 R168, RZ, RZ, R53 ;  /* 0x000000ffffa87224 */ /* 0x000fe400078e0035 */
[----:B------:R-:W-:-:S02]  /*67420*/  IMAD.MOV.U32 R169, RZ, RZ, R52 ;  /* 0x000000ffffa97224 */ /* 0x000fc400078e0034 */
[----:B------:R-:W-:Y:S01]  /*67430*/  IMAD.MOV.U32 R171, RZ, RZ, R48 ;  /* 0x000000ffffab7224 */ /* 0x000fe200078e0030 */
[----:B------:R-:W-:Y:S01]  /*67440*/  MOV R166, R181 ;  /* 0x000000b500a67202 */ /* 0x000fe20000000f00 */
[----:B------:R-:W-:Y:S02]  /*67450*/  IMAD.MOV.U32 R164, RZ, RZ, R185 ;  /* 0x000000ffffa47224 */ /* 0x000fe400078e00b9 */
[----:B------:R-:W-:Y:S02]  /*67460*/  IMAD.MOV.U32 R165, RZ, RZ, R184 ;  /* 0x000000ffffa57224 */ /* 0x000fe400078e00b8 */
[----:B------:R-:W-:Y:S02]  /*67470*/  IMAD.MOV.U32 R167, RZ, RZ, R180 ;  /* 0x000000ffffa77224 */ /* 0x000fe400078e00b4 */
[----:B------:R-:W-:Y:S01]  /*67480*/  IMAD.MOV.U32 R2, RZ, RZ, c[0x0][0x180] ;  /* 0x00006000ff027624 */ /* 0x000fe200078e00ff */
[----:B------:R-:W-:Y:S01]  /*67490*/  UIADD3 UR5, UR5, 0x1, URZ ;  /* 0x0000000105057890 */ /* 0x000fe2000fffe03f */
[----:B------:R-:W-:Y:S01]  /*674a0*/  BAR.SYNC.DEFER_BLOCKING 0x0 ;  /* 0x0000000000007b1d */ /* 0x000fe20000010000 */
[----:B---3--:R-:W-:-:S02]  /*674b0*/  IMAD.MOV.U32 R19, RZ, RZ, R243 ;  /* 0x000000ffff137224 */ /* 0x008fc400078e00f3 */
[----:B--2---:R-:W-:Y:S01]  /*674c0*/  IMAD.MOV.U32 R18, RZ, RZ, R242 ;  /* 0x000000ffff127224 */ /* 0x004fe200078e00f2 */
[----:B----4-:R-:W-:Y:S01]  /*674d0*/  MOV R17, R241 ;  /* 0x000000f100117202 */ /* 0x010fe20000000f00 */
[----:B------:R-:W-:Y:S02]  /*674e0*/  IMAD.MOV.U32 R16, RZ, RZ, R240 ;  /* 0x000000ffff107224 */ /* 0x000fe400078e00f0 */
        /* <DEDUP_REMOVED lines=56> */
[----:B------:R-:W4:Y:S01]  /*67870*/  LDL.LU R119, [R1+0x50c] ;  /* 0x00050c0001777983 */ /* 0x000f220000300800 */
[C---:B--2---:R-:W-:Y:S08]  /*67880*/  HMMA.1688.F32.TF32 R28, R84.reuse, R182, R240 ;  /* 0x000000b6541c723c */ /* 0x044ff000000810f0 */
[C---:B---3--:R-:W-:Y:S11]  /*67890*/  HMMA.1688.F32.TF32 R20, R84.reuse, R186, R244 ;  /* 0x000000ba5414723c */ /* 0x048ff600000810f4 */
[----:B------:R-:W-:Y:S11]  /*678a0*/  @!UPT UIADD3 URZ, URZ, URZ, URZ ;  /* 0x0000003f3f3ff290 */ /* 0x000ff6000fffe03f */
[----:B------:R-:W-:Y:S01]  /*678b0*/  @!UPT UIADD3 URZ, URZ, URZ, URZ ;  /* 0x0000003f3f3ff290 */ /* 0x000fe2000fffe03f */
[----:B------:R-:W-:Y:S04]  /*678c0*/  STL.64 [R1+0x730], R20 ;  /* 0x0007301401007387 */ /* 0x000fe80000100a00 */
[----:B------:R1:W-:Y:S04]  /*678d0*/  STL.64 [R1+0x738], R22 ;  /* 0x0007381601007387 */ /* 0x0003e80000100a00 */
[----:B------:R-:W-:Y:S04]  /*678e0*/  STL.64 [R1+0x720], R28 ;  /* 0x0007201c01007387 */ /* 0x000fe80000100a00 */
[----:B------:R-:W-:Y:S01]  /*678f0*/  STL.64 [R1+0x728], R30 ;  /* 0x0007281e01007387 */ /* 0x000fe20000100a00 */
[----:B-1----:R-:W-:Y:S03]  /*67900*/  HMMA.1688.F32.TF32 R20, R84, R174, R56 ;  /* 0x000000ae5414723c */ /* 0x002fe60000081038 */
[----:B------:R-:W-:Y:S04]  /*67910*/  STL.64 [R1+0x710], R24 ;  /* 0x0007101801007387 */ /* 0x000fe80000100a00 */
[----:B------:R1:W-:Y:S02]  /*67920*/  STL.64 [R1+0x718], R26 ;  /* 0x0007181a01007387 */ /* 0x0003e40000100a00 */
[C---:B-1----:R-:W-:Y:S08]  /*67930*/  HMMA.1688.F32.TF32 R24, R100.reuse, R194, R12 ;  /* 0x000000c26418723c */ /* 0x042ff0000008100c */
[C---:B------:R-:W-:Y:S06]  /*67940*/  HMMA.1688.F32.TF32 R12, R100.reuse, R190, R16 ;  /* 0x000000be640c723c */ /* 0x040fec0000081010 */
[----:B------:R-:W-:Y:S04]  /*67950*/  STL.64 [R1+0x6e0], R20 ;  /* 0x0006e01401007387 */ /* 0x000fe80000100a00 */
[----:B------:R1:W-:Y:S01]  /*67960*/  STL.64 [R1+0x6e8], R22 ;  /* 0x0006e81601007387 */ /* 0x0003e20000100a00 */
[C---:B------:R-:W-:Y:S04]  /*67970*/  HMMA.1688.F32.TF32 R16, R100.reuse, R182, R196 ;  /* 0x000000b66410723c */ /* 0x040fe800000810c4 */
[----:B------:R-:W-:Y:S04]  /*67980*/  STL.64 [R1+0x6a0], R24 ;  /* 0x0006a01801007387 */ /* 0x000fe80000100a00 */
[C---:B-1----:R-:W-:Y:S01]  /*67990*/  HMMA.1688.F32.TF32 R20, R100.reuse, R186, R212 ;  /* 0x000000ba6414723c */ /* 0x042fe200000810d4 */
[----:B------:R-:W-:Y:S04]  /*679a0*/  STL.64 [R1+0x6a8], R26 ;  /* 0x0006a81a01007387 */ /* 0x000fe80000100a00 */
[----:B------:R-:W-:Y:S04]  /*679b0*/  STL.64 [R1+0x690], R12 ;  /* 0x0006900c01007387 */ /* 0x000fe80000100a00 */
[----:B------:R1:W-:Y:S02]  /*679c0*/  STL.64 [R1+0x698], R14 ;  /* 0x0006980e01007387 */ /* 0x0003e40000100a00 */
[C---:B-1----:R-:W-:Y:S11]  /*679d0*/  HMMA.1688.F32.TF32 R12, R100.reuse, R178, R160 ;  /* 0x000000b2640c723c */ /* 0x042ff600000810a0 */
[----:B------:R-:W-:Y:S01]  /*679e0*/  @!UPT UIADD3 URZ, URZ, URZ, URZ ;  /* 0x0000003f3f3ff290 */ /* 0x000fe2000fffe03f */
[----:B------:R-:W-:Y:S04]  /*679f0*/  STL.64 [R1+0x680], R20 ;  /* 0x0006801401007387 */ /* 0x000fe80000100a00 */
[----:B------:R-:W-:Y:S04]  /*67a00*/  STL.64 [R1+0x688], R22 ;  /* 0x0006881601007387 */ /* 0x000fe80000100a00 */
[----:B------:R-:W-:Y:S04]  /*67a10*/  STL.64 [R1+0x670], R16 ;  /* 0x0006701001007387 */ /* 0x000fe80000100a00 */
[----:B------:R-:W-:Y:S04]  /*67a20*/  STL.64 [R1+0x678], R18 ;  /* 0x0006781201007387 */ /* 0x000fe80000100a00 */
[----:B------:R1:W-:Y:S04]  /*67a30*/  STL.64 [R1+0x660], R12 ;  /* 0x0006600c01007387 */ /* 0x0003e80000100a00 */
[----:B------:R2:W-:Y:S04]  /*67a40*/  STL.64 [R1+0x668], R14 ;  /* 0x0006680e01007387 */ /* 0x0005e80000100a00 */
        /* <DEDUP_REMOVED lines=21> */
[----:B-1----:R-:W4:Y:S04]  /*67ba0*/  LDL.LU R12, [R1+0x510] ;  /* 0x00051000010c7983 */ /* 0x002f280000300800 */
[----:B------:R-:W4:Y:S04]  /*67bb0*/  LDL.LU R13, [R1+0x514] ;  /* 0x00051400010d7983 */ /* 0x000f280000300800 */
[----:B--2---:R-:W2:Y:S01]  /*67bc0*/  LDL.LU R14, [R1+0x518] ;  /* 0x00051800010e7983 */ /* 0x004ea20000300800 */
[----:B------:R-:W-:Y:S03]  /*67bd0*/  HMMA.1688.F32.TF32 R84, R100, R6, R200 ;  /* 0x000000066454723c */ /* 0x000fe600000810c8 */
        /* <DEDUP_REMOVED lines=12> */
[----:B------:R-:W2:Y:S01]  /*67ca0*/  LDL.LU R9, [R1+0x2c94] ;  /* 0x002c940001097983 */ /* 0x000ea20000300800 */
[----:B---3--:R-:W-:Y:S01]  /*67cb0*/  MOV R61, R64 ;  /* 0x00000040003d7202 */ /* 0x008fe20000000f00 */
[----:B----4-:R-:W-:-:S02]  /*67cc0*/  IMAD.MOV.U32 R60, RZ, RZ, R65 ;  /* 0x000000ffff3c7224 */ /* 0x010fc400078e0041 */
[----:B------:R-:W3:Y:S04]  /*67cd0*/  LDL.LU R65, [R1+0x2c90] ;  /* 0x002c900001417983 */ /* 0x000ee80000300800 */
[----:B------:R-:W4:Y:S04]  /*67ce0*/  LDL.LU R64, [R1+0x2c8c] ;  /* 0x002c8c0001407983 */ /* 0x000f280000300800 */
[----:B------:R-:W4:Y:S04]  /*67cf0*/  LDL.LU R5, [R1+0x2c88] ;  /* 0x002c880001057983 */ /* 0x000f280000300800 */
[----:B------:R-:W4:Y:S01]  /*67d00*/  LDL.LU R4, [R1+0x2c84] ;  /* 0x002c840001047983 */ /* 0x000f220000300800 */
[----:B--2---:R-:W-:-:S03]  /*67d10*/  MOV R28, R8 ;  /* 0x00000008001c7202 */ /* 0x004fc60000000f00 */
[----:B------:R-:W2:Y:S01]  /*67d20*/  LDL.LU R8, [R1+0x2c80] ;  /* 0x002c800001087983 */ /* 0x000ea20000300800 */
[----:B------:R-:W-:-:S03]  /*67d30*/  IMAD.MOV.U32 R29, RZ, RZ, R9 ;  /* 0x000000ffff1d7224 */ /* 0x000fc600078e0009 */
[----:B------:R-:W2:Y:S01]  /*67d40*/  LDL.LU R9, [R1+0x2c7c] ;  /* 0x002c7c0001097983 */ /* 0x000ea20000300800 */
[----:B---3--:R-:W-:-:S03]  /*67d50*/  IMAD.MOV.U32 R30, RZ, RZ, R65 ;  /* 0x000000ffff1e7224 */ /* 0x008fc600078e0041 */
[----:B------:R-:W3:Y:S01]  /*67d60*/  LDL.LU R65, [R1+0x2c78] ;  /* 0x002c780001417983 */ /* 0x000ee20000300800 */
[----:B----4-:R-:W-:-:S03]  /*67d70*/  MOV R31, R64 ;  /* 0x00000040001f7202 */ /* 0x010fc60000000f00 */
[----:B------:R-:W4:Y:S01]  /*67d80*/  LDL.LU R64, [R1+0x2c74] ;  /* 0x002c740001407983 */ /* 0x000f220000300800 */
[----:B------:R-:W-:-:S03]  /*67d90*/  IMAD.MOV.U32 R27, RZ, RZ, R5 ;  /* 0x000000ffff1b7224 */ /* 0x000fc600078e0005 */
[----:B------:R-:W4:Y:S01]  /*67da0*/  LDL.LU R24, [R1+0x190] ;  /* 0x0001900001187983 */ /* 0x000f220000300800 */
[----:B------:R-:W-:-:S03]  /*67db0*/  IMAD.MOV.U32 R26, RZ, RZ, R4 ;  /* 0x000000ffff1a7224 */ /* 0x000fc600078e0004 */
        /* <DEDUP_REMOVED lines=12> */
[----:B------:R-:W-:Y:S01]  /*67e80*/  HMMA.1688.F32.TF32 R100, R156, R10, R144 ;  /* 0x0000000a9c64723c */ /* 0x000fe20000081090 */
[----:B--2---:R-:W-:Y:S01]  /*67e90*/  MOV R75, R8 ;  /* 0x00000008004b7202 */ /* 0x004fe20000000f00 */
[----:B------:R-:W-:Y:S01]  /*67ea0*/  IMAD.MOV.U32 R74, RZ, RZ, R9 ;  /* 0x000000ffff4a7224 */ /* 0x000fe200078e0009 */
[----:B---3--:R-:W-:-:S02]  /*67eb0*/  MOV R72, R65 ;  /* 0x0000004100487202 */ /* 0x008fc40000000f00 */
[----:B------:R-:W2:Y:S01]  /*67ec0*/  LDL.LU R65, [R1+0x2c68] ;  /* 0x002c680001417983 */ /* 0x000ea20000300800 */
[----:B----4-:R-:W-:-:S03]  /*67ed0*/  IMAD.MOV.U32 R73, RZ, RZ, R64 ;  /* 0x000000ffff497224 */ /* 0x010fc600078e0040 */
[----:B------:R-:W3:Y:S04]  /*67ee0*/  LDL.LU R64, [R1+0x2c64] ;  /* 0x002c640001407983 */ /* 0x000ee80000300800 */
[----:B------:R-:W4:Y:S04]  /*67ef0*/  LDL.LU R9, [R1+0x2c60] ;  /* 0x002c600001097983 */ /* 0x000f280000300800 */
[----:B------:R-:W4:Y:S01]  /*67f00*/  LDL.LU R8, [R1+0x2c5c] ;  /* 0x002c5c0001087983 */ /* 0x000f220000300800 */
[----:B------:R-:W-:-:S03]  /*67f10*/  IMAD.MOV.U32 R144, RZ, RZ, R4 ;  /* 0x000000ffff907224 */ /* 0x000fc600078e0004 */
[----:B------:R-:W4:Y:S01]  /*67f20*/  LDL.LU R4, [R1+0x2c58] ;  /* 0x002c580001047983 */ /* 0x000f220000300800 */
[----:B------:R-:W-:-:S03]  /*67f30*/  IMAD.MOV.U32 R145, RZ, RZ, R5 ;  /* 0x000000ffff917224 */ /* 0x000fc600078e0005 */
[----:B------:R-:W4:Y:S01]  /*67f40*/  LDL.LU R5, [R1+0x2c54] ;  /* 0x002c540001057983 */ /* 0x000f220000300800 */
[----:B------:R-:W-:Y:S03]  /*67f50*/  HMMA.1688.F32.TF32 R148, R156, R6, R140 ;  /* 0x000000069c94723c */ /* 0x000fe6000008108c */
        /* <DEDUP_REMOVED lines=9> */
[----:B---3--:R-:W-:Y:S01]  /*67ff0*/  IMAD.MOV.U32 R198, RZ, RZ, R64 ;  /* 0x000000ffffc67224 */ /* 0x008fe200078e0040 */
[----:B----4-:R-:W-:Y:S01]  /*68000*/  MOV R197, R9 ;  /* 0x0000000900c57202 */ /* 0x010fe20000000f00 */
[----:B------:R-:W-:Y:S01]  /*68010*/  IMAD.MOV.U32 R196, RZ, RZ, R8 ;  /* 0x000000ffffc47224 */ /* 0x000fe200078e0008 */
[----:B------:R-:W-:Y:S02]  /*68020*/  MOV R142, R4 ;  /* 0x00000004008e7202 */ /* 0x000fe40000000f00 */
[----:B------:R-:W2:Y:S01]  /*68030*/  LDL.LU R4, [R1+0x2c50] ;  /* 0x002c500001047983 */ /* 0x000ea20000300800 */
[----:B------:R-:W-:-:S03]  /*68040*/  IMAD.MOV.U32 R143, RZ, RZ, R5 ;  /* 0x000000ffff8f7224 */ /* 0x000fc600078e0005 */
[----:B------:R-:W3:Y:S04]  /*68050*/  LDL.LU R5, [R1+0x2c4c] ;  /* 0x002c4c0001057983 */ /* 0x000ee80000300800 */
        /* <DEDUP_REMOVED lines=28> */
[C---:B------:R-:W-:Y:S08]  /*68220*/  HMMA.1688.F32.TF32 R192, R152.reuse, R194, R220 ;  /* 0x000000c298c0723c */ /* 0x040ff000000810dc */
[----:B------:R-:W-:Y:S01]  /*68230*/  HMMA.1688.F32.TF32 R168, R152, R186, R168 ;  /* 0x000000ba98a8723c */ /* 0x000fe200000810a8 */
[----:B--2---:R-:W-:-:S02]  /*68240*/  IMAD.MOV.U32 R206, RZ, RZ, R0 ;  /* 0x000000ffffce7224 */ /* 0x004fc400078e0000 */
[----:B------:R-:W2:Y:S04]  /*68250*/  LDL.LU R0, [R1+0x2c28] ;  /* 0x002c280001007983 */ /* 0x000ea80000300800 */
[----:B------:R-:W-:Y:S04]  /*68260*/  STL.64 [R1+0x2c0], R72 ;  /* 0x0002c04801007387 */ /* 0x000fe80000100a00 */
[----:B------:R1:W-:Y:S04]  /*68270*/  STL.64 [R1+0x2c8], R74 ;  /* 0x0002c84a01007387 */ /* 0x0003e80000100a00 */
[----:B-1----:R1:W5:Y:S04]  /*68280*/  LDL.LU.64 R74, [R1+0x2c20] ;  /* 0x002c2000014a7983 */ /* 0x0023680000300a00 */
[----:B------:R1:W5:Y:S04]  /*68290*/  LDL.LU.64 R72, [R1+0x2c18] ;  /* 0x002c180001487983 */ /* 0x0003680000300a00 */
        /* <DEDUP_REMOVED lines=16> */
[----:B------:R1:W5:Y:S04]  /*683a0*/  LDL.LU.64 R202, [R1+0x2bd0] ;  /* 0x002bd00001ca7983 */ /* 0x0003680000300a00 */
[----:B------:R1:W5:Y:S04]  /*683b0*/  LDL.LU.64 R200, [R1+0x2bc8] ;  /* 0x002bc80001c87983 */ /* 0x0003680000300a00 */
[----:B------:R1:W-:Y:S04]  /*683c0*/  STL.64 [R1+0x2b0], R156 ;  /* 0x0002b09c01007387 */ /* 0x0003e80000100a00 */
[----:B------:R3:W-:Y:S01]  /*683d0*/  STL.64 [R1+0x2b8], R158 ;  /* 0x0002b89e01007387 */ /* 0x0007e20000100a00 */
[----:B-1----:R-:W-:-:S02]  /*683e0*/  IMAD.MOV.U32 R156, RZ, RZ, R9 ;  /* 0x000000ffff9c7224 */ /* 0x002fc400078e0009 */
[----:B----4-:R-:W-:Y:S01]  /*683f0*/  IMAD.MOV.U32 R157, RZ, RZ, R8 ;  /* 0x000000ffff9d7224 */ /* 0x010fe200078e0008 */
[----:B---3--:R-:W-:Y:S01]  /*68400*/  MOV R158, R5 ;  /* 0x00000005009e7202 */ /* 0x008fe20000000f00 */
[----:B------:R-:W-:-:S07]  /*68410*/  IMAD.MOV.U32 R159, RZ, RZ, R4 ;  /* 0x000000ffff9f7224 */ /* 0x000fce00078e0004 */
[----:B------:R-:W-:Y:S01]  /*68420*/  HMMA.1688.F32.TF32 R48, R152, R50, R156 ;  /* 0x000000329830723c */ /* 0x000fe2000008109c */
[----:B------:R-:W-:-:S07]  /*68430*/  IMAD.MOV.U32 R207, RZ, RZ, R252 ;  /* 0x000000ffffcf7224 */ /* 0x000fce00078e00fc */
[----:B------:R-:W-:Y:S01]  /*68440*/  HMMA.1688.F32.TF32 R156, R152, R190, R216 ;  /* 0x000000be989c723c */ /* 0x000fe200000810d8 */
[----:B------:R-:W-:Y:S01]  /*68450*/  MOV R16, R69 ;  /* 0x0000004500107202 */ /* 0x000fe20000000f00 */
[----:B------:R-:W-:Y:S01]  /*68460*/  IMAD.MOV.U32 R17, RZ, RZ, R68 ;  /* 0x000000ffff117224 */ /* 0x000fe200078e0044 */
[----:B------:R-:W-:Y:S01]  /*68470*/  MOV R19, R64 ;  /* 0x0000004000137202 */ /* 0x000fe20000000f00 */
[----:B------:R-:W-:-:S04]  /*68480*/  IMAD.MOV.U32 R18, RZ, RZ, R65 ;  /* 0x000000ffff127224 */ /* 0x000fc800078e0041 */
[C---:B------:R-:W-:Y:S01]  /*68490*/  HMMA.1688.F32.TF32 R8, R152.reuse, R10, R228 ;  /* 0x0000000a9808723c */ /* 0x040fe200000810e4 */
[----:B------:R-:W3:Y:S07]  /*684a0*/  LDL R230, [R1+0xa38] ;  /* 0x000a380001e67983 */ /* 0x000eee0000100800 */
[C---:B------:R-:W-:Y:S01]  /*684b0*/  HMMA.1688.F32.TF32 R4, R152.reuse, R6, R204 ;  /* 0x000000069804723c */ /* 0x040fe200000810cc */
[----:B------:R1:W5:Y:S04]  /*684c0*/  LDL.LU.64 R206, [R1+0x2bc0] ;  /* 0x002bc00001ce7983 */ /* 0x0003680000300a00 */
[----:B------:R1:W5:Y:S03]  /*684d0*/  LDL.LU.64 R204, [R1+0x2bb8] ;  /* 0x002bb80001cc7983 */ /* 0x0003660000300a00 */
        /* <DEDUP_REMOVED lines=8> */
[----:B------:R1:W5:Y:S04]  /*68560*/  LDL.LU.64 R16, [R1+0x2b88] ;  /* 0x002b880001107983 */ /* 0x0003680000300a00 */
[----:B------:R-:W-:Y:S04]  /*68570*/  STL.64 [R1+0x400], R192 ;  /* 0x000400c001007387 */ /* 0x000fe80000100a00 */
[----:B------:R-:W-:Y:S04]  /*68580*/  STL.64 [R1+0x408], R194 ;  /* 0x000408c201007387 */ /* 0x000fe80000100a00 */
[----:B------:R4:W-:Y:S04]  /*68590*/  STL.64 [R1+0x420], R156 ;  /* 0x0004209c01007387 */ /* 0x0009e80000100a00 */
[----:B------:R-:W-:Y:S04]  /*685a0*/  STL.64 [R1+0x428], R158 ;  /* 0x0004289e01007387 */ /* 0x000fe80000100a00 */
[----:B----4-:R-:W2:Y:S04]  /*685b0*/  LDL.LU R157, [R1+0x2230] ;  /* 0x00223000019d7983 */ /* 0x010ea80000300800 */
[----:B------:R-:W-:Y:S04]  /*685c0*/  STL.64 [R1+0x430], R168 ;  /* 0x000430a801007387 */ /* 0x000fe80000100a00 */
[----:B------:R-:W-:Y:S04]  /*685d0*/  STL.64 [R1+0x438], R170 ;  /* 0x000438aa01007387 */ /* 0x000fe80000100a00 */
        /* <DEDUP_REMOVED lines=10> */
[C---:B------:R-:W-:Y:S08]  /*68680*/  HMMA.1688.F32.TF32 R44, R152.reuse, R46, R240 ;  /* 0x0000002e982c723c */ /* 0x040ff000000810f0 */
[C---:B------:R-:W-:Y:S05]  /*68690*/  HMMA.1688.F32.TF32 R40, R152.reuse, R42, R244 ;  /* 0x0000002a9828723c */ /* 0x040fea00000810f4 */
[----:B------:R-:W-:Y:S04]  /*686a0*/  STL.64 [R1+0x450], R164 ;  /* 0x000450a401007387 */ /* 0x000fe80000100a00 */
[----:B------:R1:W-:Y:S01]  /*686b0*/  STL.64 [R1+0x458], R166 ;  /* 0x000458a601007387 */ /* 0x0003e20000100a00 */
[C---:B------:R-:W-:Y:S08]  /*686c0*/  HMMA.1688.F32.TF32 R36, R152.reuse, R38, R248 ;  /* 0x000000269824723c */ /* 0x040ff000000810f8 */
[C---:B------:R-:W-:Y:S08]  /*686d0*/  HMMA.1688.F32.TF32 R32, R152.reuse, R34, R224 ;  /* 0x000000229820723c */ /* 0x040ff000000810e0 */
[C---:B-1----:R-:W-:Y:S08]  /*686e0*/  HMMA.1688.F32.TF32 R164, R152.reuse, R178, R212 ;  /* 0x000000b298a4723c */ /* 0x042ff000000810d4 */
[----:B------:R-:W-:Y:S11]  /*686f0*/  HMMA.1688.F32.TF32 R152, R152, R174, R160 ;  /* 0x000000ae9898723c */ /* 0x000ff600000810a0 */
[----:B------:R-:W-:Y:S04]  /*68700*/  @!UPT UIADD3 URZ, URZ, URZ, URZ ;  /* 0x0000003f3f3ff290 */ /* 0x000fe8000fffe03f */
[----:B------:R-:W-:Y:S04]  /*68710*/  STL.64 [R1+0x3f0], R164 ;  /* 0x0003f0a401007387 */ /* 0x000fe80000100a00 */
[----:B------:R1:W-:Y:S04]  /*68720*/  STL.64 [R1+0x3f8], R166 ;  /* 0x0003f8a601007387 */ /* 0x0003e80000100a00 */
[----:B-1----:R-:W3:Y:S04]  /*68730*/  LDL.LU R166, [R1+0x2238] ;  /* 0x0022380001a67983 */ /* 0x002ee80000300800 */
[----:B------:R-:W-:Y:S04]  /*68740*/  STL.64 [R1+0x1a0], R152 ;  /* 0x0001a09801007387 */ /* 0x000fe80000100a00 */
[----:B------:R1:W-:Y:S04]  /*68750*/  STL.64 [R1+0x1a8], R154 ;  /* 0x0001a89a01007387 */ /* 0x0003e80000100a00 */
[----:B------:R-:W3:Y:S04]  /*68760*/  LDL.LU R165, [R1+0x223c] ;  /* 0x00223c0001a57983 */ /* 0x000ee80000300800 */
[----:B------:R-:W3:Y:S04]  /*68770*/  LDL.LU R164, [R1+0x2240] ;  /* 0x0022400001a47983 */ /* 0x000ee80000300800 */
[----:B------:R-:W3:Y:S04]  /*68780*/  LDL.LU R163, [R1+0x2244] ;  /* 0x0022440001a37983 */ /* 0x000ee80000300800 */
[----:B------:R-:W3:Y:S04]  /*68790*/  LDL.LU R162, [R1+0x2248] ;  /* 0x0022480001a27983 */ /* 0x000ee80000300800 */
[----:B------:R-:W3:Y:S04]  /*687a0*/  LDL.LU R161, [R1+0x224c] ;  /* 0x00224c0001a17983 */ /* 0x000ee80000300800 */
[----:B-1----:R-:W3:Y:S04]  /*687b0*/  LDL.LU R155, [R1+0x21c8] ;  /* 0x0021c800019b7983 */ /* 0x002ee80000300800 */
[----:B------:R-:W3:Y:S01]  /*687c0*/  LDL.LU R154, [R1+0x21d4] ;  /* 0x0021d400019a7983 */ /* 0x000ee20000300800 */
[----:B------:R-:W-:-:S04]  /*687d0*/  IMAD.MOV.U32 R158, RZ, RZ, c[0x0][0x188] ;  /* 0x00006200ff9e7624 */ /* 0x000fc800078e00ff */
[----:B------:R-:W-:-:S05]  /*687e0*/  IMAD.SHL.U32 R158, R158, 0x80, RZ ;  /* 0x000000809e9e7824 */ /* 0x000fca00078e00ff */
[----:B------:R-:W-:-:S04]  /*687f0*/  SHF.L.U32 R158, R158, 0x2, RZ ;  /* 0x000000029e9e7819 */ /* 0x000fc800000006ff */
[----:B----4-:R-:W-:-:S04]  /*68800*/  IADD3 R156, P2, R156, R158, RZ ;  /* 0x0000009e9c9c7210 */ /* 0x010fc80007f5e0ff */
[----:B--2---:R-:W-:Y:S01]  /*68810*/  IADD3.X R157, R157, R0, RZ, P2, !PT ;  /* 0x000000009d9d7210 */ /* 0x004fe200017fe4ff */
[----:B------:R-:W-:Y:S04]  /*68820*/  STL [R1+0x2234], R156 ;  /* 0x0022349c01007387 */ /* 0x000fe80000100800 */
[----:B------:R1:W-:Y:S01]  /*68830*/  STL [R1+0x2230], R157 ;  /* 0x0022309d01007387 */ /* 0x0003e20000100800 */
[----:B------:R-:W-:-:S03]  /*68840*/  MOV R153, R157 ;  /* 0x0000009d00997202 */ /* 0x000fc60000000f00 */
[----:B------:R-:W4:Y:S01]  /*68850*/  LDL.LU R160, [R1+0x21c0] ;  /* 0x0021c00001a07983 */ /* 0x000f220000300800 */
[----:B------:R-:W-:-:S03]  /*68860*/  IMAD.MOV.U32 R152, RZ, RZ, R156 ;  /* 0x000000ffff987224 */ /* 0x000fc600078e009c */
[----:B------:R-:W4:Y:S04]  /*68870*/  LDL.LU R159, [R1+0x21cc] ;  /* 0x0021cc00019f7983 */ /* 0x000f280000300800 */
[----:B-1----:R-:W4:Y:S04]  /*68880*/  LDL.LU R157, [R1+0x21b8] ;  /* 0x0021b800019d7983 */ /* 0x002f280000300800 */
[----:B------:R-:W4:Y:S01]  /*68890*/  LDL.LU R156, [R1+0x21c4] ;  /* 0x0021c400019c7983 */ /* 0x000f220000300800 */
[----:B------:R-:W-:-:S04]  /*688a0*/  MOV R252, 0x7f ;  /* 0x0000007f00fc7802 */ /* 0x000fc80000000f00 */
[----:B------:R-:W-:Y:S01]  /*688b0*/  IADD3 R252, R252, c[0x0][0x180], RZ ;  /* 0x00006000fcfc7a10 */ /* 0x000fe20007ffe0ff */
[----:B------:R-:W1:Y:S03]  /*688c0*/  S2R R192, SR_TID.X ;  /* 0x0000000000c07919 */ /* 0x000e660000002100 */
[----:B------:R-:W-:Y:S02]  /*688d0*/  SHF.R.S32.HI R3, RZ, 0x1f, R252 ;  /* 0x0000001fff037819 */ /* 0x000fe400000114fc */
[----:B------:R-:W-:Y:S02]  /*688e0*/  IADD3 R2, R2, -0x100, RZ ;  /* 0xffffff0002027810 */ /* 0x000fe40007ffe0ff */
[----:B------:R-:W-:-:S03]  /*688f0*/  LEA.HI R3, R3, R252, RZ, 0x7 ;  /* 0x000000fc03037211 */ /* 0x000fc600078f38ff */
[----:B---3--:R-:W-:Y:S01]  /*68900*/  IMAD R2, R230, -0x80, R2 ;  /* 0xffffff80e6027824 */ /* 0x008fe200078e0202 */
[----:B------:R-:W-:-:S04]  /*68910*/  SHF.R.S32.HI R3, RZ, 0x7, R3 ;  /* 0x00000007ff037819 */ /* 0x000fc80000011403 */
[----:B------:R-:W-:Y:S02]  /*68920*/  IADD3 R3, R3, -0x2, RZ ;  /* 0xfffffffe03037810 */ /* 0x000fe40007ffe0ff */
[----:B------:R-:W-:Y:S02]  /*68930*/  ISETP.GT.AND P1, PT, R2, RZ, PT ;  /* 0x000000ff0200720c */ /* 0x000fe40003f24270 */
[----:B------:R-:W-:Y:S02]  /*68940*/  ISETP.GE.AND P0, PT, R230, R3, PT ;  /* 0x00000003e600720c */ /* 0x000fe40003f06270 */
[----:B------:R-:W-:Y:S01]  /*68950*/  SEL R3, RZ, 0x4, !P1 ;  /* 0x00000004ff037807 */ /* 0x000fe20004800000 */
[----:B------:R-:W-:-:S03]  /*68960*/  UISETP.GT.AND UP0, UPT, UR5, 0x1, UPT ;  /* 0x000000010500788c */ /* 0x000fc6000bf04270 */
[----:B------:R-:W-:Y:S01]  /*68970*/  SEL R3, R3, RZ, !P0 ;  /* 0x000000ff03037207 */ /* 0x000fe20004000000 */
[----:B------:R-:W-:Y:S01]  /*68980*/  USEL UR5, UR5, URZ, !UP0 ;  /* 0x0000003f05057287 */ /* 0x000fe2000c000000 */
[----:B-1----:R-:W-:Y:S02]  /*68990*/  LOP3.LUT R193, R192, 0x3f, RZ, 0xc0, !PT ;  /* 0x0000003fc0c17812 */ /* 0x002fe400078ec0ff */
[----:B------:R-:W-:-:S03]  /*689a0*/  ISETP.NE.U32.AND P1, PT, R3, RZ, PT ;  /* 0x000000ff0300720c */ /* 0x000fc60003f25070 */
[----:B------:R-:W-:Y:S02]  /*689b0*/  IMAD.SHL.U32 R231, R193, 0x4, RZ ;  /* 0x00000004c1e77824 */ /* 0x000fe400078e00ff */
[----:B------:R-:W-:-:S04]  /*689c0*/  IMAD.U32 R3, RZ, RZ, UR5 ;  /* 0x00000005ff037e24 */ /* 0x000fc8000f8e00ff */
[----:B------:R-:W-:-:S05]  /*689d0*/  IMAD R3, R3, 0x20000, R231 ;  /* 0x0002000003037824 */ /* 0x000fca00078e02e7 */
[----:B------:R-:W-:Y:S01]  /*689e0*/  @!PT LDS RZ, [RZ] ;  /* 0x00000000fffff984 */ /* 0x000fe20000000800 */
[----:B------:R-:W-:Y:S01]  /*689f0*/  @!PT LDS RZ, [RZ] ;  /* 0x00000000fffff984 */ /* 0x000fe20000000800 */
[----:B------:R-:W-:Y:S01]  /*68a00*/  @!PT LDS RZ, [RZ] ;  /* 0x00000000fffff984 */ /* 0x000fe20000000800 */
[----:B------:R1:W-:Y:S01]  /*68a10*/  LDGSTS.E [R3], [R152.64], P1 ;  /* 0x0000000098037fae */ /* 0x0003e20008921848 */
[----:B------:R-:W-:-:S05]  /*68a20*/  IADD3 R165, P2, R165, R158, RZ ;  /* 0x0000009ea5a57210 */ /* 0x000fca0007f5e0ff */
[----:B------:R-:W-:Y:S01]  /*68a30*/  IMAD.X R166, R166, 0x1, R0, P2 ;  /* 0x00000001a6a67824 */ /* 0x000fe200010e0600 */
[----:B------:R-:W-:-:S03]  /*68a40*/  IADD3 R163, P3, R163, R158, RZ ;  /* 0x0000009ea3a37210 */ /* 0x000fc60007f7e0ff */
[----:B-1----:R-:W-:Y:S01]  /*68a50*/  IMAD.MOV.U32 R153, RZ, RZ, R166 ;  /* 0x000000ffff997224 */ /* 0x002fe200078e00a6 */
[----:B------:R-:W-:Y:S01]  /*68a60*/  MOV R152, R165 ;  /* 0x000000a500987202 */ /* 0x000fe20000000f00 */
[----:B------:R-:W-:Y:S01]  /*68a70*/  STL [R1+0x223c], R165 ;  /* 0x00223ca501007387 */ /* 0x000fe20000100800 */
[----:B------:R-:W-:-:S03]  /*68a80*/  IMAD.X R164, R164, 0x1, R0, P3 ;  /* 0x00000001a4a47824 */ /* 0x000fc600018e0600 */
[----:B------:R1:W-:Y:S04]  /*68a90*/  STL [R1+0x2238], R166 ;  /* 0x002238a601007387 */ /* 0x0003e80000100800 */
[----:B------:R-:W-:Y:S04]  /*68aa0*/  STL [R1+0x2244], R163 ;  /* 0x002244a301007387 */ /* 0x000fe80000100800 */
[----:B------:R3:W-:Y:S01]  /*68ab0*/  STL [R1+0x2240], R164 ;  /* 0x002240a401007387 */ /* 0x0007e20000100800 */
[----:B------:R-:W-:-:S03]  /*68ac0*/  ISETP.GT.AND P2, PT, R2, 0x4, PT ;  /* 0x000000040200780c */ /* 0x000fc60003f44270 */
[----:B------:R3:W-:Y:S04]  /*68ad0*/  LDGSTS.E [R3+0x100], [R152.64], P1 ;  /* 0x0010000098037fae */ /* 0x0007e80008921848 */
[----:B-1----:R-:W2:Y:S04]  /*68ae0*/  LDL.LU R166, [R1+0x21b0] ;  /* 0x0021b00001a67983 */ /* 0x002ea80000300800 */
[----:B------:R-:W2:Y:S01]  /*68af0*/  LDL.LU R165, [R1+0x21bc] ;  /* 0x0021bc0001a57983 */ /* 0x000ea20000300800 */
[----:B---3--:R-:W-:Y:S01]  /*68b00*/  IMAD.MOV.U32 R152, RZ, RZ, R163 ;  /* 0x000000ffff987224 */ /* 0x008fe200078e00a3 */
[----:B------:R-:W-:-:S02]  /*68b10*/  MOV R153, R164 ;  /* 0x000000a400997202 */ /* 0x000fc40000000f00 */
[----:B------:R-:W2:Y:S04]  /*68b20*/  LDL.LU R164, [R1+0x2148] ;  /* 0x0021480001a47983 */ /* 0x000ea80000300800 */
[----:B------:R-:W2:Y:S01]  /*68b30*/  LDL.LU R163, [R1+0x2154] ;  /* 0x0021540001a37983 */ /* 0x000ea20000300800 */
[----:B------:R-:W-:-:S03]  /*68b40*/  IADD3 R161, P3, R161, R158, RZ ;  /* 0x0000009ea1a17210 */ /* 0x000fc60007f7e0ff */
[----:B------:R1:W-:Y:S01]  /*68b50*/  LDGSTS.E [R3+0x200], [R152.64], P1 ;  /* 0x0020000098037fae */ /* 0x0003e20008921848 */
[----:B------:R-:W-:Y:S01]  /*68b60*/  IADD3 R154, P4, R154, R158, RZ ;  /* 0x0000009e9a9a7210 */ /* 0x000fe20007f9e0ff */
[----:B------:R-:W-:Y:S01]  /*68b70*/  IMAD.X R162, R162, 0x1, R0, P3 ;  /* 0x00000001a2a27824 */ /* 0x000fe200018e0600 */
[----:B-1----:R-:W-:-:S03]  /*68b80*/  SEL R152, RZ, 0x4, !P2 ;  /* 0x00000004ff987807 */ /* 0x002fc60005000000 */
[----:B------:R-:W-:Y:S01]  /*68b90*/  IMAD.X R155, R155, 0x1, R0, P4 ;  /* 0x000000019b9b7824 */ /* 0x000fe200020e0600 */
[----:B------:R-:W-:Y:S01]  /*68ba0*/  SEL R152, R152, RZ, !P0 ;  /* 0x000000ff98987207 */ /* 0x000fe20004000000 */
[----:B------:R-:W-:Y:S01]  /*68bb0*/  STL [R1+0x224c], R161 ;  /* 0x00224ca101007387 */ /* 0x000fe20000100800 */
[----:B------:R-:W-:Y:S02]  /*68bc0*/  IMAD.MOV.U32 R153, RZ, RZ, R162 ;  /* 0x000000ffff997224 */ /* 0x000fe400078e00a2 */
[----:B------:R-:W-:Y:S01]  /*68bd0*/  ISETP.NE.U32.AND P2, PT, R152, RZ, PT ;  /* 0x000000ff9800720c */ /* 0x000fe20003f45070 */
[----:B------:R1:W-:Y:S01]  /*68be0*/  STL [R1+0x2248], R162 ;  /* 0x002248a201007387 */ /* 0x0003e20000100800 */
[----:B------:R-:W-:-:S03]  /*68bf0*/  MOV R152, R161 ;  /* 0x000000a100987202 */ /* 0x000fc60000000f00 */
[----:B------:R-:W-:Y:S04]  /*68c00*/  STL [R1+0x21d4], R154 ;  /* 0x0021d49a01007387 */ /* 0x000fe80000100800 */
[----:B------:R1:W-:Y:S04]  /*68c10*/  STL [R1+0x21c8], R155 ;  /* 0x0021c89b01007387 */ /* 0x0003e80000100800 */
[----:B-1----:R-:W2:Y:S04]  /*68c20*/  LDL.LU R162, [R1+0x2140] ;  /* 0x0021400001a27983 */ /* 0x002ea80000300800 */
[----:B------:R1:W-:Y:S04]  /*68c30*/  LDGSTS.E [R3+0x300], [R152.64], P1 ;  /* 0x0030000098037fae */ /* 0x0003e80008921848 */
[----:B------:R-:W2:Y:S01]  /*68c40*/  LDL.LU R161, [R1+0x214c] ;  /* 0x00214c0001a17983 */ /* 0x000ea20000300800 */
[----:B-1----:R-:W-:Y:S01]  /*68c50*/  MOV R153, R155 ;  /* 0x0000009b00997202 */ /* 0x002fe20000000f00 */
[----:B------:R-:W-:-:S02]  /*68c60*/  IMAD.MOV.U32 R152, RZ, RZ, R154 ;  /* 0x000000ffff987224 */ /* 0x000fc400078e009a */
[----:B------:R-:W2:Y:S04]  /*68c70*/  LDL.LU R155, [R1+0x2138] ;  /* 0x00213800019b7983 */ /* 0x000ea80000300800 */
[----:B------:R-:W2:Y:S04]  /*68c80*/  LDL.LU R154, [R1+0x2144] ;  /* 0x00214400019a7983 */ /* 0x000ea80000300800 */
[----:B------:R1:W-:Y:S01]  /*68c90*/  LDGSTS.E [R3+0x1000], [R152.64], P2 ;  /* 0x0100000098037fae */ /* 0x0003e20009121848 */
[----:B----4-:R-:W-:-:S05]  /*68ca0*/  IADD3 R159, P1, R159, R158, RZ ;  /* 0x0000009e9f9f7210 */ /* 0x010fca0007f3e0ff */
        /* <DEDUP_REMOVED lines=8> */
[----:B------:R4:W-:Y:S04]  /*68d30*/  STL [R1+0x21b8], R157 ;  /* 0x0021b89d01007387 */ /* 0x0009e80000100800 */
[----:B------:R4:W-:Y:S04]  /*68d40*/  LDGSTS.E [R3+0x1100], [R152.64], P2 ;  /* 0x0110000098037fae */ /* 0x0009e80009121848 */
[----:B-1----:R-:W3:Y:S04]  /*68d50*/  LDL.LU R160, [R1+0x2130] ;  /* 0x0021300001a07983 */ /* 0x002ee80000300800 */
[----:B------:R-:W3:Y:S01]  /*68d60*/  LDL.LU R159, [R1+0x213c] ;  /* 0x00213c00019f7983 */ /* 0x000ee20000300800 */
[----:B----4-:R-:W-:Y:S01]  /*68d70*/  MOV R153, R157 ;  /* 0x0000009d00997202 */ /* 0x010fe20000000f00 */
[----:B------:R-:W-:-:S02]  /*68d80*/  IMAD.MOV.U32 R152, RZ, RZ, R156 ;  /* 0x000000ffff987224 */ /* 0x000fc400078e009c */
[----:B------:R-:W4:Y:S04]  /*68d90*/  LDL.LU R157, [R1+0x20c8] ;  /* 0x0020c800019d7983 */ /* 0x000f280000300800 */
[----:B------:R-:W4:Y:S01]  /*68da0*/  LDL.LU R156, [R1+0x20d4] ;  /* 0x0020d400019c7983 */ /* 0x000f220000300800 */
[----:B------:R-:W-:-:S03]  /*68db0*/  ISETP.GT.AND P1, PT, R2, 0x8, PT ;  /* 0x000000080200780c */ /* 0x000fc60003f24270 */
[----:B------:R1:W-:Y:S02]  /*68dc0*/  LDGSTS.E [R3+0x1200], [R152.64], P2 ;  /* 0x0120000098037fae */ /* 0x0003e40009121848 */
[----:B-1----:R-:W-:-:S04]  /*68dd0*/  SEL R152, RZ, 0x4, !P1 ;  /* 0x00000004ff987807 */ /* 0x002fc80004800000 */
[----:B------:R-:W-:-:S04]  /*68de0*/  SEL R152, R152, RZ, !P0 ;  /* 0x000000ff98987207 */ /* 0x000fc80004000000 */
[----:B------:R-:W-:Y:S02]  /*68df0*/  ISETP.NE.U32.AND P1, PT, R152, RZ, PT ;  /* 0x000000ff9800720c */ /* 0x000fe40003f25070 */
[----:B--2---:R-:W-:-:S05]  /*68e00*/  IADD3 R165, P3, R165, R158, RZ ;  /* 0x0000009ea5a57210 */ /* 0x004fca0007f7e0ff */
[----:B------:R-:W-:Y:S01]  /*68e10*/  IMAD.X R166, R166, 0x1, R0, P3 ;  /* 0x00000001a6a67824 */ /* 0x000fe200018e0600 */
[----:B------:R-:W-:Y:S01]  /*68e20*/  IADD3 R163, P4, R163, R158, RZ ;  /* 0x0000009ea3a37210 */ /* 0x000fe20007f9e0ff */
[----:B------:R-:W-:Y:S01]  /*68e30*/  STL [R1+0x21bc], R165 ;  /* 0x0021bca501007387 */ /* 0x000fe20000100800 */
[----:B------:R-:W-:Y:S01]  /*68e40*/  MOV R152, R165 ;  /* 0x000000a500987202 */ /* 0x000fe20000000f00 */
[----:B------:R-:W-:Y:S02]  /*68e50*/  IMAD.MOV.U32 R153, RZ, RZ, R166 ;  /* 0x000000ffff997224 */ /* 0x000fe400078e00a6 */
[----:B------:R-:W-:Y:S01]  /*68e60*/  IMAD.X R164, R164, 0x1, R0, P4 ;  /* 0x00000001a4a47824 */ /* 0x000fe200020e0600 */
[----:B------:R1:W-:Y:S04]  /*68e70*/  STL [R1+0x21b0], R166 ;  /* 0x0021b0a601007387 */ /* 0x0003e80000100800 */
[----:B------:R-:W-:Y:S04]  /*68e80*/  STL [R1+0x2154], R163 ;  /* 0x002154a301007387 */ /* 0x000fe80000100800 */
[----:B------:R2:W-:Y:S04]  /*68e90*/  STL [R1+0x2148], R164 ;  /* 0x002148a401007387 */ /* 0x0005e80000100800 */
[----:B-1----:R-:W4:Y:S04]  /*68ea0*/  LDL.LU R166, [R1+0x20c0] ;  /* 0x0020c00001a67983 */ /* 0x002f280000300800 */
[----:B------:R1:W-:Y:S04]  /*68eb0*/  LDGSTS.E [R3+0x1300], [R152.64], P2 ;  /* 0x0130000098037fae */ /* 0x0003e80009121848 */
[----:B------:R-:W4:Y:S01]  /*68ec0*/  LDL.LU R165, [R1+0x20cc] ;  /* 0x0020cc0001a57983 */ /* 0x000f220000300800 */
[----:B-1----:R-:W-:Y:S01]  /*68ed0*/  MOV R153, R164 ;  /* 0x000000a400997202 */ /* 0x002fe20000000f00 */
[----:B------:R-:W-:-:S02]  /*68ee0*/  IMAD.MOV.U32 R152, RZ, RZ, R163 ;  /* 0x000000ffff987224 */ /* 0x000fc400078e00a3 */
[----:B--2---:R-:W2:Y:S04]  /*68ef0*/  LDL.LU R164, [R1+0x20b8] ;  /* 0x0020b80001a47983 */ /* 0x004ea80000300800 */
[----:B------:R-:W2:Y:S04]  /*68f00*/  LDL.LU R163, [R1+0x20c4] ;  /* 0x0020c40001a37983 */ /* 0x000ea80000300800 */
[----:B------:R1:W-:Y:S01]  /*68f10*/  LDGSTS.E [R3+0x2000], [R152.64], P1 ;  /* 0x0200000098037fae */ /* 0x0003e20008921848 */
[----:B------:R-:W-:-:S05]  /*68f20*/  IADD3 R161, P2, R161, R158, RZ ;  /* 0x0000009ea1a17210 */ /* 0x000fca0007f5e0ff */
[----:B------:R-:W-:Y:S01]  /*68f30*/  IMAD.X R162, R162, 0x1, R0, P2 ;  /* 0x00000001a2a27824 */ /* 0x000fe200010e0600 */
[----:B------:R-:W-:Y:S01]  /*68f40*/  STL [R1+0x214c], R161 ;  /* 0x00214ca101007387 */ /* 0x000fe20000100800 */
[----:B------:R-:W-:Y:S02]  /*68f50*/  IADD3 R154, P3, R154, R158, RZ ;  /* 0x0000009e9a9a7210 */ /* 0x000fe40007f7e0ff */
[----:B-1----:R-:W-:Y:S01]  /*68f60*/  IMAD.MOV.U32 R153, RZ, RZ, R162 ;  /* 0x000000ffff997224 */ /* 0x002fe200078e00a2 */
[----:B------:R-:W-:Y:S02]  /*68f70*/  MOV R152, R161 ;  /* 0x000000a100987202 */ /* 0x000fe40000000f00 */
[----:B------:R-:W-:Y:S01]  /*68f80*/  IMAD.X R155, R155, 0x1, R0, P3 ;  /* 0x000000019b9b7824 */ /* 0x000fe200018e0600 */
[----:B------:R1:W-:Y:S04]  /*68f90*/  STL [R1+0x2140], R162 ;  /* 0x002140a201007387 */ /* 0x0003e80000100800 */
[----:B------:R-:W-:Y:S04]  /*68fa0*/  STL [R1+0x2144], R154 ;  /* 0x0021449a01007387 */ /* 0x000fe80000100800 */
[----:B------:R1:W-:Y:S04]  /*68fb0*/  STL [R1+0x2138], R155 ;  /* 0x0021389b01007387 */ /* 0x0003e80000100800 */
[----:B------:R1:W-:Y:S04]  /*68fc0*/  LDGSTS.E [R3+0x2100], [R152.64], P1 ;  /* 0x0210000098037fae */ /* 0x0003e80008921848 */
[----:B-1----:R-:W2:Y:S04]  /*68fd0*/  LDL.LU R162, [R1+0x20b0] ;  /* 0x0020b00001a27983 */ /* 0x002ea80000300800 */
[----:B------:R-:W2:Y:S01]  /*68fe0*/  LDL.LU R161, [R1+0x20bc] ;  /* 0x0020bc0001a17983 */ /* 0x000ea20000300800 */
[----:B------:R-:W-:Y:S01]  /*68ff0*/  MOV R153, R155 ;  /* 0x0000009b00997202 */ /* 0x000fe20000000f00 */
[----:B------:R-:W-:-:S02]  /*69000*/  IMAD.MOV.U32 R152, RZ, RZ, R154 ;  /* 0x000000ffff987224 */ /* 0x000fc400078e009a */
[----:B------:R-:W2:Y:S04]  /*69010*/  LDL.LU R155, [R1+0x2034] ;  /* 0x00203400019b7983 */ /* 0x000ea80000300800 */
[----:B------:R-:W2:Y:S01]  /*69020*/  LDL.LU R154, [R1+0x2038] ;  /* 0x00203800019a7983 */ /* 0x000ea20000300800 */
[----:B------:R-:W-:-:S03]  /*69030*/  ISETP.GT.AND P2, PT, R2, 0xc, PT ;  /* 0x0000000c0200780c */ /* 0x000fc60003f44270 */
[----:B------:R1:W-:Y:S02]  /*69040*/  LDGSTS.E [R3+0x2200], [R152.64], P1 ;  /* 0x0220000098037fae */ /* 0x0003e40008921848 */
[----:B-1----:R-:W-:-:S04]  /*69050*/  SEL R152, RZ, 0x4, !P2 ;  /* 0x00000004ff987807 */ /* 0x002fc80005000000 */
[----:B------:R-:W-:-:S04]  /*69060*/  SEL R152, R152, RZ, !P0 ;  /* 0x000000ff98987207 */ /* 0x000fc80004000000 */
[----:B------:R-:W-:Y:S02]  /*69070*/  ISETP.NE.U32.AND P2, PT, R152, RZ, PT ;  /* 0x000000ff9800720c */ /* 0x000fe40003f45070 */
[----:B---3--:R-:W-:-:S05]  /*69080*/  IADD3 R159, P3, R159, R158, RZ ;  /* 0x0000009e9f9f7210 */ /* 0x008fca0007f7e0ff */
[----:B------:R-:W-:Y:S01]  /*69090*/  IMAD.X R160, R160, 0x1, R0, P3 ;  /* 0x00000001a0a07824 */ /* 0x000fe200018e0600 */
[----:B----4-:R-:W-:Y:S01]  /*690a0*/  IADD3 R156, P4, R156, R158, RZ ;  /* 0x0000009e9c9c7210 */ /* 0x010fe20007f9e0ff */
        /* <DEDUP_REMOVED lines=12> */
[----:B---3--:R-:W3:Y:S04]  /*69170*/  LDL.LU R157, [R1+0x2044] ;  /* 0x00204400019d7983 */ /* 0x008ee80000300800 */
[----:B------:R-:W3:Y:S04]  /*69180*/  LDL.LU R156, [R1+0x2048] ;  /* 0x00204800019c7983 */ /* 0x000ee80000300800 */
[----:B------:R1:W-:Y:S01]  /*69190*/  LDGSTS.E [R3+0x3000], [R152.64], P2 ;  /* 0x0300000098037fae */ /* 0x0003e20009121848 */
[----:B------:R-:W-:-:S05]  /*691a0*/  IADD3 R165, P1, R165, R158, RZ ;  /* 0x0000009ea5a57210 */ /* 0x000fca0007f3e0ff */
[----:B------:R-:W-:Y:S01]  /*691b0*/  IMAD.X R166, R166, 0x1, R0, P1 ;  /* 0x00000001a6a67824 */ /* 0x000fe200008e0600 */
[----:B-1----:R-:W-:Y:S01]  /*691c0*/  MOV R152, R165 ;  /* 0x000000a500987202 */ /* 0x002fe20000000f00 */
[----:B------:R-:W-:Y:S01]  /*691d0*/  STL [R1+0x20cc], R165 ;  /* 0x0020cca501007387 */ /* 0x000fe20000100800 */
[----:B--2---:R-:W-:Y:S01]  /*691e0*/  IADD3 R163, P3, R163, R158, RZ ;  /* 0x0000009ea3a37210 */ /* 0x004fe20007f7e0ff */
[----:B------:R-:W-:Y:S02]  /*691f0*/  IMAD.MOV.U32 R153, RZ, RZ, R166 ;  /* 0x000000ffff997224 */ /* 0x000fe400078e00a6 */
[----:B------:R1:W-:Y:S02]  /*69200*/  STL [R1+0x20c0], R166 ;  /* 0x0020c0a601007387 */ /* 0x0003e40000100800 */
[----:B------:R-:W-:Y:S02]  /*69210*/  IMAD.X R164, R164, 0x1, R0, P3 ;  /* 0x00000001a4a47824 */ /* 0x000fe400018e0600 */
[----:B------:R-:W-:Y:S04]  /*69220*/  STL [R1+0x20c4], R163 ;  /* 0x0020c4a301007387 */ /* 0x000fe80000100800 */
[----:B------:R2:W-:Y:S01]  /*69230*/  STL [R1+0x20b8], R164 ;  /* 0x0020b8a401007387 */ /* 0x0005e20000100800 */
[----:B------:R-:W-:-:S03]  /*69240*/  ISETP.GT.AND P1, PT, R2, 0x10, PT ;  /* 0x000000100200780c */ /* 0x000fc60003f24270 */
[----:B------:R2:W-:Y:S04]  /*69250*/  LDGSTS.E [R3+0x3100], [R152.64], P2 ;  /* 0x0310000098037fae */ /* 0x0005e80009121848 */
[----:B-1----:R-:W3:Y:S04]  /*69260*/  LDL.LU R166, [R1+0x204c] ;  /* 0x00204c0001a67983 */ /* 0x002ee80000300800 */
[----:B------:R-:W3:Y:S01]  /*69270*/  LDL.LU R165, [R1+0x2050] ;  /* 0x0020500001a57983 */ /* 0x000ee20000300800 */
[----:B--2---:R-:W-:Y:S01]  /*69280*/  IMAD.MOV.U32 R152, RZ, RZ, R163 ;  /* 0x000000ffff987224 */ /* 0x004fe200078e00a3 */
[----:B------:R-:W-:-:S02]  /*69290*/  MOV R153, R164 ;  /* 0x000000a400997202 */ /* 0x000fc40000000f00 */
[----:B------:R-:W3:Y:S04]  /*692a0*/  LDL.LU R164, [R1+0x1fb4] ;  /* 0x001fb40001a47983 */ /* 0x000ee80000300800 */
[----:B------:R-:W3:Y:S04]  /*692b0*/  LDL.LU R163, [R1+0x1fb8] ;  /* 0x001fb80001a37983 */ /* 0x000ee80000300800 */
[----:B------:R1:W-:Y:S01]  /*692c0*/  LDGSTS.E [R3+0x3200], [R152.64], P2 ;  /* 0x0320000098037fae */ /* 0x0003e20009121848 */
[----:B------:R-:W-:Y:S02]  /*692d0*/  IADD3 R161, P3, R161, R158, RZ ;  /* 0x0000009ea1a17210 */ /* 0x000fe40007f7e0ff */
[----:B-1----:R-:W-:-:S03]  /*692e0*/  SEL R152, RZ, 0x4, !P1 ;  /* 0x00000004ff987807 */ /* 0x002fc60004800000 */
[----:B------:R-:W-:Y:S01]  /*692f0*/  IMAD.X R162, R162, 0x1, R0, P3 ;  /* 0x00000001a2a27824 */ /* 0x000fe200018e0600 */
[----:B------:R-:W-:Y:S02]  /*69300*/  SEL R152, R152, RZ, !P0 ;  /* 0x000000ff98987207 */ /* 0x000fe40004000000 */
[----:B------:R-:W-:Y:S01]  /*69310*/  IADD3 R154, P4, R154, R158, RZ ;  /* 0x0000009e9a9a7210 */ /* 0x000fe20007f9e0ff */
[----:B------:R-:W-:Y:S01]  /*69320*/  STL [R1+0x20bc], R161 ;  /* 0x0020bca101007387 */ /* 0x000fe20000100800 */
[----:B------:R-:W-:Y:S01]  /*69330*/  ISETP.NE.U32.AND P1, PT, R152, RZ, PT ;  /* 0x000000ff9800720c */ /* 0x000fe20003f25070 */
[----:B------:R-:W-:Y:S02]  /*69340*/  IMAD.MOV.U32 R153, RZ, RZ, R162 ;  /* 0x000000ffff997224 */ /* 0x000fe400078e00a2 */
[----:B------:R-:W-:Y:S01]  /*69350*/  IMAD.X R155, R155, 0x1, R0, P4 ;  /* 0x000000019b9b7824 */ /* 0x000fe200020e0600 */
[----:B------:R-:W-:Y:S01]  /*69360*/  MOV R152, R161 ;  /* 0x000000a100987202 */ /* 0x000fe20000000f00 */
[----:B------:R1:W-:Y:S04]  /*69370*/  STL [R1+0x20b0], R162 ;  /* 0x0020b0a201007387 */ /* 0x0003e80000100800 */
[----:B------:R-:W-:Y:S04]  /*69380*/  STL [R1+0x2038], R154 ;  /* 0x0020389a01007387 */ /* 0x000fe80000100800 */
[----:B------:R1:W-:Y:S04]  /*69390*/  STL [R1+0x2034], R155 ;  /* 0x0020349b01007387 */ /* 0x0003e80000100800 */
[----:B-1----:R-:W3:Y:S04]  /*693a0*/  LDL.LU R162, [R1+0x1fbc] ;  /* 0x001fbc0001a27983 */ /* 0x002ee80000300800 */
[----:B------:R1:W-:Y:S04]  /*693b0*/  LDGSTS.E [R3+0x3300], [R152.64], P2 ;  /* 0x0330000098037fae */ /* 0x0003e80009121848 */
[----:B------:R-:W3:Y:S01]  /*693c0*/  LDL.LU R161, [R1+0x1fc0] ;  /* 0x001fc00001a17983 */ /* 0x000ee20000300800 */
[----:B-1----:R-:W-:Y:S01]  /*693d0*/  MOV R153, R155 ;  /* 0x0000009b00997202 */ /* 0x002fe20000000f00 */
[----:B------:R-:W-:-:S02]  /*693e0*/  IMAD.MOV.U32 R152, RZ, RZ, R154 ;  /* 0x000000ffff987224 */ /* 0x000fc400078e009a */
[----:B------:R-:W3:Y:S04]  /*693f0*/  LDL.LU R155, [R1+0x1fc4] ;  /* 0x001fc400019b7983 */ /* 0x000ee80000300800 */
[----:B------:R-:W3:Y:S04]  /*69400*/  LDL.LU R154, [R1+0x1fc8] ;  /* 0x001fc800019a7983 */ /* 0x000ee80000300800 */
[----:B------:R1:W-:Y:S01]  /*69410*/  LDGSTS.E [R3+0x4000], [R152.64], P1 ;  /* 0x0400000098037fae */ /* 0x0003e20008921848 */
[----:B----4-:R-:W-:-:S05]  /*69420*/  IADD3 R159, P2, R159, R158, RZ ;  /* 0x0000009e9f9f7210 */ /* 0x010fca0007f5e0ff */
[----:B------:R-:W-:Y:S01]  /*69430*/  IMAD.X R160, R160, 0x1, R0, P2 ;  /* 0x00000001a0a07824 */ /* 0x000fe200010e0600 */
[----:B-1----:R-:W-:Y:S01]  /*69440*/  MOV R152, R159 ;  /* 0x0000009f00987202 */ /* 0x002fe20000000f00 */
[----:B------:R-:W-:Y:S01]  /*69450*/  STL [R1+0x2040], R159 ;  /* 0x0020409f01007387 */ /* 0x000fe20000100800 */
[----:B---3--:R-:W-:Y:S01]  /*69460*/  IADD3 R156, P3, R156, R158, RZ ;  /* 0x0000009e9c9c7210 */ /* 0x008fe20007f7e0ff */
[----:B------:R-:W-:Y:S02]  /*69470*/  IMAD.MOV.U32 R153, RZ, RZ, R160 ;  /* 0x000000ffff997224 */ /* 0x000fe400078e00a0 */
[----:B------:R1:W-:Y:S02]  /*69480*/  STL [R1+0x203c], R160 ;  /* 0x00203ca001007387 */ /* 0x0003e40000100800 */
[----:B------:R-:W-:Y:S02]  /*69490*/  IMAD.X R157, R157, 0x1, R0, P3 ;  /* 0x000000019d9d7824 */ /* 0x000fe400018e0600 */
[----:B------:R-:W-:Y:S04]  /*694a0*/  STL [R1+0x2048], R156 ;  /* 0x0020489c01007387 */ /* 0x000fe80000100800 */
[----:B------:R3:W-:Y:S04]  /*694b0*/  STL [R1+0x2044], R157 ;  /* 0x0020449d01007387 */ /* 0x0007e80000100800 */
[----:B------:R4:W-:Y:S04]  /*694c0*/  LDGSTS.E [R3+0x4100], [R152.64], P1 ;  /* 0x0410000098037fae */ /* 0x0009e80008921848 */
[----:B-1----:R-:W2:Y:S04]  /*694d0*/  LDL.LU R160, [R1+0x1fcc] ;  /* 0x001fcc0001a07983 */ /* 0x002ea80000300800 */
[----:B------:R-:W2:Y:S01]  /*694e0*/  LDL.LU R159, [R1+0x1fd0] ;  /* 0x001fd000019f7983 */ /* 0x000ea20000300800 */
[----:B----4-:R-:W-:Y:S01]  /*694f0*/  MOV R153, R157 ;  /* 0x0000009d00997202 */ /* 0x010fe20000000f00 */
[----:B------:R-:W-:-:S02]  /*69500*/  IMAD.MOV.U32 R152, RZ, RZ, R156 ;  /* 0x000000ffff987224 */ /* 0x000fc400078e009c */
[----:B---3--:R-:W3:Y:S04]  /*69510*/  LDL.LU R157, [R1+0x1f34] ;  /* 0x001f3400019d7983 */ /* 0x008ee80000300800 */
[----:B------:R-:W4:Y:S01]  /*69520*/  LDL.LU R156, [R1+0x1f38] ;  /* 0x001f3800019c7983 */ /* 0x000f220000300800 */
[----:B------:R-:W-:-:S03]  /*69530*/  ISETP.GT.AND P2, PT, R2, 0x14, PT ;  /* 0x000000140200780c */ /* 0x000fc60003f44270 */
[----:B------:R1:W-:Y:S02]  /*69540*/  LDGSTS.E [R3+0x4200], [R152.64], P1 ;  /* 0x0420000098037fae */ /* 0x0003e40008921848 */
[----:B-1----:R-:W-:-:S04]  /*69550*/  SEL R152, RZ, 0x4, !P2 ;  /* 0x00000004ff987807 */ /* 0x002fc80005000000 */
[----:B------:R-:W-:-:S04]  /*69560*/  SEL R152, R152, RZ, !P0 ;  /* 0x000000ff98987207 */ /* 0x000fc80004000000 */
[----:B------:R-:W-:Y:S02]  /*69570*/  ISETP.NE.U32.AND P2, PT, R152, RZ, PT ;  /* 0x000000ff9800720c */ /* 0x000fe40003f45070 */
[----:B------:R-:W-:-:S05]  /*69580*/  IADD3 R165, P3, R165, R158, RZ ;  /* 0x0000009ea5a57210 */ /* 0x000fca0007f7e0ff */
[----:B------:R-:W-:Y:S01]  /*69590*/  IMAD.X R166, R166, 0x1, R0, P3 ;  /* 0x00000001a6a67824 */ /* 0x000fe200018e0600 */
[----:B------:R-:W-:Y:S01]  /*695a0*/  IADD3 R163, P4, R163, R158, RZ ;  /* 0x0000009ea3a37210 */ /* 0x000fe20007f9e0ff */
[----:B------:R-:W-:Y:S01]  /*695b0*/  STL [R1+0x2050], R165 ;  /* 0x002050a501007387 */ /* 0x000fe20000100800 */
[----:B------:R-:W-:Y:S01]  /*695c0*/  MOV R152, R165 ;  /* 0x000000a500987202 */ /* 0x000fe20000000f00 */
[----:B------:R-:W-:Y:S02]  /*695d0*/  IMAD.MOV.U32 R153, RZ, RZ, R166 ;  /* 0x000000ffff997224 */ /* 0x000fe400078e00a6 */
[----:B------:R-:W-:Y:S01]  /*695e0*/  IMAD.X R164, R164, 0x1, R0, P4 ;  /* 0x00000001a4a47824 */ /* 0x000fe200020e0600 */
[----:B------:R1:W-:Y:S01]  /*695f0*/  STL [R1+0x204c], R166 ;  /* 0x00204ca601007387 */ /* 0x0003e20000100800 */
[----:B------:R-:W-:Y:S03]  /*69600*/  STL [R1+0x1fb8], R163 ;  /* 0x001fb8a301007387 */ /* 0x000fe60000100800 */
[----:B------:R1:W-:Y:S04]  /*69610*/  LDGSTS.E [R3+0x4300], [R152.64], P1 ;  /* 0x0430000098037fae */ /* 0x0003e80008921848 */
[----:B------:R1:W-:Y:S04]  /*69620*/  STL [R1+0x1fb4], R164 ;  /* 0x001fb4a401007387 */ /* 0x0003e80000100800 */
[----:B-1----:R-:W3:Y:S01]  /*69630*/  LDL.LU R166, [R1+0x1f3c] ;  /* 0x001f3c0001a67983 */ /* 0x002ee20000300800 */
[----:B------:R-:W3:Y:S01]  /*69640*/  LDL.LU R165, [R1+0x1f40] ;  /* 0x001f400001a57983 */ /* 0x000ee20000300800 */
[----:B------:R-:W-:Y:S01]  /*69650*/  MOV R153, R164 ;  /* 0x000000a400997202 */ /* 0x000fe20000000f00 */
[----:B------:R-:W-:Y:S01]  /*69660*/  IMAD.MOV.U32 R152, RZ, RZ, R163 ;  /* 0x000000ffff987224 */ /* 0x000fe200078e00a3 */
[----:B------:R-:W3:Y:S01]  /*69670*/  LDL.LU R164, [R1+0x1f44] ;  /* 0x001f440001a47983 */ /* 0x000ee20000300800 */
[----:B------:R-:W3:Y:S03]  /*69680*/  LDL.LU R163, [R1+0x1f48] ;  /* 0x001f480001a37983 */ /* 0x000ee60000300800 */
[----:B------:R1:W-:Y:S01]  /*69690*/  LDGSTS.E [R3+0x5000], [R152.64], P2 ;  /* 0x0500000098037fae */ /* 0x0003e20009121848 */
[----:B------:R-:W-:-:S05]  /*696a0*/  IADD3 R161, P1, R161, R158, RZ ;  /* 0x0000009ea1a17210 */ /* 0x000fca0007f3e0ff */
[----:B------:R-:W-:Y:S01]  /*696b0*/  IMAD.X R162, R162, 0x1, R0, P1 ;  /* 0x00000001a2a27824 */ /* 0x000fe200008e0600 */
[----:B-1----:R-:W-:Y:S01]  /*696c0*/  MOV R152, R161 ;  /* 0x000000a100987202 */ /* 0x002fe20000000f00 */
[----:B------:R-:W-:Y:S01]  /*696d0*/  STL [R1+0x1fc0], R161 ;  /* 0x001fc0a101007387 */ /* 0x000fe20000100800 */
[----:B------:R-:W-:Y:S01]  /*696e0*/  IADD3 R154, P3, R154, R158, RZ ;  /* 0x0000009e9a9a7210 */ /* 0x000fe20007f7e0ff */
[----:B------:R-:W-:Y:S02]  /*696f0*/  IMAD.MOV.U32 R153, RZ, RZ, R162 ;  /* 0x000000ffff997224 */ /* 0x000fe400078e00a2 */
[----:B------:R1:W-:Y:S02]  /*69700*/  STL [R1+0x1fbc], R162 ;  /* 0x001fbca201007387 */ /* 0x0003e40000100800 */
[----:B------:R-:W-:Y:S02]  /*69710*/  IMAD.X R155, R155, 0x1, R0, P3 ;  /* 0x000000019b9b7824 */ /* 0x000fe400018e0600 */
[----:B------:R-:W-:Y:S04]  /*69720*/  STL [R1+0x1fc8], R154 ;  /* 0x001fc89a01007387 */ /* 0x000fe80000100800 */
[----:B------:R1:W-:Y:S04]  /*69730*/  LDGSTS.E [R3+0x5100], [R152.64], P2 ;  /* 0x0510000098037fae */ /* 0x0003e80009121848 */
[----:B------:R1:W-:Y:S04]  /*69740*/  STL [R1+0x1fc4], R155 ;  /* 0x001fc49b01007387 */ /* 0x0003e80000100800 */
[----:B-1----:R-:W3:Y:S01]  /*69750*/  LDL.LU R162, [R1+0x1f4c] ;  /* 0x001f4c0001a27983 */ /* 0x002ee20000300800 */
[----:B------:R-:W3:Y:S01]  /*69760*/  LDL.LU R161, [R1+0x1f50] ;  /* 0x001f500001a17983 */ /* 0x000ee20000300800 */
[----:B------:R-:W-:Y:S01]  /*69770*/  MOV R153, R155 ;  /* 0x0000009b00997202 */ /* 0x000fe20000000f00 */
[----:B------:R-:W-:Y:S01]  /*69780*/  IMAD.MOV.U32 R152, RZ, RZ, R154 ;  /* 0x000000ffff987224 */ /* 0x000fe200078e009a */
[----:B------:R-:W3:Y:S01]  /*69790*/  LDL.LU R155, [R1+0x1eb4] ;  /* 0x001eb400019b7983 */ /* 0x000ee20000300800 */
[----:B------:R-:W3:Y:S01]  /*697a0*/  LDL.LU R154, [R1+0x1eb8] ;  /* 0x001eb800019a7983 */ /* 0x000ee20000300800 */
[----:B------:R-:W-:-:S02]  /*697b0*/  ISETP.GT.AND P1, PT, R2, 0x18, PT ;  /* 0x000000180200780c */ /* 0x000fc40003f24270 */
[----:B------:R1:W-:Y:S02]  /*697c0*/  LDGSTS.E [R3+0x5200], [R152.64], P2 ;  /* 0x0520000098037fae */ /* 0x0003e40009121848 */
[----:B-1----:R-:W-:-:S04]  /*697d0*/  SEL R152, RZ, 0x4, !P1 ;  /* 0x00000004ff987807 */ /* 0x002fc80004800000 */
[----:B------:R-:W-:-:S04]  /*697e0*/  SEL R152, R152, RZ, !P0 ;  /* 0x000000ff98987207 */ /* 0x000fc80004000000 */
[----:B------:R-:W-:Y:S02]  /*697f0*/  ISETP.NE.U32.AND P1, PT, R152, RZ, PT ;  /* 0x000000ff9800720c */ /* 0x000fe40003f25070 */
[----:B--2---:R-:W-:-:S05]  /*69800*/  IADD3 R159, P3, R159, R158, RZ ;  /* 0x0000009e9f9f7210 */ /* 0x004fca0007f7e0ff */
[----:B------:R-:W-:Y:S01]  /*69810*/  IMAD.X R160, R160, 0x1, R0, P3 ;  /* 0x00000001a0a07824 */ /* 0x000fe200018e0600 */
[-C--:B----4-:R-:W-:Y:S01]  /*69820*/  IADD3 R156, P4, R156, R158.reuse, RZ ;  /* 0x0000009e9c9c7210 */ /* 0x090fe20007f9e0ff */
[----:B------:R-:W-:Y:S01]  /*69830*/  STL [R1+0x1fd0], R159 ;  /* 0x001fd09f01007387 */ /* 0x000fe20000100800 */
[----:B------:R-:W-:Y:S01]  /*69840*/  MOV R152, R159 ;  /* 0x0000009f00987202 */ /* 0x000fe20000000f00 */
[----:B------:R-:W-:Y:S02]  /*69850*/  IMAD.MOV.U32 R153, RZ, RZ, R160 ;  /* 0x000000ffff997224 */ /* 0x000fe400078e00a0 */
[----:B---3--:R-:W-:Y:S01]  /*69860*/  IMAD.X R157, R157, 0x1, R0, P4 ;  /* 0x000000019d9d7824 */ /* 0x008fe200020e0600 */
[----:B------:R1:W-:Y:S01]  /*69870*/  STL [R1+0x1fcc], R160 ;  /* 0x001fcca001007387 */ /* 0x0003e20000100800 */
[----:B------:R-:W-:Y:S03]  /*69880*/  STL [R1+0x1f38], R156 ;  /* 0x001f389c01007387 */ /* 0x000fe60000100800 */
[----:B------:R2:W-:Y:S04]  /*69890*/  LDGSTS.E [R3+0x5300], [R152.64], P2 ;  /* 0x0530000098037fae */ /* 0x0005e80009121848 */
[----:B------:R3:W-:Y:S04]  /*698a0*/  STL [R1+0x1f34], R157 ;  /* 0x001f349d01007387 */ /* 0x0007e80000100800 */
[----:B-1----:R-:W4:Y:S01]  /*698b0*/  LDL.LU R160, [R1+0x1ebc] ;  /* 0x001ebc0001a07983 */ /* 0x002f220000300800 */
[----:B------:R-:W4:Y:S01]  /*698c0*/  LDL.LU R159, [R1+0x1ec0] ;  /* 0x001ec000019f7983 */ /* 0x000f220000300800 */
[----:B--2---:R-:W-:Y:S01]  /*698d0*/  MOV R153, R157 ;  /* 0x0000009d00997202 */ /* 0x004fe20000000f00 */
[----:B------:R-:W-:Y:S01]  /*698e0*/  IMAD.MOV.U32 R152, RZ, RZ, R156 ;  /* 0x000000ffff987224 */ /* 0x000fe200078e009c */
[----:B---3--:R-:W2:Y:S01]  /*698f0*/  LDL.LU R157, [R1+0x1ec4] ;  /* 0x001ec400019d7983 */ /* 0x008ea20000300800 */
[----:B------:R-:W3:Y:S03]  /*69900*/  LDL.LU R156, [R1+0x1ec8] ;  /* 0x001ec800019c7983 */ /* 0x000ee60000300800 */
[----:B------:R1:W-:Y:S01]  /*69910*/  LDGSTS.E [R3+0x6000], [R152.64], P1 ;  /* 0x0600000098037fae */ /* 0x0003e20008921848 */
[----:B------:R-:W-:-:S02]  /*69920*/  IADD3 R165, P2, R165, R158, RZ ;  /* 0x0000009ea5a57210 */ /* 0x000fc40007f5e0ff */
[----:B------:R-:W-:-:S03]  /*69930*/  IADD3 R163, P3, R163, R158, RZ ;  /* 0x0000009ea3a37210 */ /* 0x000fc60007f7e0ff */
[--C-:B------:R-:W-:Y:S01]  /*69940*/  IMAD.X R166, R166, 0x1, R0.reuse, P2 ;  /* 0x00000001a6a67824 */ /* 0x100fe200010e0600 */
[----:B-1----:R-:W-:Y:S01]  /*69950*/  MOV R152, R165 ;  /* 0x000000a500987202 */ /* 0x002fe20000000f00 */
[----:B------:R-:W-:Y:S01]  /*69960*/  STL [R1+0x1f40], R165 ;  /* 0x001f40a501007387 */ /* 0x000fe20000100800 */
[----:B------:R-:W-:Y:S02]  /*69970*/  IMAD.X R164, R164, 0x1, R0, P3 ;  /* 0x00000001a4a47824 */ /* 0x000fe400018e0600 */
[----:B------:R-:W-:Y:S01]  /*69980*/  IMAD.MOV.U32 R153, RZ, RZ, R166 ;  /* 0x000000ffff997224 */ /* 0x000fe200078e00a6 */
[----:B------:R1:W-:Y:S01]  /*69990*/  STL [R1+0x1f3c], R166 ;  /* 0x001f3ca601007387 */ /* 0x0003e20000100800 */
[----:B------:R-:W-:Y:S02]  /*699a0*/  STL [R1+0x1f48], R163 ;  /* 0x001f48a301007387 */ /* 0x000fe40000100800 */
[----:B------:R1:W-:Y:S01]  /*699b0*/  STL [R1+0x1f44], R164 ;  /* 0x001f44a401007387 */ /* 0x0003e20000100800 */
[----:B------:R1:W-:Y:S01]  /*699c0*/  LDGSTS.E [R3+0x6100], [R152.64], P1 ;  /* 0x0610000098037fae */ /* 0x0003e20008921848 */
[----:B------:R-:W-:-:S03]  /*699d0*/  ISETP.GT.AND P2, PT, R2, 0x1c, PT ;  /* 0x0000001c0200780c */ /* 0x000fc60003f44270 */
[----:B-1----:R-:W2:Y:S01]  /*699e0*/  LDL.LU R166, [R1+0x1ecc] ;  /* 0x001ecc0001a67983 */ /* 0x002ea20000300800 */
[----:B------:R-:W2:Y:S02]  /*699f0*/  LDL.LU R165, [R1+0x1ed0] ;  /* 0x001ed00001a57983 */ /* 0x000ea40000300800 */
[----:B------:R-:W-:Y:S01]  /*69a00*/  IMAD.MOV.U32 R152, RZ, RZ, R163 ;  /* 0x000000ffff987224 */ /* 0x000fe200078e00a3 */
[----:B------:R-:W-:Y:S02]  /*69a10*/  MOV R153, R164 ;  /* 0x000000a400997202 */ /* 0x000fe40000000f00 */
[----:B------:R-:W2:Y:S01]  /*69a20*/  LDL.LU R164, [R1+0x1e34] ;  /* 0x001e340001a47983 */ /* 0x000ea20000300800 */
[----:B------:R-:W2:Y:S03]  /*69a30*/  LDL.LU R163, [R1+0x1e38] ;  /* 0x001e380001a37983 */ /* 0x000ea60000300800 */
[----:B------:R1:W-:Y:S02]  /*69a40*/  LDGSTS.E [R3+0x6200], [R152.64], P1 ;  /* 0x0620000098037fae */ /* 0x0003e40008921848 */
[----:B-1----:R-:W-:-:S04]  /*69a50*/  SEL R152, RZ, 0x4, !P2 ;  /* 0x00000004ff987807 */ /* 0x002fc80005000000 */
[----:B------:R-:W-:Y:S02]  /*69a60*/  SEL R152, R152, RZ, !P0 ;  /* 0x000000ff98987207 */ /* 0x000fe40004000000 */
[----:B------:R-:W-:Y:S02]  /*69a70*/  IADD3 R161, P3, R161, R158, RZ ;  /* 0x0000009ea1a17210 */ /* 0x000fe40007f7e0ff */
[----:B------:R-:W-:-:S03]  /*69a80*/  ISETP.NE.U32.AND P2, PT, R152, RZ, PT ;  /* 0x000000ff9800720c */ /* 0x000fc60003f45070 */
[----:B------:R-:W-:Y:S01]  /*69a90*/  IMAD.X R162, R162, 0x1, R0, P3 ;  /* 0x00000001a2a27824 */ /* 0x000fe200018e0600 */
[-C--:B------:R-:W-:Y:S01]  /*69aa0*/  IADD3 R154, P4, R154, R158.reuse, RZ ;  /* 0x0000009e9a9a7210 */ /* 0x080fe20007f9e0ff */
        /* <DEDUP_REMOVED lines=8> */
[----:B-1----:R-:W2:Y:S01]  /*69b30*/  LDL.LU R162, [R1+0x1e3c] ;  /* 0x001e3c0001a27983 */ /* 0x002ea20000300800 */
[----:B------:R-:W2:Y:S01]  /*69b40*/  LDL.LU R161, [R1+0x1e40] ;  /* 0x001e400001a17983 */ /* 0x000ea20000300800 */
[----:B------:R-:W-:Y:S01]  /*69b50*/  MOV R153, R155 ;  /* 0x0000009b00997202 */ /* 0x000fe20000000f00 */
[----:B------:R-:W-:Y:S01]  /*69b60*/  IMAD.MOV.U32 R152, RZ, RZ, R154 ;  /* 0x000000ffff987224 */ /* 0x000fe200078e009a */
[----:B------:R-:W2:Y:S01]  /*69b70*/  LDL.LU R155, [R1+0x1e44] ;  /* 0x001e4400019b7983 */ /* 0x000ea20000300800 */
[----:B------:R-:W2:Y:S03]  /*69b80*/  LDL.LU R154, [R1+0x1e48] ;  /* 0x001e4800019a7983 */ /* 0x000ea60000300800 */
[----:B------:R1:W-:Y:S01]  /*69b90*/  LDGSTS.E [R3+0x7000], [R152.64], P2 ;  /* 0x0700000098037fae */ /* 0x0003e20009121848 */
[----:B----4-:R-:W-:-:S02]  /*69ba0*/  IADD3 R159, P1, R159, R158, RZ ;  /* 0x0000009e9f9f7210 */ /* 0x010fc40007f3e0ff */
[----:B---3--:R-:W-:-:S03]  /*69bb0*/  IADD3 R156, P3, R156, R158, RZ ;  /* 0x0000009e9c9c7210 */ /* 0x008fc60007f7e0ff */
[--C-:B------:R-:W-:Y:S01]  /*69bc0*/  IMAD.X R160, R160, 0x1, R0.reuse, P1 ;  /* 0x00000001a0a07824 */ /* 0x100fe200008e0600 */
[----:B-1----:R-:W-:Y:S01]  /*69bd0*/  MOV R152, R159 ;  /* 0x0000009f00987202 */ /* 0x002fe20000000f00 */
[----:B------:R-:W-:Y:S01]  /*69be0*/  STL [R1+0x1ec0], R159 ;  /* 0x001ec09f01007387 */ /* 0x000fe20000100800 */
[----:B--2---:R-:W-:Y:S02]  /*69bf0*/  IMAD.X R157, R157, 0x1, R0, P3 ;  /* 0x000000019d9d7824 */ /* 0x004fe400018e0600 */
[----:B------:R-:W-:Y:S01]  /*69c00*/  IMAD.MOV.U32 R153, RZ, RZ, R160 ;  /* 0x000000ffff997224 */ /* 0x000fe200078e00a0 */
[----:B------:R1:W-:Y:S01]  /*69c10*/  STL [R1+0x1ebc], R160 ;  /* 0x001ebca001007387 */ /* 0x0003e20000100800 */
[----:B------:R-:W-:Y:S02]  /*69c20*/  STL [R1+0x1ec8], R156 ;  /* 0x001ec89c01007387 */ /* 0x000fe40000100800 */
[----:B------:R2:W-:Y:S01]  /*69c30*/  STL [R1+0x1ec4], R157 ;  /* 0x001ec49d01007387 */ /* 0x0005e20000100800 */
[----:B------:R3:W-:Y:S04]  /*69c40*/  LDGSTS.E [R3+0x7100], [R152.64], P2 ;  /* 0x0710000098037fae */ /* 0x0007e80009121848 */
[----:B-1----:R-:W4:Y:S01]  /*69c50*/  LDL.LU R160, [R1+0x1e4c] ;  /* 0x001e4c0001a07983 */ /* 0x002f220000300800 */
[----:B------:R-:W4:Y:S01]  /*69c60*/  LDL.LU R159, [R1+0x1e50] ;  /* 0x001e5000019f7983 */ /* 0x000f220000300800 */
[----:B---3--:R-:W-:Y:S01]  /*69c70*/  MOV R153, R157 ;  /* 0x0000009d00997202 */ /* 0x008fe20000000f00 */
[----:B------:R-:W-:Y:S01]  /*69c80*/  IMAD.MOV.U32 R152, RZ, RZ, R156 ;  /* 0x000000ffff987224 */ /* 0x000fe200078e009c */
[----:B--2---:R-:W2:Y:S01]  /*69c90*/  LDL.LU R157, [R1+0x1d94] ;  /* 0x001d9400019d7983 */ /* 0x004ea20000300800 */
[----:B------:R-:W3:Y:S01]  /*69ca0*/  LDL.LU R156, [R1+0x1d98] ;  /* 0x001d9800019c7983 */ /* 0x000ee20000300800 */
[----:B------:R-:W-:-:S02]  /*69cb0*/  ISETP.GT.AND P1, PT, R2, 0x20, PT ;  /* 0x000000200200780c */ /* 0x000fc40003f24270 */
        /* <DEDUP_REMOVED lines=32> */
[----:B------:R1:W-:Y:S04]  /*69ec0*/  LDGSTS.E [R3+0x8100], [R152.64], P1 ;  /* 0x0810000098037fae */ /* 0x0003e80008921848 */
[----:B-1----:R-:W2:Y:S01]  /*69ed0*/  LDL.LU R162, [R1+0x1dac] ;  /* 0x001dac0001a27983 */ /* 0x002ea20000300800 */
[----:B------:R-:W2:Y:S01]  /*69ee0*/  LDL.LU R161, [R1+0x1db0] ;  /* 0x001db00001a17983 */ /* 0x000ea20000300800 */
[----:B------:R-:W-:Y:S01]  /*69ef0*/  MOV R153, R155 ;  /* 0x0000009b00997202 */ /* 0x000fe20000000f00 */
[----:B------:R-:W-:Y:S01]  /*69f00*/  IMAD.MOV.U32 R152, RZ, RZ, R154 ;  /* 0x000000ffff987224 */ /* 0x000fe200078e009a */
[----:B------:R-:W2:Y:S01]  /*69f10*/  LDL.LU R155, [R1+0x1d14] ;  /* 0x001d1400019b7983 */ /* 0x000ea20000300800 */
[----:B------:R-:W2:Y:S01]  /*69f20*/  LDL.LU R154, [R1+0x1d18] ;  /* 0x001d1800019a7983 */ /* 0x000ea20000300800 */
[----:B------:R-:W-:-:S02]  /*69f30*/  ISETP.GT.AND P2, PT, R2, 0x24, PT ;  /* 0x000000240200780c */ /* 0x000fc40003f44270 */
[----:B------:R1:W-:Y:S02]  /*69f40*/  LDGSTS.E [R3+0x8200], [R152.64], P1 ;  /* 0x0820000098037fae */ /* 0x0003e40008921848 */
[----:B-1----:R-:W-:-:S04]  /*69f50*/  SEL R152, RZ, 0x4, !P2 ;  /* 0x00000004ff987807 */ /* 0x002fc80005000000 */
[----:B------:R-:W-:-:S04]  /*69f60*/  SEL R152, R152, RZ, !P0 ;  /* 0x000000ff98987207 */ /* 0x000fc80004000000 */
[----:B------:R-:W-:Y:S02]  /*69f70*/  ISETP.NE.U32.AND P2, PT, R152, RZ, PT ;  /* 0x000000ff9800720c */ /* 0x000fe40003f45070 */
[----:B----4-:R-:W-:-:S05]  /*69f80*/  IADD3 R159, P3, R159, R158, RZ ;  /* 0x0000009e9f9f7210 */ /* 0x010fca0007f7e0ff */
[----:B------:R-:W-:Y:S01]  /*69f90*/  IMAD.X R160, R160, 0x1, R0, P3 ;  /* 0x00000001a0a07824 */ /* 0x000fe200018e0600 */
[-C--:B---3--:R-:W-:Y:S01]  /*69fa0*/  IADD3 R156, P4, R156, R158.reuse, RZ ;  /* 0x0000009e9c9c7210 */ /* 0x088fe20007f9e0ff */
[----:B------:R-:W-:Y:S01]  /*69fb0*/  STL [R1+0x1e50], R159 ;  /* 0x001e509f01007387 */ /* 0x000fe20000100800 */
[----:B------:R-:W-:Y:S01]  /*69fc0*/  MOV R152, R159 ;  /* 0x0000009f00987202 */ /* 0x000fe20000000f00 */
[----:B------:R-:W-:Y:S02]  /*69fd0*/  IMAD.MOV.U32 R153, RZ, RZ, R160 ;  /* 0x000000ffff997224 */ /* 0x000fe400078e00a0 */
[----:B--2---:R-:W-:Y:S01]  /*69fe0*/  IMAD.X R157, R157, 0x1, R0, P4 ;  /* 0x000000019d9d7824 */ /* 0x004fe200020e0600 */
        /* <DEDUP_REMOVED lines=554> */
[--C-:B------:R-:W-:Y:S01]  /*6c290*/  IMAD.X R166, R166, 0x1, R0.reuse, P3 ;  /* 0x00000001a6a67824 */ /* 0x100fe200018e0600 */
[----:B------:R-:W-:Y:S01]  /*6c2a0*/  IADD3 R163, P4, R163, R158, RZ ;  /* 0x0000009ea3a37210 */ /* 0x000fe20007f9e0ff */
[----:B------:R-:W-:Y:S03]  /*6c2b0*/  STL [R1+0x14e4], R165 ;  /* 0x0014e4a501007387 */ /* 0x000fe60000100800 */
[----:B------:R1:W-:Y:S02]  /*6c2c0*/  STL [R1+0x14e0], R166 ;  /* 0x0014e0a601007387 */ /* 0x0003e40000100800 */
[----:B------:R-:W-:Y:S01]  /*6c2d0*/  IMAD.X R164, R164, 0x1, R0, P4 ;  /* 0x00000001a4a47824 */ /* 0x000fe200020e0600 */
[----:B------:R-:W-:Y:S01]  /*6c2e0*/  MOV R152, R165 ;  /* 0x000000a500987202 */ /* 0x000fe20000000f00 */
[----:B------:R-:W-:Y:S01]  /*6c2f0*/  IMAD.MOV.U32 R153, RZ, RZ, R166 ;  /* 0x000000ffff997224 */ /* 0x000fe200078e00a6 */
[----:B------:R-:W-:Y:S02]  /*6c300*/  STL [R1+0x154c], R163 ;  /* 0x00154ca301007387 */ /* 0x000fe40000100800 */
[----:B------:R1:W-:Y:S02]  /*6c310*/  STL [R1+0x1548], R164 ;  /* 0x001548a401007387 */ /* 0x0003e40000100800 */
[----:B-1----:R-:W2:Y:S01]  /*6c320*/  LDL.LU R166, [R1+0x15d0] ;  /* 0x0015d00001a67983 */ /* 0x002ea20000300800 */
[----:B------:R-:W2:Y:S03]  /*6c330*/  LDL.LU R165, [R1+0x15d4] ;  /* 0x0015d40001a57983 */ /* 0x000ea60000300800 */
[----:B------:R1:W-:Y:S02]  /*6c340*/  LDGSTS.E [R3+0x16300], [R152.64], P1 ;  /* 0x1630000098037fae */ /* 0x0003e40008921848 */
[----:B-1----:R-:W-:Y:S01]  /*6c350*/  MOV R153, R164 ;  /* 0x000000a400997202 */ /* 0x002fe20000000f00 */
        /* <DEDUP_REMOVED lines=44> */
[----:B------:R-:W-:-:S05]  /*6c620*/  IADD3 R165, P2, R165, R158, RZ ;  /* 0x0000009ea5a57210 */ /* 0x000fca0007f5e0ff */
[----:B------:R-:W-:Y:S01]  /*6c630*/  IMAD.X R166, R166, 0x1, R0, P2 ;  /* 0x00000001a6a67824 */ /* 0x000fe200010e0600 */
[----:B-1----:R-:W-:-:S03]  /*6c640*/  MOV R152, R165 ;  /* 0x000000a500987202 */ /* 0x002fc60000000f00 */
[----:B------:R-:W-:Y:S01]  /*6c650*/  IMAD.MOV.U32 R153, RZ, RZ, R166 ;  /* 0x000000ffff997224 */ /* 0x000fe200078e00a6 */
[----:B------:R-:W-:Y:S01]  /*6c660*/  IADD3 R163, P3, R163, R158, RZ ;  /* 0x0000009ea3a37210 */ /* 0x000fe20007f7e0ff */
[----:B------:R-:W-:Y:S01]  /*6c670*/  STL [R1+0x15d4], R165 ;  /* 0x0015d4a501007387 */ /* 0x000fe20000100800 */
[----:B------:R1:W-:Y:S03]  /*6c680*/  STL [R1+0x15d0], R166 ;  /* 0x0015d0a601007387 */ /* 0x0003e60000100800 */
[----:B------:R1:W-:Y:S01]  /*6c690*/  LDGSTS.E [R3+0x18100], [R152.64], P1 ;  /* 0x1810000098037fae */ /* 0x0003e20008921848 */
[----:B------:R-:W-:-:S03]  /*6c6a0*/  IMAD.X R164, R164, 0x1, R0, P3 ;  /* 0x00000001a4a47824 */ /* 0x000fc600018e0600 */
[----:B------:R-:W-:Y:S01]  /*6c6b0*/  STL [R1+0x15dc], R163 ;  /* 0x0015dca301007387 */ /* 0x000fe20000100800 */
[----:B------:R-:W-:-:S03]  /*6c6c0*/  ISETP.GT.AND P2, PT, R2, 0x64, PT ;  /* 0x000000640200780c */ /* 0x000fc60003f44270 */
[----:B------:R1:W-:Y:S02]  /*6c6d0*/  STL [R1+0x15d8], R164 ;  /* 0x0015d8a401007387 */ /* 0x0003e40000100800 */
[----:B-1----:R-:W2:Y:S02]  /*6c6e0*/  LDL.LU R166, [R1+0x1660] ;  /* 0x0016600001a67983 */ /* 0x002ea40000300800 */
[----:B------:R-:W2:Y:S01]  /*6c6f0*/  LDL.LU R165, [R1+0x1664] ;  /* 0x0016640001a57983 */ /* 0x000ea20000300800 */
        /* <DEDUP_REMOVED lines=125> */
[----:B-1----:R-:W-:-:S02]  /*6ced0*/  SEL R152, RZ, 0x4, !P1 ;  /* 0x00000004ff987807 */ /* 0x002fc40004800000 */
[----:B------:R-:W-:Y:S02]  /*6cee0*/  IADD3 R161, P3, R161, R158, RZ ;  /* 0x0000009ea1a17210 */ /* 0x000fe40007f7e0ff */
[----:B------:R-:W-:-:S03]  /*6cef0*/  SEL R152, R152, RZ, !P0 ;  /* 0x000000ff98987207 */ /* 0x000fc60004000000 */
[----:B------:R-:W-:Y:S01]  /*6cf00*/  IMAD.X R162, R162, 0x1, R0, P3 ;  /* 0x00000001a2a27824 */ /* 0x000fe200018e0600 */
[----:B------:R-:W-:Y:S01]  /*6cf10*/  IADD3 R154, P4, R154, R158, RZ ;  /* 0x0000009e9a9a7210 */ /* 0x000fe20007f9e0ff */
[----:B------:R-:W-:Y:S01]  /*6cf20*/  STL [R1+0x1764], R161 ;  /* 0x001764a101007387 */ /* 0x000fe20000100800 */
[----:B------:R-:W-:-:S03]  /*6cf30*/  ISETP.NE.U32.AND P1, PT, R152, RZ, PT ;  /* 0x000000ff9800720c */ /* 0x000fc60003f25070 */
[----:B------:R-:W-:Y:S01]  /*6cf40*/  IMAD.X R155, R155, 0x1, R0, P4 ;  /* 0x000000019b9b7824 */ /* 0x000fe200020e0600 */
[----:B------:R1:W-:Y:S01]  /*6cf50*/  STL [R1+0x1760], R162 ;  /* 0x001760a201007387 */ /* 0x0003e20000100800 */
[----:B------:R-:W-:Y:S01]  /*6cf60*/  MOV R152, R161 ;  /* 0x000000a100987202 */ /* 0x000fe20000000f00 */
[----:B------:R-:W-:Y:S02]  /*6cf70*/  IMAD.MOV.U32 R153, RZ, RZ, R162 ;  /* 0x000000ffff997224 */ /* 0x000fe400078e00a2 */
[----:B------:R-:W-:Y:S01]  /*6cf80*/  STL [R1+0x17cc], R154 ;  /* 0x0017cc9a01007387 */ /* 0x000fe20000100800 */
[----:B------:R1:W-:Y:S04]  /*6cf90*/  STL [R1+0x17c8], R155 ;  /* 0x0017c89b01007387 */ /* 0x0003e80000100800 */
[----:B------:R1:W-:Y:S04]  /*6cfa0*/  LDGSTS.E [R3+0x1b300], [R152.64], P2 ;  /* 0x1b30000098037fae */ /* 0x0003e80009121848 */
        /* <DEDUP_REMOVED lines=38> */
[----:B------:R-:W-:Y:S02]  /*6d210*/  STL [R1+0x1848], R164 ;  /* 0x001848a401007387 */ /* 0x000fe40000100800 */
[----:B------:R-:W2:Y:S02]  /*6d220*/  LDL.LU R168, [R1+0x18d0] ;  /* 0x0018d00001a87983 */ /* 0x000ea40000300800 */
[----:B------:R-:W2:Y:S01]  /*6d230*/  LDL.LU R167, [R1+0x18d4] ;  /* 0x0018d40001a77983 */ /* 0x000ea20000300800 */
[----:B------:R1:W-:Y:S04]  /*6d240*/  LDGSTS.E [R3+0x1c300], [R152.64], P1 ;  /* 0x1c30000098037fae */ /* 0x0003e80008921848 */
[----:B-1----:R-:W2:Y:S01]  /*6d250*/  LDL.LU R166, [R1+0x18d8] ;  /* 0x0018d80001a67983 */ /* 0x002ea20000300800 */
[----:B------:R-:W2:Y:S02]  /*6d260*/  LDL.LU R165, [R1+0x18dc] ;  /* 0x0018dc0001a57983 */ /* 0x000ea40000300800 */
[----:B------:R-:W-:Y:S01]  /*6d270*/  IMAD.MOV.U32 R152, RZ, RZ, R163 ;  /* 0x000000ffff987224 */ /* 0x000fe200078e00a3 */
[----:B------:R-:W-:-:S05]  /*6d280*/  MOV R153, R164 ;  /* 0x000000a400997202 */ /* 0x000fca0000000f00 */
[----:B------:R1:W-:Y:S01]  /*6d290*/  LDGSTS.E [R3+0x1d000], [R152.64], P2 ;  /* 0x1d00000098037fae */ /* 0x0003e20009121848 */
[----:B------:R-:W-:-:S05]  /*6d2a0*/  IADD3 R161, P1, R161, R158, RZ ;  /* 0x0000009ea1a17210 */ /* 0x000fca0007f3e0ff */
[----:B------:R-:W-:Y:S01]  /*6d2b0*/  IMAD.X R162, R162, 0x1, R0, P1 ;  /* 0x00000001a2a27824 */ /* 0x000fe200008e0600 */
[----:B------:R-:W-:Y:S02]  /*6d2c0*/  IADD3 R154, P3, R154, R158, RZ ;  /* 0x0000009e9a9a7210 */ /* 0x000fe40007f7e0ff */
[----:B-1----:R-:W-:Y:S01]  /*6d2d0*/  MOV R152, R161 ;  /* 0x000000a100987202 */ /* 0x002fe20000000f00 */
[----:B------:R-:W-:Y:S01]  /*6d2e0*/  IMAD.MOV.U32 R153, RZ, RZ, R162 ;  /* 0x000000ffff997224 */ /* 0x000fe200078e00a2 */
[----:B------:R-:W-:Y:S01]  /*6d2f0*/  STL [R1+0x1854], R161 ;  /* 0x001854a101007387 */ /* 0x000fe20000100800 */
[----:B------:R-:W-:Y:S02]  /*6d300*/  IMAD.X R155, R155, 0x1, R0, P3 ;  /* 0x000000019b9b7824 */ /* 0x000fe400018e0600 */
[----:B------:R-:W-:Y:S01]  /*6d310*/  STL [R1+0x1850], R162 ;  /* 0x001850a201007387 */ /* 0x000fe20000100800 */
[----:B------:R-:W-:Y:S04]  /*6d320*/  STL [R1+0x185c], R154 ;  /* 0x00185c9a01007387 */ /* 0x000fe80000100800 */
[----:B------:R1:W-:Y:S01]  /*6d330*/  LDGSTS.E [R3+0x1d100], [R152.64], P2 ;  /* 0x1d10000098037fae */ /* 0x0003e20009121848 */
[----:B------:R1:W-:Y:S02]  /*6d340*/  STL [R1+0x1858], R155 ;  /* 0x0018589b01007387 */ /* 0x0003e40000100800 */
[----:B-1----:R-:W-:Y:S01]  /*6d350*/  MOV R153, R155 ;  /* 0x0000009b00997202 */ /* 0x002fe20000000f00 */
[----:B------:R-:W-:Y:S01]  /*6d360*/  IMAD.MOV.U32 R152, RZ, RZ, R154 ;  /* 0x000000ffff987224 */ /* 0x000fe200078e009a */
[----:B------:R-:W2:Y:S01]  /*6d370*/  LDL.LU R155, [R1+0x18e0] ;  /* 0x0018e000019b7983 */ /* 0x000ea20000300800 */
[----:B------:R-:W2:Y:S02]  /*6d380*/  LDL.LU R154, [R1+0x18e4] ;  /* 0x0018e400019a7983 */ /* 0x000ea40000300800 */
[----:B------:R-:W2:Y:S02]  /*6d390*/  LDL.LU R164, [R1+0x1948] ;  /* 0x0019480001a47983 */ /* 0x000ea40000300800 */
[----:B------:R-:W2:Y:S01]  /*6d3a0*/  LDL.LU R163, [R1+0x194c] ;  /* 0x00194c0001a37983 */ /* 0x000ea20000300800 */
        /* <DEDUP_REMOVED lines=22> */
[----:B---3--:R-:W3:Y:S01]  /*6d510*/  LDL.LU R157, [R1+0x1960] ;  /* 0x00196000019d7983 */ /* 0x008ee20000300800 */
[----:B------:R-:W3:Y:S03]  /*6d520*/  LDL.LU R156, [R1+0x1964] ;  /* 0x00196400019c7983 */ /* 0x000ee60000300800 */
[----:B------:R1:W-:Y:S01]  /*6d530*/  LDGSTS.E [R3+0x1e000], [R152.64], P1 ;  /* 0x1e00000098037fae */ /* 0x0003e20008921848 */
[----:B------:R-:W-:-:S02]  /*6d540*/  IADD3 R167, P2, R167, R158, RZ ;  /* 0x0000009ea7a77210 */ /* 0x000fc40007f5e0ff */
[----:B------:R-:W-:-:S03]  /*6d550*/  IADD3 R165, P3, R165, R158, RZ ;  /* 0x0000009ea5a57210 */ /* 0x000fc60007f7e0ff */
[--C-:B------:R-:W-:Y:S01]  /*6d560*/  IMAD.X R168, R168, 0x1, R0.reuse, P2 ;  /* 0x00000001a8a87824 */ /* 0x100fe200010e0600 */
[----:B-1----:R-:W-:Y:S01]  /*6d570*/  MOV R152, R167 ;  /* 0x000000a700987202 */ /* 0x002fe20000000f00 */
[----:B------:R-:W-:Y:S02]  /*6d580*/  IMAD.X R166, R166, 0x1, R0, P3 ;  /* 0x00000001a6a67824 */ /* 0x000fe400018e0600 */
[----:B------:R-:W-:Y:S01]  /*6d590*/  IMAD.MOV.U32 R153, RZ, RZ, R168 ;  /* 0x000000ffff997224 */ /* 0x000fe200078e00a8 */
[----:B------:R-:W-:-:S04]  /*6d5a0*/  ISETP.GT.AND P2, PT, R2, 0x7c, PT ;  /* 0x0000007c0200780c */ /* 0x000fc80003f44270 */
[----:B------:R1:W-:Y:S04]  /*6d5b0*/  LDGSTS.E [R3+0x1e100], [R152.64], P1 ;  /* 0x1e10000098037fae */ /* 0x0003e80008921848 */
[----:B------:R-:W-:Y:S01]  /*6d5c0*/  STL [R1+0x18d4], R167 ;  /* 0x0018d4a701007387 */ /* 0x000fe20000100800 */
[----:B------:R-:W-:Y:S02]  /*6d5d0*/  STL [R1+0x18d0], R168 ;  /* 0x0018d0a801007387 */ /* 0x000fe40000100800 */
[----:B-1----:R-:W-:Y:S01]  /*6d5e0*/  IMAD.MOV.U32 R152, RZ, RZ, R165 ;  /* 0x000000ffff987224 */ /* 0x002fe200078e00a5 */
[----:B------:R-:W-:-:S05]  /*6d5f0*/  MOV R153, R166 ;  /* 0x000000a600997202 */ /* 0x000fca0000000f00 */
[----:B------:R1:W-:Y:S04]  /*6d600*/  LDGSTS.E [R3+0x1e200], [R152.64], P1 ;  /* 0x1e20000098037fae */ /* 0x0003e80008921848 */
[----:B------:R-:W-:Y:S01]  /*6d610*/  STL [R1+0x18dc], R165 ;  /* 0x0018dca501007387 */ /* 0x000fe20000100800 */
[----:B------:R-:W-:Y:S01]  /*6d620*/  STL [R1+0x18d8], R166 ;  /* 0x0018d8a601007387 */ /* 0x000fe20000100800 */
[----:B-1----:R-:W-:-:S04]  /*6d630*/  SEL R152, RZ, 0x4, !P2 ;  /* 0x00000004ff987807 */ /* 0x002fc80005000000 */
[----:B------:R-:W-:-:S04]  /*6d640*/  SEL R152, R152, RZ, !P0 ;  /* 0x000000ff98987207 */ /* 0x000fc80004000000 */
[----:B------:R-:W-:Y:S02]  /*6d650*/  ISETP.NE.U32.AND P2, PT, R152, RZ, PT ;  /* 0x000000ff9800720c */ /* 0x000fe40003f45070 */
[----:B------:R-:W-:-:S05]  /*6d660*/  IADD3 R154, P3, R154, R158, RZ ;  /* 0x0000009e9a9a7210 */ /* 0x000fca0007f7e0ff */
[----:B------:R-:W-:Y:S01]  /*6d670*/  IMAD.X R155, R155, 0x1, R0, P3 ;  /* 0x000000019b9b7824 */ /* 0x000fe200018e0600 */
[----:B------:R-:W-:Y:S01]  /*6d680*/  STL [R1+0x18e4], R154 ;  /* 0x0018e49a01007387 */ /* 0x000fe20000100800 */
[----:B------:R-:W-:-:S03]  /*6d690*/  IMAD.MOV.U32 R152, RZ, RZ, R154 ;  /* 0x000000ffff987224 */ /* 0x000fc600078e009a */
[----:B------:R1:W-:Y:S01]  /*6d6a0*/  STL [R1+0x18e0], R155 ;  /* 0x0018e09b01007387 */ /* 0x0003e20000100800 */
[----:B------:R-:W-:Y:S02]  /*6d6b0*/  MOV R153, R155 ;  /* 0x0000009b00997202 */ /* 0x000fe40000000f00 */
[----:B------:R-:W-:-:S03]  /*6d6c0*/  IADD3 R161, P3, R161, R158, RZ ;  /* 0x0000009ea1a17210 */ /* 0x000fc60007f7e0ff */
[----:B------:R1:W-:Y:S04]  /*6d6d0*/  LDGSTS.E [R3+0x1e300], [R152.64], P1 ;  /* 0x1e30000098037fae */ /* 0x0003e80008921848 */
[----:B-1----:R-:W2:Y:S01]  /*6d6e0*/  LDL.LU R155, [R1+0x2228] ;  /* 0x00222800019b7983 */ /* 0x002ea20000300800 */
[----:B------:R-:W2:Y:S01]  /*6d6f0*/  LDL.LU R154, [R1+0x2250] ;  /* 0x00225000019a7983 */ /* 0x000ea20000300800 */
[----:B------:R-:W-:Y:S01]  /*6d700*/  IADD3 R163, P1, R163, R158, RZ ;  /* 0x0000009ea3a37210 */ /* 0x000fe20007f3e0ff */
[----:B------:R-:W-:-:S04]  /*6d710*/  IMAD.X R162, R162, 0x1, R0, P3 ;  /* 0x00000001a2a27824 */ /* 0x000fc800018e0600 */
[----:B------:R-:W-:Y:S01]  /*6d720*/  IMAD.X R164, R164, 0x1, R0, P1 ;  /* 0x00000001a4a47824 */ /* 0x000fe200008e0600 */
[----:B------:R-:W-:Y:S04]  /*6d730*/  STL [R1+0x194c], R163 ;  /* 0x00194ca301007387 */ /* 0x000fe80000100800 */
[----:B------:R1:W-:Y:S01]  /*6d740*/  STL [R1+0x1948], R164 ;  /* 0x001948a401007387 */ /* 0x0003e20000100800 */
[----:B------:R-:W-:Y:S02]  /*6d750*/  STL [R1+0x1954], R161 ;  /* 0x001954a101007387 */ /* 0x000fe40000100800 */
[----:B------:R3:W-:Y:S02]  /*6d760*/  STL [R1+0x1950], R162 ;  /* 0x001950a201007387 */ /* 0x0007e40000100800 */
[----:B------:R-:W2:Y:S01]  /*6d770*/  LDL.LU R166, [R1+0x2220] ;  /* 0x0022200001a67983 */ /* 0x000ea20000300800 */
[----:B------:R-:W2:Y:S01]  /*6d780*/  LDL.LU R165, [R1+0x222c] ;  /* 0x00222c0001a57983 */ /* 0x000ea20000300800 */
[----:B------:R-:W-:Y:S01]  /*6d790*/  IMAD.MOV.U32 R153, RZ, RZ, R164 ;  /* 0x000000ffff997224 */ /* 0x000fe200078e00a4 */
[----:B------:R-:W-:-:S02]  /*6d7a0*/  MOV R152, R163 ;  /* 0x000000a300987202 */ /* 0x000fc40000000f00 */
[----:B-1----:R-:W2:Y:S01]  /*6d7b0*/  LDL.LU R164, [R1+0x2218] ;  /* 0x0022180001a47983 */ /* 0x002ea20000300800 */
[----:B------:R-:W2:Y:S03]  /*6d7c0*/  LDL.LU R163, [R1+0x2224] ;  /* 0x0022240001a37983 */ /* 0x000ea60000300800 */
[----:B------:R1:W-:Y:S02]  /*6d7d0*/  LDGSTS.E [R3+0x1f000], [R152.64], P2 ;  /* 0x1f00000098037fae */ /* 0x0003e40009121848 */
[----:B-1----:R-:W-:Y:S01]  /*6d7e0*/  IMAD.MOV.U32 R152, RZ, RZ, R161 ;  /* 0x000000ffff987224 */ /* 0x002fe200078e00a1 */
[----:B------:R-:W-:-:S05]  /*6d7f0*/  MOV R153, R162 ;  /* 0x000000a200997202 */ /* 0x000fca0000000f00 */
[----:B------:R1:W-:Y:S01]  /*6d800*/  LDGSTS.E [R3+0x1f100], [R152.64], P2 ;  /* 0x1f10000098037fae */ /* 0x0003e20009121848 */
[-C--:B----4-:R-:W-:Y:S02]  /*6d810*/  IADD3 R159, P1, R159, R158.reuse, RZ ;  /* 0x0000009e9f9f7210 */ /* 0x090fe40007f3e0ff */
[----:B---3--:R-:W-:-:S03]  /*6d820*/  IADD3 R156, P3, R156, R158, RZ ;  /* 0x0000009e9c9c7210 */ /* 0x008fc60007f7e0ff */
[--C-:B------:R-:W-:Y:S01]  /*6d830*/  IMAD.X R160, R160, 0x1, R0.reuse, P1 ;  /* 0x00000001a0a07824 */ /* 0x100fe200008e0600 */
[----:B-1----:R-:W-:Y:S01]  /*6d840*/  MOV R152, R159 ;  /* 0x0000009f00987202 */ /* 0x002fe20000000f00 */
[----:B------:R-:W-:Y:S01]  /*6d850*/  STL [R1+0x195c], R159 ;  /* 0x00195c9f01007387 */ /* 0x000fe20000100800 */
[----:B------:R-:W-:Y:S02]  /*6d860*/  IMAD.X R157, R157, 0x1, R0, P3 ;  /* 0x000000019d9d7824 */ /* 0x000fe400018e0600 */
[----:B------:R-:W-:Y:S01]  /*6d870*/  IMAD.MOV.U32 R153, RZ, RZ, R160 ;  /* 0x000000ffff997224 */ /* 0x000fe200078e00a0 */
[----:B------:R-:W-:Y:S01]  /*6d880*/  STL [R1+0x1958], R160 ;  /* 0x001958a001007387 */ /* 0x000fe20000100800 */
[----:B------:R-:W-:Y:S02]  /*6d890*/  STL [R1+0x1964], R156 ;  /* 0x0019649c01007387 */ /* 0x000fe40000100800 */
[----:B------:R1:W-:Y:S02]  /*6d8a0*/  STL [R1+0x1960], R157 ;  /* 0x0019609d01007387 */ /* 0x0003e40000100800 */
[----:B------:R-:W3:Y:S01]  /*6d8b0*/  LDL.LU R162, [R1+0x2210] ;  /* 0x0022100001a27983 */ /* 0x000ee20000300800 */
[----:B------:R4:W-:Y:S04]  /*6d8c0*/  LDGSTS.E [R3+0x1f200], [R152.64], P2 ;  /* 0x1f20000098037fae */ /* 0x0009e80009121848 */
[----:B------:R-:W3:Y:S01]  /*6d8d0*/  LDL.LU R161, [R1+0x221c] ;  /* 0x00221c0001a17983 */ /* 0x000ee20000300800 */
[----:B----4-:R-:W-:Y:S01]  /*6d8e0*/  MOV R153, R157 ;  /* 0x0000009d00997202 */ /* 0x010fe20000000f00 */
[----:B------:R-:W-:-:S02]  /*6d8f0*/  IMAD.MOV.U32 R152, RZ, RZ, R156 ;  /* 0x000000ffff987224 */ /* 0x000fc400078e009c */
[----:B-1----:R-:W4:Y:S01]  /*6d900*/  LDL.LU R157, [R1+0x21a8] ;  /* 0x0021a800019d7983 */ /* 0x002f220000300800 */
[----:B------:R-:W4:Y:S03]  /*6d910*/  LDL.LU R156, [R1+0x21b4] ;  /* 0x0021b400019c7983 */ /* 0x000f260000300800 */
[----:B------:R1:W-:Y:S01]  /*6d920*/  LDGSTS.E [R3+0x1f300], [R152.64], P2 ;  /* 0x1f30000098037fae */ /* 0x0003e20009121848 */
[----:B------:R-:W-:Y:S01]  /*6d930*/  ISETP.GT.AND P1, PT, R2, 0x1, PT ;  /* 0x000000010200780c */ /* 0x000fe20003f24270 */
[----:B------:R-:W-:-:S03]  /*6d940*/  IMAD.SHL.U32 R251, R193, 0x4, RZ ;  /* 0x00000004c1fb7824 */ /* 0x000fc600078e00ff */
[----:B-1----:R-:W-:-:S04]  /*6d950*/  SEL R3, RZ, 0x4, !P1 ;  /* 0x00000004ff037807 */ /* 0x002fc80004800000 */
[----:B------:R-:W-:Y:S02]  /*6d960*/  SEL R3, R3, RZ, !P0 ;  /* 0x000000ff03037207 */ /* 0x000fe40004000000 */
[----:B------:R-:W-:Y:S02]  /*6d970*/  LOP3.LUT R250, R251, 0x20, RZ, 0x3c, !PT ;  /* 0x00000020fbfa7812 */ /* 0x000fe400078e3cff */
[----:B------:R-:W-:Y:S01]  /*6d980*/  ISETP.NE.U32.AND P1, PT, R3, RZ, PT ;  /* 0x000000ff0300720c */ /* 0x000fe20003f25070 */
[----:B------:R-:W-:-:S04]  /*6d990*/  IMAD.U32 R3, RZ, RZ, UR5 ;  /* 0x00000005ff037e24 */ /* 0x000fc8000f8e00ff */
[----:B------:R-:W-:Y:S01]  /*6d9a0*/  IMAD R3, R3, 0x20000, R250 ;  /* 0x0002000003037824 */ /* 0x000fe200078e02fa */
[----:B--2---:R-:W-:-:S04]  /*6d9b0*/  IADD3 R154, P2, R154, R158, RZ ;  /* 0x0000009e9a9a7210 */ /* 0x004fc80007f5e0ff */
[----:B------:R-:W-:Y:S01]  /*6d9c0*/  IADD3.X R155, R155, R0, RZ, P2, !PT ;  /* 0x000000009b9b7210 */ /* 0x000fe200017fe4ff */
[----:B------:R-:W-:Y:S04]  /*6d9d0*/  STL [R1+0x2250], R154 ;  /* 0x0022509a01007387 */ /* 0x000fe80000100800 */
[----:B------:R1:W-:Y:S01]  /*6d9e0*/  STL [R1+0x2228], R155 ;  /* 0x0022289b01007387 */ /* 0x0003e20000100800 */
[----:B------:R-:W2:Y:S02]  /*6d9f0*/  LDL.LU R160, [R1+0x21a0] ;  /* 0x0021a00001a07983 */ /* 0x000ea40000300800 */
[----:B------:R-:W2:Y:S01]  /*6da00*/  LDL.LU R159, [R1+0x21ac] ;  /* 0x0021ac00019f7983 */ /* 0x000ea20000300800 */
[----:B------:R-:W-:Y:S01]  /*6da10*/  MOV R153, R155 ;  /* 0x0000009b00997202 */ /* 0x000fe20000000f00 */
[----:B------:R-:W-:Y:S01]  /*6da20*/  IMAD.MOV.U32 R152, RZ, RZ, R154 ;  /* 0x000000ffff987224 */ /* 0x000fe200078e009a */
[----:B------:R-:W-:-:S04]  /*6da30*/  IADD3 R165, P2, R165, R158, RZ ;  /* 0x0000009ea5a57210 */ /* 0x000fc80007f5e0ff */
[----:B------:R1:W-:Y:S04]  /*6da40*/  LDGSTS.E [R3+0x400], [R152.64], P1 ;  /* 0x0040000098037fae */ /* 0x0003e80008921848 */
[----:B-1----:R-:W2:Y:S01]  /*6da50*/  LDL.LU R155, [R1+0x2198] ;  /* 0x00219800019b7983 */ /* 0x002ea20000300800 */
[----:B------:R-:W2:Y:S01]  /*6da60*/  LDL.LU R154, [R1+0x21a4] ;  /* 0x0021a400019a7983 */ /* 0x000ea20000300800 */
[----:B------:R-:W-:Y:S01]  /*6da70*/  IADD3 R163, P3, R163, R158, RZ ;  /* 0x0000009ea3a37210 */ /* 0x000fe20007f7e0ff */
[--C-:B------:R-:W-:Y:S01]  /*6da80*/  IMAD.X R166, R166, 0x1, R0.reuse, P2 ;  /* 0x00000001a6a67824 */ /* 0x100fe200010e0600 */
[----:B------:R-:W-:Y:S03]  /*6da90*/  STL [R1+0x222c], R165 ;  /* 0x00222ca501007387 */ /* 0x000fe60000100800 */
[----:B------:R-:W-:Y:S01]  /*6daa0*/  IMAD.X R164, R164, 0x1, R0, P3 ;  /* 0x00000001a4a47824 */ /* 0x000fe200018e0600 */
[----:B------:R1:W-:Y:S01]  /*6dab0*/  STL [R1+0x2220], R166 ;  /* 0x002220a601007387 */ /* 0x0003e20000100800 */
[----:B------:R-:W-:Y:S01]  /*6dac0*/  MOV R152, R165 ;  /* 0x000000a500987202 */ /* 0x000fe20000000f00 */
[----:B------:R-:W-:-:S02]  /*6dad0*/  IMAD.MOV.U32 R153, RZ, RZ, R166 ;  /* 0x000000ffff997224 */ /* 0x000fc400078e00a6 */
[----:B------:R-:W-:Y:S01]  /*6dae0*/  STL [R1+0x2224], R163 ;  /* 0x002224a301007387 */ /* 0x000fe20000100800 */
[----:B------:R1:W-:Y:S03]  /*6daf0*/  STL [R1+0x2218], R164 ;  /* 0x002218a401007387 */ /* 0x0003e60000100800 */
[----:B------:R1:W-:Y:S04]  /*6db00*/  LDGSTS.E [R3+0x500], [R152.64], P1 ;  /* 0x0050000098037fae */ /* 0x0003e80008921848 */
[----:B-1----:R-:W2:Y:S01]  /*6db10*/  LDL.LU R166, [R1+0x2190] ;  /* 0x0021900001a67983 */ /* 0x002ea20000300800 */
[----:B------:R-:W2:Y:S01]  /*6db20*/  LDL.LU R165, [R1+0x219c] ;  /* 0x00219c0001a57983 */ /* 0x000ea20000300800 */
[----:B------:R-:W-:Y:S01]  /*6db30*/  ISETP.GT.AND P2, PT, R2, 0x5, PT ;  /* 0x000000050200780c */ /* 0x000fe20003f44270 */
[----:B------:R-:W-:Y:S01]  /*6db40*/  IMAD.MOV.U32 R152, RZ, RZ, R163 ;  /* 0x000000ffff987224 */ /* 0x000fe200078e00a3 */
[----:B------:R-:W-:-:S02]  /*6db50*/  MOV R153, R164 ;  /* 0x000000a400997202 */ /* 0x000fc40000000f00 */
[----:B------:R-:W2:Y:S01]  /*6db60*/  LDL.LU R164, [R1+0x2128] ;  /* 0x0021280001a47983 */ /* 0x000ea20000300800 */
[----:B------:R-:W2:Y:S03]  /*6db70*/  LDL.LU R163, [R1+0x2134] ;  /* 0x0021340001a37983 */ /* 0x000ea60000300800 */
[----:B------:R1:W-:Y:S02]  /*6db80*/  LDGSTS.E [R3+0x600], [R152.64], P1 ;  /* 0x0060000098037fae */ /* 0x0003e40008921848 */
[----:B-1----:R-:W-:-:S04]  /*6db90*/  SEL R152, RZ, 0x4, !P2 ;  /* 0x00000004ff987807 */ /* 0x002fc80005000000 */
[----:B------:R-:W-:-:S04]  /*6dba0*/  SEL R152, R152, RZ, !P0 ;  /* 0x000000ff98987207 */ /* 0x000fc80004000000 */
[----:B------:R-:W-:Y:S02]  /*6dbb0*/  ISETP.NE.U32.AND P2, PT, R152, RZ, PT ;  /* 0x000000ff9800720c */ /* 0x000fe40003f45070 */
[----:B---3--:R-:W-:-:S05]  /*6dbc0*/  IADD3 R161, P3, R161, R158, RZ ;  /* 0x0000009ea1a17210 */ /* 0x008fca0007f7e0ff */
[----:B------:R-:W-:Y:S01]  /*6dbd0*/  IMAD.X R162, R162, 0x1, R0, P3 ;  /* 0x00000001a2a27824 */ /* 0x000fe200018e0600 */
[----:B------:R-:W-:Y:S01]  /*6dbe0*/  STL [R1+0x221c], R161 ;  /* 0x00221ca101007387 */ /* 0x000fe20000100800 */
[----:B------:R-:W-:Y:S02]  /*6dbf0*/  MOV R152, R161 ;  /* 0x000000a100987202 */ /* 0x000fe40000000f00 */
[-C--:B----4-:R-:W-:Y:S01]  /*6dc00*/  IADD3 R156, P4, R156, R158.reuse, RZ ;  /* 0x0000009e9c9c7210 */ /* 0x090fe20007f9e0ff */
[----:B------:R-:W-:Y:S01]  /*6dc10*/  IMAD.MOV.U32 R153, RZ, RZ, R162 ;  /* 0x000000ffff997224 */ /* 0x000fe200078e00a2 */
[----:B------:R1:W-:Y:S03]  /*6dc20*/  STL [R1+0x2210], R162 ;  /* 0x002210a201007387 */ /* 0x0003e60000100800 */
[----:B------:R-:W-:Y:S01]  /*6dc30*/  IMAD.X R157, R157, 0x1, R0, P4 ;  /* 0x000000019d9d7824 */ /* 0x000fe200020e0600 */
[----:B------:R-:W-:Y:S04]  /*6dc40*/  STL [R1+0x21b4], R156 ;  /* 0x0021b49c01007387 */ /* 0x000fe80000100800 */
[----:B------:R3:W-:Y:S04]  /*6dc50*/  LDGSTS.E [R3+0x700], [R152.64], P1 ;  /* 0x0070000098037fae */ /* 0x0007e80008921848 */
[----:B------:R4:W-:Y:S04]  /*6dc60*/  STL [R1+0x21a8], R157 ;  /* 0x0021a89d01007387 */ /* 0x0009e80000100800 */
[----:B-1----:R-:W2:Y:S01]  /*6dc70*/  LDL.LU R162, [R1+0x2120] ;  /* 0x0021200001a27983 */ /* 0x002ea20000300800 */
[----:B------:R-:W2:Y:S01]  /*6dc80*/  LDL.LU R161, [R1+0x212c] ;  /* 0x00212c0001a17983 */ /* 0x000ea20000300800 */
[----:B---3--:R-:W-:Y:S01]  /*6dc90*/  MOV R153, R157 ;  /* 0x0000009d00997202 */ /* 0x008fe20000000f00 */
[----:B------:R-:W-:Y:S01]  /*6dca0*/  IMAD.MOV.U32 R152, RZ, RZ, R156 ;  /* 0x000000ffff987224 */ /* 0x000fe200078e009c */
[----:B----4-:R-:W4:Y:S01]  /*6dcb0*/  LDL.LU R157, [R1+0x2118] ;  /* 0x00211800019d7983 */ /* 0x010f220000300800 */
[----:B------:R-:W4:Y:S03]  /*6dcc0*/  LDL.LU R156, [R1+0x2124] ;  /* 0x00212400019c7983 */ /* 0x000f260000300800 */
[----:B------:R1:W-:Y:S01]  /*6dcd0*/  LDGSTS.E [R3+0x1400], [R152.64], P2 ;  /* 0x0140000098037fae */ /* 0x0003e20009121848 */
[----:B--2---:R-:W-:-:S05]  /*6dce0*/  IADD3 R159, P1, R159, R158, RZ ;  /* 0x0000009e9f9f7210 */ /* 0x004fca0007f3e0ff */
[----:B------:R-:W-:Y:S01]  /*6dcf0*/  IMAD.X R160, R160, 0x1, R0, P1 ;  /* 0x00000001a0a07824 */ /* 0x000fe200008e0600 */
[----:B------:R-:W-:Y:S02]  /*6dd00*/  IADD3 R154, P3, R154, R158, RZ ;  /* 0x0000009e9a9a7210 */ /* 0x000fe40007f7e0ff */
[----:B-1----:R-:W-:Y:S01]  /*6dd10*/  MOV R152, R159 ;  /* 0x0000009f00987202 */ /* 0x002fe20000000f00 */
[----:B------:R-:W-:Y:S01]  /*6dd20*/  IMAD.MOV.U32 R153, RZ, RZ, R160 ;  /* 0x000000ffff997224 */ /* 0x000fe200078e00a0 */
[----:B------:R-:W-:Y:S01]  /*6dd30*/  STL [R1+0x21ac], R159 ;  /* 0x0021ac9f01007387 */ /* 0x000fe20000100800 */
[----:B------:R-:W-:Y:S02]  /*6dd40*/  IMAD.X R155, R155, 0x1, R0, P3 ;  /* 0x000000019b9b7824 */ /* 0x000fe400018e0600 */
[----:B------:R1:W-:Y:S01]  /*6dd50*/  STL [R1+0x21a0], R160 ;  /* 0x0021a0a001007387 */ /* 0x0003e20000100800 */
[----:B------:R-:W-:Y:S02]  /*6dd60*/  STL [R1+0x21a4], R154 ;  /* 0x0021a49a01007387 */ /* 0x000fe40000100800 */
[----:B------:R2:W-:Y:S02]  /*6dd70*/  STL [R1+0x2198], R155 ;  /* 0x0021989b01007387 */ /* 0x0005e40000100800 */
[----:B------:R2:W-:Y:S01]  /*6dd80*/  LDGSTS.E [R3+0x1500], [R152.64], P2 ;  /* 0x0150000098037fae */ /* 0x0005e20009121848 */
[----:B------:R-:W-:-:S03]  /*6dd90*/  ISETP.GT.AND P1, PT, R2, 0x9, PT ;  /* 0x000000090200780c */ /* 0x000fc60003f24270 */
[----:B-1----:R-:W3:Y:S01]  /*6dda0*/  LDL.LU R160, [R1+0x2110] ;  /* 0x0021100001a07983 */ /* 0x002ee20000300800 */
[----:B------:R-:W3:Y:S01]  /*6ddb0*/  LDL.LU R159, [R1+0x211c] ;  /* 0x00211c00019f7983 */ /* 0x000ee20000300800 */
[----:B--2---:R-:W-:Y:S01]  /*6ddc0*/  MOV R153, R155 ;  /* 0x0000009b00997202 */ /* 0x004fe20000000f00 */
[----:B------:R-:W-:Y:S01]  /*6ddd0*/  IMAD.MOV.U32 R152, RZ, RZ, R154 ;  /* 0x000000ffff987224 */ /* 0x000fe200078e009a */
[----:B------:R-:W3:Y:S01]  /*6dde0*/  LDL.LU R155, [R1+0x20a8] ;  /* 0x0020a800019b7983 */ /* 0x000ee20000300800 */
[----:B------:R-:W3:Y:S01]  /*6ddf0*/  LDL.LU R154, [R1+0x20b4] ;  /* 0x0020b400019a7983 */ /* 0x000ee20000300800 */
[-C--:B------:R-:W-:Y:S02]  /*6de00*/  IADD3 R165, P3, R165, R158.reuse, RZ ;  /* 0x0000009ea5a57210 */ /* 0x080fe40007f7e0ff */
[----:B------:R1:W-:Y:S01]  /*6de10*/  LDGSTS.E [R3+0x1600], [R152.64], P2 ;  /* 0x0160000098037fae */ /* 0x0003e20009121848 */
[----:B------:R-:W-:Y:S02]  /*6de20*/  IADD3 R163, P4, R163, R158, RZ ;  /* 0x0000009ea3a37210 */ /* 0x000fe40007f9e0ff */
[----:B------:R-:W-:Y:S01]  /*6de30*/  IMAD.X R166, R166, 0x1, R0, P3 ;  /* 0x00000001a6a67824 */ /* 0x000fe200018e0600 */
[----:B-1----:R-:W-:-:S02]  /*6de40*/  SEL R152, RZ, 0x4, !P1 ;  /* 0x00000004ff987807 */ /* 0x002fc40004800000 */
[----:B------:R-:W-:Y:S02]  /*6de50*/  IMAD.X R164, R164, 0x1, R0, P4 ;  /* 0x00000001a4a47824 */ /* 0x000fe400020e0600 */
[----:B------:R-:W-:Y:S01]  /*6de60*/  SEL R152, R152, RZ, !P0 ;  /* 0x000000ff98987207 */ /* 0x000fe20004000000 */
[----:B------:R-:W-:Y:S01]  /*6de70*/  STL [R1+0x219c], R165 ;  /* 0x00219ca501007387 */ /* 0x000fe20000100800 */
[----:B------:R-:W-:Y:S02]  /*6de80*/  IMAD.MOV.U32 R153, RZ, RZ, R166 ;  /* 0x000000ffff997224 */ /* 0x000fe400078e00a6 */
[----:B------:R-:W-:Y:S01]  /*6de90*/  ISETP.NE.U32.AND P1, PT, R152, RZ, PT ;  /* 0x000000ff9800720c */ /* 0x000fe20003f25070 */
[----:B------:R-:W-:Y:S01]  /*6dea0*/  MOV R152, R165 ;  /* 0x000000a500987202 */ /* 0x000fe20000000f00 */
[----:B------:R1:W-:Y:S01]  /*6deb0*/  STL [R1+0x2190], R166 ;  /* 0x002190a601007387 */ /* 0x0003e20000100800 */
[----:B------:R-:W-:Y:S02]  /*6dec0*/  STL [R1+0x2134], R163 ;  /* 0x002134a301007387 */ /* 0x000fe40000100800 */
[----:B------:R1:W-:Y:S01]  /*6ded0*/  STL [R1+0x2128], R164 ;  /* 0x002128a401007387 */ /* 0x0003e20000100800 */
[----:B------:R1:W-:Y:S04]  /*6dee0*/  LDGSTS.E [R3+0x1700], [R152.64], P2 ;  /* 0x0170000098037fae */ /* 0x0003e80009121848 */
        /* <DEDUP_REMOVED lines=9> */
[----:B----4-:R-:W-:Y:S02]  /*6df80*/  IADD3 R156, P3, R156, R158, RZ ;  /* 0x0000009e9c9c7210 */ /* 0x010fe40007f7e0ff */
[----:B-1----:R-:W-:Y:S01]  /*6df90*/  MOV R152, R161 ;  /* 0x000000a100987202 */ /* 0x002fe20000000f00 */
[----:B------:R-:W-:Y:S01]  /*6dfa0*/  IMAD.MOV.U32 R153, RZ, RZ, R162 ;  /* 0x000000ffff997224 */ /* 0x000fe200078e00a2 */
[----:B------:R-:W-:Y:S01]  /*6dfb0*/  STL [R1+0x212c], R161 ;  /* 0x00212ca101007387 */ /* 0x000fe20000100800 */
[----:B------:R-:W-:Y:S02]  /*6dfc0*/  IMAD.X R157, R157, 0x1, R0, P3 ;  /* 0x000000019d9d7824 */ /* 0x000fe400018e0600 */
[----:B------:R1:W-:Y:S01]  /*6dfd0*/  STL [R1+0x2120], R162 ;  /* 0x002120a201007387 */ /* 0x0003e20000100800 */
[----:B------:R-:W-:Y:S02]  /*6dfe0*/  STL [R1+0x2124], R156 ;  /* 0x0021249c01007387 */ /* 0x000fe40000100800 */
[----:B------:R4:W-:Y:S02]  /*6dff0*/  STL [R1+0x2118], R157 ;  /* 0x0021189d01007387 */ /* 0x0009e40000100800 */
[----:B------:R4:W-:Y:S04]  /*6e000*/  LDGSTS.E [R3+0x2500], [R152.64], P1 ;  /* 0x0250000098037fae */ /* 0x0009e80008921848 */
[----:B-1----:R-:W2:Y:S01]  /*6e010*/  LDL.LU R162, [R1+0x2090] ;  /* 0x0020900001a27983 */ /* 0x002ea20000300800 */
[----:B------:R-:W2:Y:S01]  /*6e020*/  LDL.LU R161, [R1+0x209c] ;  /* 0x00209c0001a17983 */ /* 0x000ea20000300800 */
[----:B----4-:R-:W-:Y:S01]  /*6e030*/  MOV R153, R157 ;  /* 0x0000009d00997202 */ /* 0x010fe20000000f00 */
        /* <DEDUP_REMOVED lines=8> */
[-C--:B---3--:R-:W-:Y:S02]  /*6e0c0*/  IADD3 R159, P3, R159, R158.reuse, RZ ;  /* 0x0000009e9f9f7210 */ /* 0x088fe40007f7e0ff */
[----:B------:R-:W-:-:S03]  /*6e0d0*/  IADD3 R154, P4, R154, R158, RZ ;  /* 0x0000009e9a9a7210 */ /* 0x000fc60007f9e0ff */
[--C-:B------:R-:W-:Y:S01]  /*6e0e0*/  IMAD.X R160, R160, 0x1, R0.reuse, P3 ;  /* 0x00000001a0a07824 */ /* 0x100fe200018e0600 */
[----:B------:R-:W-:Y:S01]  /*6e0f0*/  STL [R1+0x211c], R159 ;  /* 0x00211c9f01007387 */ /* 0x000fe20000100800 */
[----:B------:R-:W-:Y:S01]  /*6e100*/  MOV R152, R159 ;  /* 0x0000009f00987202 */ /* 0x000fe20000000f00 */
[----:B------:R-:W-:Y:S02]  /*6e110*/  IMAD.X R155, R155, 0x1, R0, P4 ;  /* 0x000000019b9b7824 */ /* 0x000fe400020e0600 */
        /* <DEDUP_REMOVED lines=9> */
[----:B------:R-:W4:Y:S01]  /*6e1b0*/  LDL.LU R155, [R1+0x2018] ;  /* 0x00201800019b7983 */ /* 0x000f220000300800 */
[----:B------:R-:W4:Y:S03]  /*6e1c0*/  LDL.LU R154, [R1+0x2024] ;  /* 0x00202400019a7983 */ /* 0x000f260000300800 */
        /* <DEDUP_REMOVED lines=13> */
[----:B-1----:R-:W4:Y:S01]  /*6e2a0*/  LDL.LU R166, [R1+0x2010] ;  /* 0x0020100001a67983 */ /* 0x002f220000300800 */
[----:B------:R-:W4:Y:S02]  /*6e2b0*/  LDL.LU R165, [R1+0x201c] ;  /* 0x00201c0001a57983 */ /* 0x000f240000300800 */
[----:B------:R-:W-:Y:S01]  /*6e2c0*/  IMAD.MOV.U32 R152, RZ, RZ, R163 ;  /* 0x000000ffff987224 */ /* 0x000fe200078e00a3 */
[----:B------:R-:W-:Y:S02]  /*6e2d0*/  MOV R153, R164 ;  /* 0x000000a400997202 */ /* 0x000fe40000000f00 */
[----:B------:R-:W4:Y:S01]  /*6e2e0*/  LDL.LU R164, [R1+0x1fa8] ;  /* 0x001fa80001a47983 */ /* 0x000f220000300800 */
[----:B------:R-:W4:Y:S03]  /*6e2f0*/  LDL.LU R163, [R1+0x1fd4] ;  /* 0x001fd40001a37983 */ /* 0x000f260000300800 */
[----:B------:R1:W-:Y:S02]  /*6e300*/  LDGSTS.E [R3+0x3600], [R152.64], P2 ;  /* 0x0360000098037fae */ /* 0x0003e40009121848 */
[----:B-1----:R-:W-:-:S04]  /*6e310*/  SEL R152, RZ, 0x4, !P1 ;  /* 0x00000004ff987807 */ /* 0x002fc80004800000 */
[----:B------:R-:W-:-:S04]  /*6e320*/  SEL R152, R152, RZ, !P0 ;  /* 0x000000ff98987207 */ /* 0x000fc80004000000 */
[----:B------:R-:W-:Y:S02]  /*6e330*/  ISETP.NE.U32.AND P1, PT, R152, RZ, PT ;  /* 0x000000ff9800720c */ /* 0x000fe40003f25070 */
[-C--:B--2---:R-:W-:Y:S02]  /*6e340*/  IADD3 R161, P3, R161, R158.reuse, RZ ;  /* 0x0000009ea1a17210 */ /* 0x084fe40007f7e0ff */
        /* <DEDUP_REMOVED lines=10> */
[----:B-1----:R-:W3:Y:S01]  /*6e3f0*/  LDL.LU R162, [R1+0x1fa0] ;  /* 0x001fa00001a27983 */ /* 0x002ee20000300800 */
[----:B------:R-:W3:Y:S01]  /*6e400*/  LDL.LU R161, [R1+0x1fac] ;  /* 0x001fac0001a17983 */ /* 0x000ee20000300800 */
[----:B--2---:R-:W-:Y:S01]  /*6e410*/  MOV R153, R157 ;  /* 0x0000009d00997202 */ /* 0x004fe20000000f00 */
[----:B------:R-:W-:Y:S01]  /*6e420*/  IMAD.MOV.U32 R152, RZ, RZ, R156 ;  /* 0x000000ffff987224 */ /* 0x000fe200078e009c */
[----:B------:R-:W3:Y:S01]  /*6e430*/  LDL.LU R157, [R1+0x1f98] ;  /* 0x001f9800019d7983 */ /* 0x000ee20000300800 */
[----:B------:R-:W3:Y:S03]  /*6e440*/  LDL.LU R156, [R1+0x1fa4] ;  /* 0x001fa400019c7983 */ /* 0x000ee60000300800 */
[----:B------:R1:W-:Y:S01]  /*6e450*/  LDGSTS.E [R3+0x4400], [R152.64], P1 ;  /* 0x0440000098037fae */ /* 0x0003e20008921848 */
[----:B----4-:R-:W-:-:S05]  /*6e460*/  IADD3 R159, P2, R159, R158, RZ ;  /* 0x0000009e9f9f7210 */ /* 0x010fca0007f5e0ff */
        /* <DEDUP_REMOVED lines=11> */
[----:B-1----:R-:W2:Y:S01]  /*6e520*/  LDL.LU R160, [R1+0x1f90] ;  /* 0x001f900001a07983 */ /* 0x002ea20000300800 */
[----:B------:R-:W2:Y:S01]  /*6e530*/  LDL.LU R159, [R1+0x1f9c] ;  /* 0x001f9c00019f7983 */ /* 0x000ea20000300800 */
[----:B----4-:R-:W-:Y:S01]  /*6e540*/  MOV R153, R155 ;  /* 0x0000009b00997202 */ /* 0x010fe20000000f00 */
[----:B------:R-:W-:Y:S01]  /*6e550*/  IMAD.MOV.U32 R152, RZ, RZ, R154 ;  /* 0x000000ffff987224 */ /* 0x000fe200078e009a */
[----:B------:R-:W2:Y:S01]  /*6e560*/  LDL.LU R155, [R1+0x1f28] ;  /* 0x001f2800019b7983 */ /* 0x000ea20000300800 */
[----:B------:R-:W2:Y:S03]  /*6e570*/  LDL.LU R154, [R1+0x1f54] ;  /* 0x001f5400019a7983 */ /* 0x000ea60000300800 */
[----:B------:R1:W-:Y:S01]  /*6e580*/  LDGSTS.E [R3+0x4600], [R152.64], P1 ;  /* 0x0460000098037fae */ /* 0x0003e20008921848 */
[----:B------:R-:W-:Y:S02]  /*6e590*/  IADD3 R165, P3, R165, R158, RZ ;  /* 0x0000009ea5a57210 */ /* 0x000fe40007f7e0ff */
[----:B-1----:R-:W-:-:S03]  /*6e5a0*/  SEL R152, RZ, 0x4, !P2 ;  /* 0x00000004ff987807 */ /* 0x002fc60005000000 */
[----:B------:R-:W-:Y:S01]  /*6e5b0*/  IMAD.X R166, R166, 0x1, R0, P3 ;  /* 0x00000001a6a67824 */ /* 0x000fe200018e0600 */
[----:B------:R-:W-:Y:S02]  /*6e5c0*/  IADD3 R163, P4, R163, R158, RZ ;  /* 0x0000009ea3a37210 */ /* 0x000fe40007f9e0ff */
[----:B------:R-:W-:Y:S01]  /*6e5d0*/  SEL R152, R152, RZ, !P0 ;  /* 0x000000ff98987207 */ /* 0x000fe20004000000 */
[----:B------:R-:W-:Y:S01]  /*6e5e0*/  STL [R1+0x201c], R165 ;  /* 0x00201ca501007387 */ /* 0x000fe20000100800 */
[----:B------:R-:W-:Y:S02]  /*6e5f0*/  IMAD.MOV.U32 R153, RZ, RZ, R166 ;  /* 0x000000ffff997224 */ /* 0x000fe400078e00a6 */
[----:B------:R-:W-:Y:S01]  /*6e600*/  IMAD.X R164, R164, 0x1, R0, P4 ;  /* 0x00000001a4a47824 */ /* 0x000fe200020e0600 */
[----:B------:R-:W-:Y:S01]  /*6e610*/  ISETP.NE.U32.AND P2, PT, R152, RZ, PT ;  /* 0x000000ff9800720c */ /* 0x000fe20003f45070 */
[----:B------:R-:W-:Y:S01]  /*6e620*/  MOV R152, R165 ;  /* 0x000000a500987202 */ /* 0x000fe20000000f00 */
        /* <DEDUP_REMOVED lines=11> */
[----:B---3--:R-:W-:-:S05]  /*6e6e0*/  IADD3 R161, P1, R161, R158, RZ ;  /* 0x0000009ea1a17210 */ /* 0x008fca0007f3e0ff */
        /* <DEDUP_REMOVED lines=10> */
[----:B-1----:R-:W4:Y:S01]  /*6e790*/  LDL.LU R162, [R1+0x1f10] ;  /* 0x001f100001a27983 */ /* 0x002f220000300800 */
[----:B------:R-:W4:Y:S01]  /*6e7a0*/  LDL.LU R161, [R1+0x1f1c] ;  /* 0x001f1c0001a17983 */ /* 0x000f220000300800 */
[----:B---3--:R-:W-:Y:S01]  /*6e7b0*/  MOV R153, R157 ;  /* 0x0000009d00997202 */ /* 0x008fe20000000f00 */
[----:B------:R-:W-:Y:S01]  /*6e7c0*/  IMAD.MOV.U32 R152, RZ, RZ, R156 ;  /* 0x000000ffff987224 */ /* 0x000fe200078e009c */
[----:B------:R-:W4:Y:S01]  /*6e7d0*/  LDL.LU R157, [R1+0x1ea8] ;  /* 0x001ea800019d7983 */ /* 0x000f220000300800 */
[----:B------:R-:W4:Y:S01]  /*6e7e0*/  LDL.LU R156, [R1+0x1ed4] ;  /* 0x001ed400019c7983 */ /* 0x000f220000300800 */
[----:B------:R-:W-:-:S02]  /*6e7f0*/  ISETP.GT.AND P1, PT, R2, 0x19, PT ;  /* 0x000000190200780c */ /* 0x000fc40003f24270 */
        /* <DEDUP_REMOVED lines=35> */
[----:B------:R-:W3:Y:S02]  /*6ea30*/  LDL.LU R165, [R1+0x1e9c] ;  /* 0x001e9c0001a57983 */ /* 0x000ee40000300800 */
[----:B------:R-:W-:Y:S01]  /*6ea40*/  IMAD.MOV.U32 R152, RZ, RZ, R163 ;  /* 0x000000ffff987224 */ /* 0x000fe200078e00a3 */
[----:B------:R-:W-:Y:S02]  /*6ea50*/  MOV R153, R164 ;  /* 0x000000a400997202 */ /* 0x000fe40000000f00 */
[----:B------:R-:W3:Y:S01]  /*6ea60*/  LDL.LU R164, [R1+0x1e28] ;  /* 0x001e280001a47983 */ /* 0x000ee20000300800 */
[----:B------:R-:W3:Y:S03]  /*6ea70*/  LDL.LU R163, [R1+0x1e54] ;  /* 0x001e540001a37983 */ /* 0x000ee60000300800 */
[----:B------:R1:W-:Y:S02]  /*6ea80*/  LDGSTS.E [R3+0x6600], [R152.64], P1 ;  /* 0x0660000098037fae */ /* 0x0003e40008921848 */
[----:B-1----:R-:W-:-:S04]  /*6ea90*/  SEL R152, RZ, 0x4, !P2 ;  /* 0x00000004ff987807 */ /* 0x002fc80005000000 */
[----:B------:R-:W-:-:S04]  /*6eaa0*/  SEL R152, R152, RZ, !P0 ;  /* 0x000000ff98987207 */ /* 0x000fc80004000000 */
[----:B------:R-:W-:Y:S02]  /*6eab0*/  ISETP.NE.U32.AND P2, PT, R152, RZ, PT ;  /* 0x000000ff9800720c */ /* 0x000fe40003f45070 */
[-C--:B----4-:R-:W-:Y:S02]  /*6eac0*/  IADD3 R161, P3, R161, R158.reuse, RZ ;  /* 0x0000009ea1a17210 */ /* 0x090fe40007f7e0ff */
        /* <DEDUP_REMOVED lines=12> */
[----:B----4-:R-:W-:Y:S01]  /*6eb90*/  MOV R153, R157 ;  /* 0x0000009d00997202 */ /* 0x010fe20000000f00 */
        /* <DEDUP_REMOVED lines=17> */
[----:B------:R-:W4:Y:S01]  /*6ecb0*/  LDL.LU R159, [R1+0x1e1c] ;  /* 0x001e1c00019f7983 */ /* 0x000f220000300800 */
[----:B---3--:R-:W-:Y:S01]  /*6ecc0*/  MOV R153, R155 ;  /* 0x0000009b00997202 */ /* 0x008fe20000000f00 */
[----:B------:R-:W-:Y:S01]  /*6ecd0*/  IMAD.MOV.U32 R152, RZ, RZ, R154 ;  /* 0x000000ffff987224 */ /* 0x000fe200078e009a */
[----:B------:R-:W4:Y:S01]  /*6ece0*/  LDL.LU R155, [R1+0x1db4] ;  /* 0x001db400019b7983 */ /* 0x000f220000300800 */
[----:B------:R-:W4:Y:S03]  /*6ecf0*/  LDL.LU R154, [R1+0x1db8] ;  /* 0x001db800019a7983 */ /* 0x000f260000300800 */
[----:B------:R1:W-:Y:S01]  /*6ed00*/  LDGSTS.E [R3+0x7600], [R152.64], P2 ;  /* 0x0760000098037fae */ /* 0x0003e20009121848 */
[----:B------:R-:W-:Y:S02]  /*6ed10*/  IADD3 R165, P3, R165, R158, RZ ;  /* 0x0000009ea5a57210 */ /* 0x000fe40007f7e0ff */
[----:B-1----:R-:W-:-:S03]  /*6ed20*/  SEL R152, RZ, 0x4, !P1 ;  /* 0x00000004ff987807 */ /* 0x002fc60004800000 */
[--C-:B------:R-:W-:Y:S01]  /*6ed30*/  IMAD.X R166, R166, 0x1, R0.reuse, P3 ;  /* 0x00000001a6a67824 */ /* 0x100fe200018e0600 */
[----:B------:R-:W-:Y:S02]  /*6ed40*/  SEL R152, R152, RZ, !P0 ;  /* 0x000000ff98987207 */ /* 0x000fe40004000000 */
[----:B------:R-:W-:Y:S01]  /*6ed50*/  IADD3 R163, P4, R163, R158, RZ ;  /* 0x0000009ea3a37210 */ /* 0x000fe20007f9e0ff */
[----:B------:R-:W-:Y:S01]  /*6ed60*/  STL [R1+0x1e9c], R165 ;  /* 0x001e9ca501007387 */ /* 0x000fe20000100800 */
[----:B------:R-:W-:Y:S01]  /*6ed70*/  ISETP.NE.U32.AND P1, PT, R152, RZ, PT ;  /* 0x000000ff9800720c */ /* 0x000fe20003f25070 */
[----:B------:R-:W-:Y:S02]  /*6ed80*/  MOV R152, R165 ;  /* 0x000000a500987202 */ /* 0x000fe40000000f00 */
        /* <DEDUP_REMOVED lines=8> */
[----:B------:R-:W-:Y:S01]  /*6ee10*/  MOV R153, R164 ;  /* 0x000000a400997202 */ /* 0x000fe20000000f00 */
[----:B------:R-:W-:Y:S01]  /*6ee20*/  IMAD.MOV.U32 R152, RZ, RZ, R163 ;  /* 0x000000ffff987224 */ /* 0x000fe200078e00a3 */
[----:B------:R-:W4:Y:S01]  /*6ee30*/  LDL.LU R164, [R1+0x1dc4] ;  /* 0x001dc40001a47983 */ /* 0x000f220000300800 */
        /* <DEDUP_REMOVED lines=13> */
[----:B-1----:R-:W3:Y:S01]  /*6ef10*/  LDL.LU R162, [R1+0x1dcc] ;  /* 0x001dcc0001a27983 */ /* 0x002ee20000300800 */
[----:B------:R-:W3:Y:S01]  /*6ef20*/  LDL.LU R161, [R1+0x1dd0] ;  /* 0x001dd00001a17983 */ /* 0x000ee20000300800 */
[----:B--2---:R-:W-:Y:S01]  /*6ef30*/  MOV R153, R157 ;  /* 0x0000009d00997202 */ /* 0x004fe20000000f00 */
        /* <DEDUP_REMOVED lines=83> */
[----:B------:R-:W3:Y:S03]  /*6f470*/  LDL.LU R154, [R1+0x1c38] ;  /* 0x001c3800019a7983 */ /* 0x000ee60000300800 */
[----:B------:R1:W-:Y:S01]  /*6f480*/  LDGSTS.E [R3+0xa600], [R152.64], P1 ;  /* 0x0a60000098037fae */ /* 0x0003e20008921848 */
[----:B------:R-:W-:Y:S02]  /*6f490*/  IADD3 R165, P3, R165, R158, RZ ;  /* 0x0000009ea5a57210 */ /* 0x000fe40007f7e0ff */
[----:B-1----:R-:W-:-:S04]  /*6f4a0*/  SEL R152, RZ, 0x4, !P2 ;  /* 0x00000004ff987807 */ /* 0x002fc80005000000 */
[----:B------:R-:W-:Y:S02]  /*6f4b0*/  SEL R152, R152, RZ, !P0 ;  /* 0x000000ff98987207 */ /* 0x000fe40004000000 */
[----:B------:R-:W-:Y:S01]  /*6f4c0*/  IADD3 R163, P4, R163, R158, RZ ;  /* 0x0000009ea3a37210 */ /* 0x000fe20007f9e0ff */
[--C-:B------:R-:W-:Y:S01]  /*6f4d0*/  IMAD.X R166, R166, 0x1, R0.reuse, P3 ;  /* 0x00000001a6a67824 */ /* 0x100fe200018e0600 */
[----:B------:R-:W-:Y:S01]  /*6f4e0*/  ISETP.NE.U32.AND P2, PT, R152, RZ, PT ;  /* 0x000000ff9800720c */ /* 0x000fe20003f45070 */
[----:B------:R-:W-:Y:S02]  /*6f4f0*/  STL [R1+0x1d50], R165 ;  /* 0x001d50a501007387 */ /* 0x000fe40000100800 */
[----:B------:R-:W-:Y:S01]  /*6f500*/  IMAD.X R164, R164, 0x1, R0, P4 ;  /* 0x00000001a4a47824 */ /* 0x000fe200020e0600 */
[----:B------:R-:W-:Y:S01]  /*6f510*/  MOV R152, R165 ;  /* 0x000000a500987202 */ /* 0x000fe20000000f00 */
[----:B------:R-:W-:Y:S01]  /*6f520*/  IMAD.MOV.U32 R153, RZ, RZ, R166 ;  /* 0x000000ffff997224 */ /* 0x000fe200078e00a6 */
        /* <DEDUP_REMOVED lines=109> */
[----:B------:R1:W-:Y:S02]  /*6fc00*/  LDGSTS.E [R3+0xd600], [R152.64], P2 ;  /* 0x0d60000098037fae */ /* 0x0003e40009121848 */
[----:B-1----:R-:W-:-:S02]  /*6fc10*/  SEL R152, RZ, 0x4, !P1 ;  /* 0x00000004ff987807 */ /* 0x002fc40004800000 */
[----:B------:R-:W-:Y:S02]  /*6fc20*/  IADD3 R165, P3, R165, R158, RZ ;  /* 0x0000009ea5a57210 */ /* 0x000fe40007f7e0ff */
[----:B------:R-:W-:-:S03]  /*6fc30*/  SEL R152, R152, RZ, !P0 ;  /* 0x000000ff98987207 */ /* 0x000fc60004000000 */
[--C-:B------:R-:W-:Y:S01]  /*6fc40*/  IMAD.X R166, R166, 0x1, R0.reuse, P3 ;  /* 0x00000001a6a67824 */ /* 0x100fe200018e0600 */
[----:B------:R-:W-:Y:S02]  /*6fc50*/  IADD3 R163, P4, R163, R158, RZ ;  /* 0x0000009ea3a37210 */ /* 0x000fe40007f9e0ff */
[----:B------:R-:W-:Y:S01]  /*6fc60*/  ISETP.NE.U32.AND P1, PT, R152, RZ, PT ;  /* 0x000000ff9800720c */ /* 0x000fe20003f25070 */
        /* <DEDUP_REMOVED lines=27> */
[----:B------:R-:W4:Y:S02]  /*6fe20*/  LDL.LU R161, [R1+0x1ab0] ;  /* 0x001ab00001a17983 */ /* 0x000f240000300800 */
[----:B---3--:R-:W-:Y:S01]  /*6fe30*/  IMAD.MOV.U32 R153, RZ, RZ, R157 ;  /* 0x000000ffff997224 */ /* 0x008fe200078e009d */
[----:B------:R-:W-:Y:S01]  /*6fe40*/  MOV R152, R156 ;  /* 0x0000009c00987202 */ /* 0x000fe20000000f00 */
[----:B------:R-:W4:Y:S01]  /*6fe50*/  LDL.LU R157, [R1+0x1a14] ;  /* 0x001a1400019d7983 */ /* 0x000f220000300800 */
[----:B------:R-:W4:Y:S01]  /*6fe60*/  LDL.LU R156, [R1+0x1a18] ;  /* 0x001a1800019c7983 */ /* 0x000f220000300800 */
[----:B------:R-:W-:-:S02]  /*6fe70*/  ISETP.GT.AND P2, PT, R2, 0x3d, PT ;  /* 0x0000003d0200780c */ /* 0x000fc40003f44270 */
[----:B------:R1:W-:Y:S02]  /*6fe80*/  LDGSTS.E [R3+0xe600], [R152.64], P1 ;  /* 0x0e60000098037fae */ /* 0x0003e40008921848 */
[----:B-1----:R-:W-:-:S04]  /*6fe90*/  SEL R152, RZ, 0x4, !P2 ;  /* 0x00000004ff987807 */ /* 0x002fc80005000000 */
[----:B------:R-:W-:-:S04]  /*6fea0*/  SEL R152, R152, RZ, !P0 ;  /* 0x000000ff98987207 */ /* 0x000fc80004000000 */
[----:B------:R-:W-:Y:S02]  /*6feb0*/  ISETP.NE.U32.AND P2, PT, R152, RZ, PT ;  /* 0x000000ff9800720c */ /* 0x000fe40003f45070 */
[----:B--2---:R-:W-:-:S04]  /*6fec0*/  IADD3 R159, P3, R159, R158, RZ ;  /* 0x0000009e9f9f7210 */ /* 0x004fc80007f7e0ff */
[----:B------:R-:W-:Y:S02]  /*6fed0*/  IADD3.X R160, R160, R0, RZ, P3, !PT ;  /* 0x00000000a0a07210 */ /* 0x000fe40001ffe4ff */
        /* <DEDUP_REMOVED lines=10> */
[----:B------:R-:W3:Y:S02]  /*6ff80*/  LDL.LU R159, [R1+0x1a20] ;  /* 0x001a2000019f7983 */ /* 0x000ee40000300800 */
[----:B--2---:R-:W-:Y:S01]  /*6ff90*/  IMAD.MOV.U32 R153, RZ, RZ, R155 ;  /* 0x000000ffff997224 */ /* 0x004fe200078e009b */
[----:B------:R-:W-:Y:S01]  /*6ffa0*/  MOV R152, R154 ;  /* 0x0000009a00987202 */ /* 0x000fe20000000f00 */
[----:B------:R-:W3:Y:S01]  /*6ffb0*/  LDL.LU R155, [R1+0x1a24] ;  /* 0x001a2400019b7983 */ /* 0x000ee20000300800 */
[----:B------:R-:W3:Y:S03]  /*6ffc0*/  LDL.LU R154, [R1+0x1a28] ;  /* 0x001a2800019a7983 */ /* 0x000ee60000300800 */
[----:B------:R1:W-:Y:S01]  /*6ffd0*/  LDGSTS.E [R3+0xf400], [R152.64], P2 ;  /* 0x0f40000098037fae */ /* 0x0003e20009121848 */
[----:B------:R-:W-:-:S04]  /*6ffe0*/  IADD3 R165, P1, R165, R158, RZ ;  /* 0x0000009ea5a57210 */ /* 0x000fc80007f3e0ff */
[----:B------:R-:W-:Y:S02]  /*6fff0*/  IADD3.X R166, R166, R0, RZ, P1, !PT ;  /* 0x00000000a6a67210 */ /* 0x000fe40000ffe4ff */
        /* <DEDUP_REMOVED lines=12> */
[----:B------:R-:W-:Y:S01]  /*700c0*/  MOV R152, R163 ;  /* 0x000000a300987202 */ /* 0x000fe20000000f00 */
[----:B------:R-:W-:Y:S02]  /*700d0*/  IMAD.MOV.U32 R153, RZ, RZ, R164 ;  /* 0x000000ffff997224 */ /* 0x000fe400078e00a4 */
[----:B------:R-:W3:Y:S01]  /*700e0*/  LDL.LU R164, [R1+0x1268] ;  /* 0x0012680001a47983 */ /* 0x000ee20000300800 */
[----:B------:R-:W3:Y:S03]  /*700f0*/  LDL.LU R163, [R1+0x126c] ;  /* 0x00126c0001a37983 */ /* 0x000ee60000300800 */
[----:B------:R1:W-:Y:S02]  /*70100*/  LDGSTS.E [R3+0xf600], [R152.64], P2 ;  /* 0x0f60000098037fae */ /* 0x0003e40009121848 */
[----:B-1----:R-:W-:-:S04]  /*70110*/  SEL R152, RZ, 0x4, !P1 ;  /* 0x00000004ff987807 */ /* 0x002fc80004800000 */
[----:B------:R-:W-:-:S04]  /*70120*/  SEL R152, R152, RZ, !P0 ;  /* 0x000000ff98987207 */ /* 0x000fc80004000000 */
[----:B------:R-:W-:Y:S02]  /*70130*/  ISETP.NE.U32.AND P1, PT, R152, RZ, PT ;  /* 0x000000ff9800720c */ /* 0x000fe40003f25070 */
[----:B----4-:R-:W-:-:S04]  /*70140*/  IADD3 R161, P3, R161, R158, RZ ;  /* 0x0000009ea1a17210 */ /* 0x010fc80007f7e0ff */
        /* <DEDUP_REMOVED lines=11> */
[----:B------:R-:W2:Y:S02]  /*70200*/  LDL.LU R161, [R1+0x1274] ;  /* 0x0012740001a17983 */ /* 0x000ea40000300800 */
[----:B----4-:R-:W-:Y:S01]  /*70210*/  IMAD.MOV.U32 R153, RZ, RZ, R157 ;  /* 0x000000ffff997224 */ /* 0x010fe200078e009d */
[----:B------:R-:W-:Y:S01]  /*70220*/  MOV R152, R156 ;  /* 0x0000009c00987202 */ /* 0x000fe20000000f00 */
[----:B------:R-:W2:Y:S01]  /*70230*/  LDL.LU R157, [R1+0x1278] ;  /* 0x00127800019d7983 */ /* 0x000ea20000300800 */
[----:B------:R-:W2:Y:S03]  /*70240*/  LDL.LU R156, [R1+0x127c] ;  /* 0x00127c00019c7983 */ /* 0x000ea60000300800 */
[----:B------:R1:W-:Y:S01]  /*70250*/  LDGSTS.E [R3+0x10400], [R152.64], P1 ;  /* 0x1040000098037fae */ /* 0x0003e20008921848 */
[----:B---3--:R-:W-:-:S04]  /*70260*/  IADD3 R159, P2, R159, R158, RZ ;  /* 0x0000009e9f9f7210 */ /* 0x008fc80007f5e0ff */
[----:B------:R-:W-:Y:S02]  /*70270*/  IADD3.X R160, R160, R0, RZ, P2, !PT ;  /* 0x00000000a0a07210 */ /* 0x000fe400017fe4ff */
[----:B------:R-:W-:Y:S02]  /*70280*/  IADD3 R154, P3, R154, R158, RZ ;  /* 0x0000009e9a9a7210 */ /* 0x000fe40007f7e0ff */
[----:B-1----:R-:W-:Y:S01]  /*70290*/  MOV R152, R159 ;  /* 0x0000009f00987202 */ /* 0x002fe20000000f00 */
[----:B------:R-:W-:Y:S01]  /*702a0*/  STL [R1+0x1a20], R159 ;  /* 0x001a209f01007387 */ /* 0x000fe20000100800 */
[----:B------:R-:W-:Y:S02]  /*702b0*/  IMAD.MOV.U32 R153, RZ, RZ, R160 ;  /* 0x000000ffff997224 */ /* 0x000fe400078e00a0 */
[----:B------:R-:W-:Y:S01]  /*702c0*/  IMAD.X R155, R155, 0x1, R0, P3 ;  /* 0x000000019b9b7824 */ /* 0x000fe200018e0600 */
[----:B------:R1:W-:Y:S01]  /*702d0*/  STL [R1+0x1a1c], R160 ;  /* 0x001a1ca001007387 */ /* 0x0003e20000100800 */
[----:B------:R-:W-:Y:S03]  /*702e0*/  STL [R1+0x1a28], R154 ;  /* 0x001a289a01007387 */ /* 0x000fe60000100800 */
[----:B------:R3:W-:Y:S04]  /*702f0*/  LDGSTS.E [R3+0x10500], [R152.64], P1 ;  /* 0x1050000098037fae */ /* 0x0007e80008921848 */
[----:B------:R3:W-:Y:S01]  /*70300*/  STL [R1+0x1a24], R155 ;  /* 0x001a249b01007387 */ /* 0x0007e20000100800 */
[----:B------:R-:W-:-:S03]  /*70310*/  ISETP.GT.AND P2, PT, R2, 0x45, PT ;  /* 0x000000450200780c */ /* 0x000fc60003f44270 */
[----:B-1----:R-:W4:Y:S01]  /*70320*/  LDL.LU R160, [R1+0x1280] ;  /* 0x0012800001a07983 */ /* 0x002f220000300800 */
[----:B------:R-:W4:Y:S02]  /*70330*/  LDL.LU R159, [R1+0x1284] ;  /* 0x00128400019f7983 */ /* 0x000f240000300800 */
[----:B---3--:R-:W-:Y:S01]  /*70340*/  IMAD.MOV.U32 R153, RZ, RZ, R155 ;  /* 0x000000ffff997224 */ /* 0x008fe200078e009b */
[----:B------:R-:W-:Y:S01]  /*70350*/  MOV R152, R154 ;  /* 0x0000009a00987202 */ /* 0x000fe20000000f00 */
[----:B------:R-:W4:Y:S01]  /*70360*/  LDL.LU R155, [R1+0x12e8] ;  /* 0x0012e800019b7983 */ /* 0x000f220000300800 */
[----:B------:R-:W4:Y:S03]  /*70370*/  LDL.LU R154, [R1+0x12ec] ;  /* 0x0012ec00019a7983 */ /* 0x000f260000300800 */
[----:B------:R1:W-:Y:S02]  /*70380*/  LDGSTS.E [R3+0x10600], [R152.64], P1 ;  /* 0x1060000098037fae */ /* 0x0003e40008921848 */
[----:B-1----:R-:W-:-:S02]  /*70390*/  SEL R152, RZ, 0x4, !P2 ;  /* 0x00000004ff987807 */ /* 0x002fc40005000000 */
[----:B------:R-:W-:Y:S02]  /*703a0*/  IADD3 R165, P3, R165, R158, RZ ;  /* 0x0000009ea5a57210 */ /* 0x000fe40007f7e0ff */
[----:B------:R-:W-:Y:S02]  /*703b0*/  SEL R152, R152, RZ, !P0 ;  /* 0x000000ff98987207 */ /* 0x000fe40004000000 */
[----:B------:R-:W-:Y:S02]  /*703c0*/  IADD3.X R166, R166, R0, RZ, P3, !PT ;  /* 0x00000000a6a67210 */ /* 0x000fe40001ffe4ff */
[----:B------:R-:W-:Y:S02]  /*703d0*/  IADD3 R163, P4, R163, R158, RZ ;  /* 0x0000009ea3a37210 */ /* 0x000fe40007f9e0ff */
[----:B------:R-:W-:Y:S01]  /*703e0*/  ISETP.NE.U32.AND P2, PT, R152, RZ, PT ;  /* 0x000000ff9800720c */ /* 0x000fe20003f45070 */
[----:B------:R-:W-:Y:S01]  /*703f0*/  STL [R1+0x1a30], R165 ;  /* 0x001a30a501007387 */ /* 0x000fe20000100800 */
[----:B------:R-:W-:Y:S01]  /*70400*/  MOV R152, R165 ;  /* 0x000000a500987202 */ /* 0x000fe20000000f00 */
[----:B------:R-:W-:-:S02]  /*70410*/  IMAD.X R164, R164, 0x1, R0, P4 ;  /* 0x00000001a4a47824 */ /* 0x000fc400020e0600 */
[----:B------:R-:W-:Y:S01]  /*70420*/  IMAD.MOV.U32 R153, RZ, RZ, R166 ;  /* 0x000000ffff997224 */ /* 0x000fe200078e00a6 */
[----:B------:R1:W-:Y:S01]  /*70430*/  STL [R1+0x1a2c], R166 ;  /* 0x001a2ca601007387 */ /* 0x0003e20000100800 */
[----:B------:R-:W-:Y:S02]  /*70440*/  STL [R1+0x126c], R163 ;  /* 0x00126ca301007387 */ /* 0x000fe40000100800 */
[----:B------:R1:W-:Y:S01]  /*70450*/  STL [R1+0x1268], R164 ;  /* 0x001268a401007387 */ /* 0x0003e20000100800 */
[----:B------:R1:W-:Y:S04]  /*70460*/  LDGSTS.E [R3+0x10700], [R152.64], P1 ;  /* 0x1070000098037fae */ /* 0x0003e80008921848 */
[----:B-1----:R-:W4:Y:S01]  /*70470*/  LDL.LU R166, [R1+0x12f0] ;  /* 0x0012f00001a67983 */ /* 0x002f220000300800 */
[----:B------:R-:W4:Y:S02]  /*70480*/  LDL.LU R165, [R1+0x12f4] ;  /* 0x0012f40001a57983 */ /* 0x000f240000300800 */
[----:B------:R-:W-:Y:S01]  /*70490*/  IMAD.MOV.U32 R153, RZ, RZ, R164 ;  /* 0x000000ffff997224 */ /* 0x000fe200078e00a4 */
[----:B------:R-:W-:Y:S01]  /*704a0*/  MOV R152, R163 ;  /* 0x000000a300987202 */ /* 0x000fe20000000f00 */
[----:B------:R-:W4:Y:S01]  /*704b0*/  LDL.LU R164, [R1+0x12f8] ;  /* 0x0012f80001a47983 */ /* 0x000f220000300800 */
[----:B------:R-:W4:Y:S03]  /*704c0*/  LDL.LU R163, [R1+0x12fc] ;  /* 0x0012fc0001a37983 */ /* 0x000f260000300800 */
[----:B------:R1:W-:Y:S01]  /*704d0*/  LDGSTS.E [R3+0x11400], [R152.64], P2 ;  /* 0x1140000098037fae */ /* 0x0003e20009121848 */
[----:B--2---:R-:W-:-:S04]  /*704e0*/  IADD3 R161, P1, R161, R158, RZ ;  /* 0x0000009ea1a17210 */ /* 0x004fc80007f3e0ff */
        /* <DEDUP_REMOVED lines=15> */
[----:B------:R-:W3:Y:S01]  /*705e0*/  LDL.LU R156, [R1+0x136c] ;  /* 0x00136c00019c7983 */ /* 0x000ee20000300800 */
[----:B------:R-:W-:-:S02]  /*705f0*/  ISETP.GT.AND P1, PT, R2, 0x49, PT ;  /* 0x000000490200780c */ /* 0x000fc40003f24270 */
        /* <DEDUP_REMOVED lines=19> */
[----:B------:R-:W4:Y:S01]  /*70730*/  LDL.LU R155, [R1+0x1378] ;  /* 0x00137800019b7983 */ /* 0x000f220000300800 */
[----:B------:R-:W4:Y:S03]  /*70740*/  LDL.LU R154, [R1+0x137c] ;  /* 0x00137c00019a7983 */ /* 0x000f260000300800 */
        /* <DEDUP_REMOVED lines=15> */
[----:B------:R-:W-:Y:S01]  /*70840*/  MOV R152, R163 ;  /* 0x000000a300987202 */ /* 0x000fe20000000f00 */
[----:B------:R-:W-:Y:S02]  /*70850*/  IMAD.MOV.U32 R153, RZ, RZ, R164 ;  /* 0x000000ffff997224 */ /* 0x000fe400078e00a4 */
[----:B------:R-:W4:Y:S01]  /*70860*/  LDL.LU R164, [R1+0x13e8] ;  /* 0x0013e80001a47983 */ /* 0x000f220000300800 */
[----:B------:R-:W4:Y:S03]  /*70870*/  LDL.LU R163, [R1+0x13ec] ;  /* 0x0013ec0001a37983 */ /* 0x000f260000300800 */
[----:B------:R1:W-:Y:S02]  /*70880*/  LDGSTS.E [R3+0x12600], [R152.64], P1 ;  /* 0x1260000098037fae */ /* 0x0003e40008921848 */
[----:B-1----:R-:W-:-:S04]  /*70890*/  SEL R152, RZ, 0x4, !P2 ;  /* 0x00000004ff987807 */ /* 0x002fc80005000000 */
[----:B------:R-:W-:-:S04]  /*708a0*/  SEL R152, R152, RZ, !P0 ;  /* 0x000000ff98987207 */ /* 0x000fc80004000000 */
[----:B------:R-:W-:Y:S02]  /*708b0*/  ISETP.NE.U32.AND P2, PT, R152, RZ, PT ;  /* 0x000000ff9800720c */ /* 0x000fe40003f45070 */
[----:B---3--:R-:W-:-:S04]  /*708c0*/  IADD3 R161, P3, R161, R158, RZ ;  /* 0x0000009ea1a17210 */ /* 0x008fc80007f7e0ff */
        /* <DEDUP_REMOVED lines=10> */
[----:B-1----:R-:W4:Y:S01]  /*70970*/  LDL.LU R162, [R1+0x13f0] ;  /* 0x0013f00001a27983 */ /* 0x002f220000300800 */
[----:B------:R-:W4:Y:S02]  /*70980*/  LDL.LU R161, [R1+0x13f4] ;  /* 0x0013f40001a17983 */ /* 0x000f240000300800 */
[----:B---3--:R-:W-:Y:S01]  /*70990*/  IMAD.MOV.U32 R153, RZ, RZ, R157 ;  /* 0x000000ffff997224 */ /* 0x008fe200078e009d */
[----:B------:R-:W-:Y:S01]  /*709a0*/  MOV R152, R156 ;  /* 0x0000009c00987202 */ /* 0x000fe20000000f00 */
[----:B------:R-:W4:Y:S01]  /*709b0*/  LDL.LU R157, [R1+0x13f8] ;  /* 0x0013f800019d7983 */ /* 0x000f220000300800 */
[----:B------:R-:W4:Y:S03]  /*709c0*/  LDL.LU R156, [R1+0x13fc] ;  /* 0x0013fc00019c7983 */ /* 0x000f260000300800 */
[----:B------:R1:W-:Y:S01]  /*709d0*/  LDGSTS.E [R3+0x13400], [R152.64], P2 ;  /* 0x1340000098037fae */ /* 0x0003e20009121848 */
[----:B--2---:R-:W-:-:S04]  /*709e0*/  IADD3 R159, P1, R159, R158, RZ ;  /* 0x0000009e9f9f7210 */ /* 0x004fc80007f3e0ff */
[----:B------:R-:W-:Y:S02]  /*709f0*/  IADD3.X R160, R160, R0, RZ, P1, !PT ;  /* 0x00000000a0a07210 */ /* 0x000fe40000ffe4ff */
[----:B----4-:R-:W-:Y:S02]  /*70a00*/  IADD3 R154, P3, R154, R158, RZ ;  /* 0x0000009e9a9a7210 */ /* 0x010fe40007f7e0ff */
        /* <DEDUP_REMOVED lines=9> */
[----:B-1----:R-:W3:Y:S01]  /*70aa0*/  LDL.LU R160, [R1+0x1400] ;  /* 0x0014000001a07983 */ /* 0x002ee20000300800 */
[----:B------:R-:W3:Y:S02]  /*70ab0*/  LDL.LU R159, [R1+0x1404] ;  /* 0x00140400019f7983 */ /* 0x000ee40000300800 */
[----:B--2---:R-:W-:Y:S01]  /*70ac0*/  IMAD.MOV.U32 R153, RZ, RZ, R155 ;  /* 0x000000ffff997224 */ /* 0x004fe200078e009b */
[----:B------:R-:W-:Y:S01]  /*70ad0*/  MOV R152, R154 ;  /* 0x0000009a00987202 */ /* 0x000fe20000000f00 */
[----:B----4-:R-:W2:Y:S01]  /*70ae0*/  LDL.LU R155, [R1+0x1468] ;  /* 0x00146800019b7983 */ /* 0x010ea20000300800 */
[----:B------:R-:W4:Y:S03]  /*70af0*/  LDL.LU R154, [R1+0x146c] ;  /* 0x00146c00019a7983 */ /* 0x000f260000300800 */
[----:B------:R1:W-:Y:S02]  /*70b00*/  LDGSTS.E [R3+0x13600], [R152.64], P2 ;  /* 0x1360000098037fae */ /* 0x0003e40009121848 */
[----:B-1----:R-:W-:-:S04]  /*70b10*/  SEL R152, RZ, 0x4, !P1 ;  /* 0x00000004ff987807 */ /* 0x002fc80004800000 */
[----:B------:R-:W-:Y:S02]  /*70b20*/  SEL R152, R152, RZ, !P0 ;  /* 0x000000ff98987207 */ /* 0x000fe40004000000 */
[----:B------:R-:W-:-:S04]  /*70b30*/  IADD3 R165, P3, R165, R158, RZ ;  /* 0x0000009ea5a57210 */ /* 0x000fc80007f7e0ff */
[----:B------:R-:W-:Y:S02]  /*70b40*/  IADD3.X R166, R166, R0, RZ, P3, !PT ;  /* 0x00000000a6a67210 */ /* 0x000fe40001ffe4ff */
[-C--:B------:R-:W-:Y:S02]  /*70b50*/  IADD3 R163, P4, R163, R158.reuse, RZ ;  /* 0x0000009ea3a37210 */ /* 0x080fe40007f9e0ff */
        /* <DEDUP_REMOVED lines=10> */
[----:B------:R-:W2:Y:S02]  /*70c00*/  LDL.LU R165, [R1+0x1474] ;  /* 0x0014740001a57983 */ /* 0x000ea40000300800 */
[----:B------:R-:W-:Y:S01]  /*70c10*/  IMAD.MOV.U32 R153, RZ, RZ, R164 ;  /* 0x000000ffff997224 */ /* 0x000fe200078e00a4 */
[----:B------:R-:W-:Y:S01]  /*70c20*/  MOV R152, R163 ;  /* 0x000000a300987202 */ /* 0x000fe20000000f00 */
[----:B------:R-:W2:Y:S01]  /*70c30*/  LDL.LU R164, [R1+0x1478] ;  /* 0x0014780001a47983 */ /* 0x000ea20000300800 */
[----:B------:R-:W2:Y:S03]  /*70c40*/  LDL.LU R163, [R1+0x147c] ;  /* 0x00147c0001a37983 */ /* 0x000ea60000300800 */
[----:B------:R1:W-:Y:S01]  /*70c50*/  LDGSTS.E [R3+0x14400], [R152.64], P1 ;  /* 0x1440000098037fae */ /* 0x0003e20008921848 */
[----:B------:R-:W-:-:S04]  /*70c60*/  IADD3 R161, P2, R161, R158, RZ ;  /* 0x0000009ea1a17210 */ /* 0x000fc80007f5e0ff */
        /* <DEDUP_REMOVED lines=12> */
[----:B------:R-:W-:Y:S01]  /*70d30*/  IMAD.MOV.U32 R153, RZ, RZ, R157 ;  /* 0x000000ffff997224 */ /* 0x000fe200078e009d */
[----:B------:R-:W-:Y:S01]  /*70d40*/  MOV R152, R156 ;  /* 0x0000009c00987202 */ /* 0x000fe20000000f00 */
[----:B------:R-:W2:Y:S01]  /*70d50*/  LDL.LU R157, [R1+0x14e8] ;  /* 0x0014e800019d7983 */ /* 0x000ea20000300800 */
[----:B------:R-:W2:Y:S01]  /*70d60*/  LDL.LU R156, [R1+0x14ec] ;  /* 0x0014ec00019c7983 */ /* 0x000ea20000300800 */
[----:B------:R-:W-:-:S02]  /*70d70*/  ISETP.GT.AND P2, PT, R2, 0x55, PT ;  /* 0x000000550200780c */ /* 0x000fc40003f44270 */
[----:B------:R1:W-:Y:S02]  /*70d80*/  LDGSTS.E [R3+0x14600], [R152.64], P1 ;  /* 0x1460000098037fae */ /* 0x0003e40008921848 */
[----:B-1----:R-:W-:-:S04]  /*70d90*/  SEL R152, RZ, 0x4, !P2 ;  /* 0x00000004ff987807 */ /* 0x002fc80005000000 */
[----:B------:R-:W-:-:S04]  /*70da0*/  SEL R152, R152, RZ, !P0 ;  /* 0x000000ff98987207 */ /* 0x000fc80004000000 */
[----:B------:R-:W-:Y:S02]  /*70db0*/  ISETP.NE.U32.AND P2, PT, R152, RZ, PT ;  /* 0x000000ff9800720c */ /* 0x000fe40003f45070 */
[----:B---3--:R-:W-:-:S04]  /*70dc0*/  IADD3 R159, P3, R159, R158, RZ ;  /* 0x0000009e9f9f7210 */ /* 0x008fc80007f7e0ff */
[----:B------:R-:W-:Y:S02]  /*70dd0*/  IADD3.X R160, R160, R0, RZ, P3, !PT ;  /* 0x00000000a0a07210 */ /* 0x000fe40001ffe4ff */
[----:B----4-:R-:W-:Y:S01]  /*70de0*/  IADD3 R154, P4, R154, R158, RZ ;  /* 0x0000009e9a9a7210 */ /* 0x010fe20007f9e0ff */
        /* <DEDUP_REMOVED lines=9> */
[----:B------:R-:W4:Y:S02]  /*70e80*/  LDL.LU R159, [R1+0x14f4] ;  /* 0x0014f400019f7983 */ /* 0x000f240000300800 */
[----:B--2---:R-:W-:Y:S01]  /*70e90*/  IMAD.MOV.U32 R153, RZ, RZ, R155 ;  /* 0x000000ffff997224 */ /* 0x004fe200078e009b */
[----:B------:R-:W-:Y:S01]  /*70ea0*/  MOV R152, R154 ;  /* 0x0000009a00987202 */ /* 0x000fe20000000f00 */
[----:B---3--:R-:W2:Y:S01]  /*70eb0*/  LDL.LU R155, [R1+0x14f8] ;  /* 0x0014f800019b7983 */ /* 0x008ea20000300800 */
        /* <DEDUP_REMOVED lines=16> */
[----:B------:R-:W-:Y:S01]  /*70fc0*/  MOV R152, R163 ;  /* 0x000000a300987202 */ /* 0x000fe20000000f00 */
[----:B------:R-:W-:Y:S02]  /*70fd0*/  IMAD.MOV.U32 R153, RZ, RZ, R164 ;  /* 0x000000ffff997224 */ /* 0x000fe400078e00a4 */
[----:B------:R-:W2:Y:S01]  /*70fe0*/  LDL.LU R164, [R1+0x1568] ;  /* 0x0015680001a47983 */ /* 0x000ea20000300800 */
[----:B------:R-:W2:Y:S03]  /*70ff0*/  LDL.LU R163, [R1+0x156c] ;  /* 0x00156c0001a37983 */ /* 0x000ea60000300800 */
[----:B------:R1:W-:Y:S02]  /*71000*/  LDGSTS.E [R3+0x15600], [R152.64], P2 ;  /* 0x1560000098037fae */ /* 0x0003e40009121848 */
[----:B-1----:R-:W-:-:S04]  /*71010*/  SEL R152, RZ, 0x4, !P1 ;  /* 0x00000004ff987807 */ /* 0x002fc80004800000 */
[----:B------:R-:W-:-:S04]  /*71020*/  SEL R152, R152, RZ, !P0 ;  /* 0x000000ff98987207 */ /* 0x000fc80004000000 */
[----:B------:R-:W-:Y:S02]  /*71030*/  ISETP.NE.U32.AND P1, PT, R152, RZ, PT ;  /* 0x000000ff9800720c */ /* 0x000fe40003f25070 */
[----:B------:R-:W-:-:S04]  /*71040*/  IADD3 R161, P3, R161, R158, RZ ;  /* 0x0000009ea1a17210 */ /* 0x000fc80007f7e0ff */
        /* <DEDUP_REMOVED lines=15> */
[----:B------:R-:W2:Y:S03]  /*71140*/  LDL.LU R156, [R1+0x157c] ;  /* 0x00157c00019c7983 */ /* 0x000ea60000300800 */
[----:B------:R1:W-:Y:S01]  /*71150*/  LDGSTS.E [R3+0x16400], [R152.64], P1 ;  /* 0x1640000098037fae */ /* 0x0003e20008921848 */
[----:B----4-:R-:W-:-:S04]  /*71160*/  IADD3 R159, P2, R159, R158, RZ ;  /* 0x0000009e9f9f7210 */ /* 0x010fc80007f5e0ff */
[----:B------:R-:W-:Y:S02]  /*71170*/  IADD3.X R160, R160, R0, RZ, P2, !PT ;  /* 0x00000000a0a07210 */ /* 0x000fe400017fe4ff */
[----:B---3--:R-:W-:Y:S02]  /*71180*/  IADD3 R154, P3, R154, R158, RZ ;  /* 0x0000009e9a9a7210 */ /* 0x008fe40007f7e0ff */
[----:B-1----:R-:W-:Y:S01]  /*71190*/  MOV R152, R159 ;  /* 0x0000009f00987202 */ /* 0x002fe20000000f00 */
[----:B------:R-:W-:Y:S01]  /*711a0*/  STL [R1+0x14f4], R159 ;  /* 0x0014f49f01007387 */ /* 0x000fe20000100800 */
        /* <DEDUP_REMOVED lines=11> */
[----:B------:R-:W3:Y:S01]  /*71260*/  LDL.LU R154, [R1+0x15ec] ;  /* 0x0015ec00019a7983 */ /* 0x000ee20000300800 */
[----:B------:R-:W-:-:S02]  /*71270*/  ISETP.GT.AND P2, PT, R2, 0x5d, PT ;  /* 0x0000005d0200780c */ /* 0x000fc40003f44270 */
[----:B------:R1:W-:Y:S02]  /*71280*/  LDGSTS.E [R3+0x16600], [R152.64], P1 ;  /* 0x1660000098037fae */ /* 0x0003e40008921848 */
[----:B-1----:R-:W-:-:S04]  /*71290*/  SEL R152, RZ, 0x4, !P2 ;  /* 0x00000004ff987807 */ /* 0x002fc80005000000 */
[----:B------:R-:W-:Y:S02]  /*712a0*/  SEL R152, R152, RZ, !P0 ;  /* 0x000000ff98987207 */ /* 0x000fe40004000000 */
[----:B------:R-:W-:-:S04]  /*712b0*/  IADD3 R165, P3, R165, R158, RZ ;  /* 0x0000009ea5a57210 */ /* 0x000fc80007f7e0ff */
[----:B------:R-:W-:Y:S02]  /*712c0*/  IADD3.X R166, R166, R0, RZ, P3, !PT ;  /* 0x00000000a6a67210 */ /* 0x000fe40001ffe4ff */
        /* <DEDUP_REMOVED lines=39> */
[----:B----4-:R-:W-:-:S04]  /*71540*/  IADD3 R159, P3, R159, R158, RZ ;  /* 0x0000009e9f9f7210 */ /* 0x010fc80007f7e0ff */
[----:B------:R-:W-:Y:S02]  /*71550*/  IADD3.X R160, R160, R0, RZ, P3, !PT ;  /* 0x00000000a0a07210 */ /* 0x000fe40001ffe4ff */
[----:B---3--:R-:W-:Y:S01]  /*71560*/  IADD3 R154, P4, R154, R158, RZ ;  /* 0x0000009e9a9a7210 */ /* 0x008fe20007f9e0ff */
        /* <DEDUP_REMOVED lines=17> */
[----:B-1----:R-:W-:Y:S02]  /*71680*/  MOV R152, R165 ;  /* 0x000000a500987202 */ /* 0x002fe40000000f00 */
[----:B------:R-:W-:Y:S01]  /*71690*/  IADD3 R163, P3, R163, R158, RZ ;  /* 0x0000009ea3a37210 */ /* 0x000fe20007f7e0ff */
[----:B------:R-:W-:Y:S01]  /*716a0*/  IMAD.MOV.U32 R153, RZ, RZ, R166 ;  /* 0x000000ffff997224 */ /* 0x000fe200078e00a6 */
[----:B------:R-:W-:Y:S03]  /*716b0*/  STL [R1+0x15f4], R165 ;  /* 0x0015f4a501007387 */ /* 0x000fe60000100800 */
[----:B------:R-:W-:Y:S01]  /*716c0*/  IMAD.X R164, R164, 0x1, R0, P3 ;  /* 0x00000001a4a47824 */ /* 0x000fe200018e0600 */
[----:B------:R1:W-:Y:S01]  /*716d0*/  STL [R1+0x15f0], R166 ;  /* 0x0015f0a601007387 */ /* 0x0003e20000100800 */
[----:B------:R-:W-:Y:S03]  /*716e0*/  STL [R1+0x15fc], R163 ;  /* 0x0015fca301007387 */ /* 0x000fe60000100800 */
[----:B------:R1:W-:Y:S04]  /*716f0*/  LDGSTS.E [R3+0x18500], [R152.64], P1 ;  /* 0x1850000098037fae */ /* 0x0003e80008921848 */
[----:B------:R1:W-:Y:S01]  /*71700*/  STL [R1+0x15f8], R164 ;  /* 0x0015f8a401007387 */ /* 0x0003e20000100800 */
        /* <DEDUP_REMOVED lines=49> */
[----:B------:R-:W-:-:S04]  /*71a20*/  SEL R152, R152, RZ, !P0 ;  /* 0x000000ff98987207 */ /* 0x000fc80004000000 */
[----:B------:R-:W-:Y:S02]  /*71a30*/  ISETP.NE.U32.AND P1, PT, R152, RZ, PT ;  /* 0x000000ff9800720c */ /* 0x000fe40003f25070 */
[----:B------:R-:W-:-:S04]  /*71a40*/  IADD3 R165, P3, R165, R158, RZ ;  /* 0x0000009ea5a57210 */ /* 0x000fc80007f7e0ff */
[----:B------:R-:W-:Y:S02]  /*71a50*/  IADD3.X R166, R166, R0, RZ, P3, !PT ;  /* 0x00000000a6a67210 */ /* 0x000fe40001ffe4ff */
[-C--:B------:R-:W-:Y:S01]  /*71a60*/  IADD3 R163, P4, R163, R158.reuse, RZ ;  /* 0x0000009ea3a37210 */ /* 0x080fe20007f9e0ff */
[----:B------:R-:W-:Y:S02]  /*71a70*/  STL [R1+0x1684], R165 ;  /* 0x001684a501007387 */ /* 0x000fe40000100800 */
        /* <DEDUP_REMOVED lines=9> */
[----:B-1----:R-:W-:Y:S01]  /*71b10*/  IMAD.MOV.U32 R153, RZ, RZ, R164 ;  /* 0x000000ffff997224 */ /* 0x002fe200078e00a4 */
        /* <DEDUP_REMOVED lines=46> */
[----:B-1----:R-:W-:Y:S01]  /*71e00*/  MOV R152, R165 ;  /* 0x000000a500987202 */ /* 0x002fe20000000f00 */
[----:B------:R-:W-:Y:S02]  /*71e10*/  STL [R1+0x1774], R165 ;  /* 0x001774a501007387 */ /* 0x000fe40000100800 */
[----:B------:R-:W-:Y:S01]  /*71e20*/  IMAD.MOV.U32 R153, RZ, RZ, R166 ;  /* 0x000000ffff997224 */ /* 0x000fe200078e00a6 */
[----:B------:R-:W-:Y:S01]  /*71e30*/  IADD3 R163, P3, R163, R158, RZ ;  /* 0x0000009ea3a37210 */ /* 0x000fe20007f7e0ff */
[----:B------:R1:W-:Y:S04]  /*71e40*/  STL [R1+0x1770], R166 ;  /* 0x001770a601007387 */ /* 0x0003e80000100800 */
[----:B------:R1:W-:Y:S01]  /*71e50*/  LDGSTS.E [R3+0x1b500], [R152.64], P2 ;  /* 0x1b50000098037fae */ /* 0x0003e20009121848 */
[----:B------:R-:W-:-:S03]  /*71e60*/  IMAD.X R164, R164, 0x1, R0, P3 ;  /* 0x00000001a4a47824 */ /* 0x000fc600018e0600 */
[----:B------:R-:W-:Y:S01]  /*71e70*/  STL [R1+0x177c], R163 ;  /* 0x00177ca301007387 */ /* 0x000fe20000100800 */
[----:B------:R-:W-:-:S03]  /*71e80*/  ISETP.GT.AND P1, PT, R2, 0x71, PT ;  /* 0x000000710200780c */ /* 0x000fc60003f24270 */
[----:B------:R1:W-:Y:S02]  /*71e90*/  STL [R1+0x1778], R164 ;  /* 0x001778a401007387 */ /* 0x0003e40000100800 */
[----:B-1----:R-:W2:Y:S02]  /*71ea0*/  LDL.LU R166, [R1+0x1800] ;  /* 0x0018000001a67983 */ /* 0x002ea40000300800 */
        /* <DEDUP_REMOVED lines=9> */
[-C--:B------:R-:W-:Y:S02]  /*71f40*/  IADD3 R161, P3, R161, R158.reuse, RZ ;  /* 0x0000009ea1a17210 */ /* 0x080fe40007f7e0ff */
[----:B------:R-:W-:Y:S02]  /*71f50*/  IADD3 R156, P4, R156, R158, RZ ;  /* 0x0000009e9c9c7210 */ /* 0x000fe40007f9e0ff */
[----:B------:R-:W-:Y:S01]  /*71f60*/  IADD3.X R162, R162, R0, RZ, P3, !PT ;  /* 0x00000000a2a27210 */ /* 0x000fe20001ffe4ff */
[----:B------:R-:W-:Y:S02]  /*71f70*/  STL [R1+0x1784], R161 ;  /* 0x001784a101007387 */ /* 0x000fe40000100800 */
[----:B------:R-:W-:Y:S02]  /*71f80*/  IMAD.X R157, R157, 0x1, R0, P4 ;  /* 0x000000019d9d7824 */ /* 0x000fe400020e0600 */
[----:B------:R1:W-:Y:S01]  /*71f90*/  STL [R1+0x1780], R162 ;  /* 0x001780a201007387 */ /* 0x0003e20000100800 */
[----:B------:R-:W-:Y:S01]  /*71fa0*/  MOV R152, R161 ;  /* 0x000000a100987202 */ /* 0x000fe20000000f00 */
[----:B------:R-:W-:-:S02]  /*71fb0*/  IMAD.MOV.U32 R153, RZ, RZ, R162 ;  /* 0x000000ffff997224 */ /* 0x000fc400078e00a2 */
        /* <DEDUP_REMOVED lines=25> */
[----:B---3--:R-:W3:Y:S01]  /*72150*/  LDL.LU R155, [R1+0x18e8] ;  /* 0x0018e800019b7983 */ /* 0x008ee20000300800 */
        /* <DEDUP_REMOVED lines=8> */
[----:B------:R-:W-:Y:S01]  /*721e0*/  IADD3 R163, P4, R163, R158, RZ ;  /* 0x0000009ea3a37210 */ /* 0x000fe20007f9e0ff */
[----:B------:R-:W-:Y:S02]  /*721f0*/  STL [R1+0x1804], R165 ;  /* 0x001804a501007387 */ /* 0x000fe40000100800 */
[----:B------:R1:W-:Y:S02]  /*72200*/  STL [R1+0x1800], R166 ;  /* 0x001800a601007387 */ /* 0x0003e40000100800 */
[----:B------:R-:W-:Y:S01]  /*72210*/  IMAD.X R164, R164, 0x1, R0, P4 ;  /* 0x00000001a4a47824 */ /* 0x000fe200020e0600 */
[----:B------:R-:W-:Y:S01]  /*72220*/  MOV R152, R165 ;  /* 0x000000a500987202 */ /* 0x000fe20000000f00 */
[----:B------:R-:W-:Y:S01]  /*72230*/  IMAD.MOV.U32 R153, RZ, RZ, R166 ;  /* 0x000000ffff997224 */ /* 0x000fe200078e00a6 */
[----:B------:R-:W-:Y:S02]  /*72240*/  STL [R1+0x186c], R163 ;  /* 0x00186ca301007387 */ /* 0x000fe40000100800 */
[----:B------:R-:W-:Y:S02]  /*72250*/  STL [R1+0x1868], R164 ;  /* 0x001868a401007387 */ /* 0x000fe40000100800 */
[----:B------:R-:W3:Y:S02]  /*72260*/  LDL.LU R168, [R1+0x18f0] ;  /* 0x0018f00001a87983 */ /* 0x000ee40000300800 */
[----:B------:R-:W3:Y:S01]  /*72270*/  LDL.LU R167, [R1+0x18f4] ;  /* 0x0018f40001a77983 */ /* 0x000ee20000300800 */
[----:B------:R1:W-:Y:S04]  /*72280*/  LDGSTS.E [R3+0x1c700], [R152.64], P1 ;  /* 0x1c70000098037fae */ /* 0x0003e80008921848 */
[----:B-1----:R-:W3:Y:S01]  /*72290*/  LDL.LU R166, [R1+0x18f8] ;  /* 0x0018f80001a67983 */ /* 0x002ee20000300800 */
[----:B------:R-:W3:Y:S01]  /*722a0*/  LDL.LU R165, [R1+0x18fc] ;  /* 0x0018fc0001a57983 */ /* 0x000ee20000300800 */
[----:B------:R-:W-:Y:S01]  /*722b0*/  MOV R152, R163 ;  /* 0x000000a300987202 */ /* 0x000fe20000000f00 */
[----:B------:R-:W-:-:S05]  /*722c0*/  IMAD.MOV.U32 R153, RZ, RZ, R164 ;  /* 0x000000ffff997224 */ /* 0x000fca00078e00a4 */
        /* <DEDUP_REMOVED lines=8> */
[----:B------:R-:W-:Y:S01]  /*72350*/  STL [R1+0x1870], R162 ;  /* 0x001870a201007387 */ /* 0x000fe20000100800 */
[----:B------:R-:W-:Y:S03]  /*72360*/  STL [R1+0x187c], R156 ;  /* 0x00187c9c01007387 */ /* 0x000fe60000100800 */
[----:B------:R1:W-:Y:S04]  /*72370*/  LDGSTS.E [R3+0x1d500], [R152.64], P2 ;  /* 0x1d50000098037fae */ /* 0x0003e80009121848 */
[----:B------:R1:W-:Y:S02]  /*72380*/  STL [R1+0x1878], R157 ;  /* 0x0018789d01007387 */ /* 0x0003e40000100800 */
[----:B-1----:R-:W-:Y:S01]  /*72390*/  IMAD.MOV.U32 R153, RZ, RZ, R157 ;  /* 0x000000ffff997224 */ /* 0x002fe200078e009d */
[----:B------:R-:W-:Y:S01]  /*723a0*/  MOV R152, R156 ;  /* 0x0000009c00987202 */ /* 0x000fe20000000f00 */
[----:B------:R-:W3:Y:S01]  /*723b0*/  LDL.LU R157, [R1+0x1900] ;  /* 0x00190000019d7983 */ /* 0x000ee20000300800 */
[----:B------:R-:W3:Y:S02]  /*723c0*/  LDL.LU R156, [R1+0x1904] ;  /* 0x00190400019c7983 */ /* 0x000ee40000300800 */
[----:B------:R-:W3:Y:S02]  /*723d0*/  LDL.LU R164, [R1+0x1968] ;  /* 0x0019680001a47983 */ /* 0x000ee40000300800 */
[----:B------:R-:W3:Y:S01]  /*723e0*/  LDL.LU R163, [R1+0x196c] ;  /* 0x00196c0001a37983 */ /* 0x000ee20000300800 */
        /* <DEDUP_REMOVED lines=8> */
[----:B---3--:R-:W-:Y:S02]  /*72470*/  IADD3 R154, P4, R154, R158, RZ ;  /* 0x0000009e9a9a7210 */ /* 0x008fe40007f9e0ff */
        /* <DEDUP_REMOVED lines=11> */
[----:B----4-:R-:W-:Y:S01]  /*72530*/  IMAD.MOV.U32 R153, RZ, RZ, R155 ;  /* 0x000000ffff997224 */ /* 0x010fe200078e009b */
[----:B------:R-:W-:Y:S01]  /*72540*/  MOV R152, R154 ;  /* 0x0000009a00987202 */ /* 0x000fe20000000f00 */
[----:B---3--:R-:W4:Y:S01]  /*72550*/  LDL.LU R155, [R1+0x1980] ;  /* 0x00198000019b7983 */ /* 0x008f220000300800 */
[----:B------:R-:W4:Y:S03]  /*72560*/  LDL.LU R154, [R1+0x1984] ;  /* 0x00198400019a7983 */ /* 0x000f260000300800 */
[----:B------:R1:W-:Y:S01]  /*72570*/  LDGSTS.E [R3+0x1e400], [R152.64], P1 ;  /* 0x1e40000098037fae */ /* 0x0003e20008921848 */
[----:B------:R-:W-:-:S04]  /*72580*/  IADD3 R167, P3, R167, R158, RZ ;  /* 0x0000009ea7a77210 */ /* 0x000fc80007f7e0ff */
[----:B------:R-:W-:Y:S02]  /*72590*/  IADD3.X R168, R168, R0, RZ, P3, !PT ;  /* 0x00000000a8a87210 */ /* 0x000fe40001ffe4ff */
[----:B------:R-:W-:Y:S02]  /*725a0*/  IADD3 R165, P2, R165, R158, RZ ;  /* 0x0000009ea5a57210 */ /* 0x000fe40007f5e0ff */
[----:B-1----:R-:W-:Y:S01]  /*725b0*/  MOV R152, R167 ;  /* 0x000000a700987202 */ /* 0x002fe20000000f00 */
[----:B------:R-:W-:Y:S02]  /*725c0*/  IMAD.MOV.U32 R153, RZ, RZ, R168 ;  /* 0x000000ffff997224 */ /* 0x000fe400078e00a8 */
[----:B------:R-:W-:Y:S01]  /*725d0*/  IMAD.X R166, R166, 0x1, R0, P2 ;  /* 0x00000001a6a67824 */ /* 0x000fe200010e0600 */
[----:B------:R-:W-:Y:S02]  /*725e0*/  ISETP.GT.AND P2, PT, R2, 0x7d, PT ;  /* 0x0000007d0200780c */ /* 0x000fe40003f44270 */
[----:B------:R1:W-:Y:S04]  /*725f0*/  LDGSTS.E [R3+0x1e500], [R152.64], P1 ;  /* 0x1e50000098037fae */ /* 0x0003e80008921848 */
[----:B------:R-:W-:Y:S01]  /*72600*/  STL [R1+0x18f4], R167 ;  /* 0x0018f4a701007387 */ /* 0x000fe20000100800 */
[----:B------:R-:W-:Y:S01]  /*72610*/  STL [R1+0x18f0], R168 ;  /* 0x0018f0a801007387 */ /* 0x000fe20000100800 */
[----:B-1----:R-:W-:Y:S01]  /*72620*/  MOV R152, R165 ;  /* 0x000000a500987202 */ /* 0x002fe20000000f00 */
[----:B------:R-:W-:-:S05]  /*72630*/  IMAD.MOV.U32 R153, RZ, RZ, R166 ;  /* 0x000000ffff997224 */ /* 0x000fca00078e00a6 */
[----:B------:R1:W-:Y:S04]  /*72640*/  LDGSTS.E [R3+0x1e600], [R152.64], P1 ;  /* 0x1e60000098037fae */ /* 0x0003e80008921848 */
[----:B------:R-:W-:Y:S01]  /*72650*/  STL [R1+0x18fc], R165 ;  /* 0x0018fca501007387 */ /* 0x000fe20000100800 */
[----:B------:R-:W-:Y:S01]  /*72660*/  STL [R1+0x18f8], R166 ;  /* 0x0018f8a601007387 */ /* 0x000fe20000100800 */
[----:B-1----:R-:W-:-:S04]  /*72670*/  SEL R152, RZ, 0x4, !P2 ;  /* 0x00000004ff987807 */ /* 0x002fc80005000000 */
[----:B------:R-:W-:-:S04]  /*72680*/  SEL R152, R152, RZ, !P0 ;  /* 0x000000ff98987207 */ /* 0x000fc80004000000 */
[----:B------:R-:W-:Y:S02]  /*72690*/  ISETP.NE.U32.AND P2, PT, R152, RZ, PT ;  /* 0x000000ff9800720c */ /* 0x000fe40003f45070 */
[----:B------:R-:W-:-:S04]  /*726a0*/  IADD3 R156, P3, R156, R158, RZ ;  /* 0x0000009e9c9c7210 */ /* 0x000fc80007f7e0ff */
[----:B------:R-:W-:Y:S01]  /*726b0*/  IADD3.X R157, R157, R0, RZ, P3, !PT ;  /* 0x000000009d9d7210 */ /* 0x000fe20001ffe4ff */
[----:B------:R-:W-:Y:S01]  /*726c0*/  STL [R1+0x1904], R156 ;  /* 0x0019049c01007387 */ /* 0x000fe20000100800 */
[----:B------:R-:W-:Y:S02]  /*726d0*/  IMAD.MOV.U32 R152, RZ, RZ, R156 ;  /* 0x000000ffff987224 */ /* 0x000fe400078e009c */
[----:B------:R-:W-:Y:S01]  /*726e0*/  MOV R153, R157 ;  /* 0x0000009d00997202 */ /* 0x000fe20000000f00 */
[----:B------:R1:W-:Y:S04]  /*726f0*/  STL [R1+0x1900], R157 ;  /* 0x0019009d01007387 */ /* 0x0003e80000100800 */
[----:B------:R1:W-:Y:S04]  /*72700*/  LDGSTS.E [R3+0x1e700], [R152.64], P1 ;  /* 0x1e70000098037fae */ /* 0x0003e80008921848 */
[----:B-1----:R-:W3:Y:S01]  /*72710*/  LDL.LU R157, [R1+0x2208] ;  /* 0x00220800019d7983 */ /* 0x002ee20000300800 */
[----:B------:R-:W3:Y:S01]  /*72720*/  LDL.LU R156, [R1+0x2214] ;  /* 0x00221400019c7983 */ /* 0x000ee20000300800 */
[----:B------:R-:W-:-:S02]  /*72730*/  IADD3 R163, P1, R163, R158, RZ ;  /* 0x0000009ea3a37210 */ /* 0x000fc40007f3e0ff */
[----:B------:R-:W-:-:S03]  /*72740*/  IADD3 R161, P3, R161, R158, RZ ;  /* 0x0000009ea1a17210 */ /* 0x000fc60007f7e0ff */
[----:B------:R-:W-:Y:S01]  /*72750*/  IMAD.X R164, R164, 0x1, R0, P1 ;  /* 0x00000001a4a47824 */ /* 0x000fe200008e0600 */
[----:B------:R-:W-:Y:S01]  /*72760*/  IADD3.X R162, R162, R0, RZ, P3, !PT ;  /* 0x00000000a2a27210 */ /* 0x000fe20001ffe4ff */
[----:B------:R-:W-:Y:S03]  /*72770*/  STL [R1+0x196c], R163 ;  /* 0x00196ca301007387 */ /* 0x000fe60000100800 */
[----:B------:R1:W-:Y:S02]  /*72780*/  STL [R1+0x1968], R164 ;  /* 0x001968a401007387 */ /* 0x0003e40000100800 */
[----:B------:R-:W-:Y:S01]  /*72790*/  STL [R1+0x1974], R161 ;  /* 0x001974a101007387 */ /* 0x000fe20000100800 */
[----:B------:R2:W-:Y:S01]  /*727a0*/  STL [R1+0x1970], R162 ;  /* 0x001970a201007387 */ /* 0x0005e20000100800 */
[----:B------:R-:W3:Y:S02]  /*727b0*/  LDL.LU R166, [R1+0x2200] ;  /* 0x0022000001a67983 */ /* 0x000ee40000300800 */
[----:B------:R-:W3:Y:S01]  /*727c0*/  LDL.LU R165, [R1+0x220c] ;  /* 0x00220c0001a57983 */ /* 0x000ee20000300800 */
[----:B------:R-:W-:Y:S01]  /*727d0*/  MOV R153, R164 ;  /* 0x000000a400997202 */ /* 0x000fe20000000f00 */
[----:B------:R-:W-:Y:S01]  /*727e0*/  IMAD.MOV.U32 R152, RZ, RZ, R163 ;  /* 0x000000ffff987224 */ /* 0x000fe200078e00a3 */
[----:B-1----:R-:W3:Y:S01]  /*727f0*/  LDL.LU R164, [R1+0x21f8] ;  /* 0x0021f80001a47983 */ /* 0x002ee20000300800 */
[----:B------:R-:W3:Y:S03]  /*72800*/  LDL.LU R163, [R1+0x2204] ;  /* 0x0022040001a37983 */ /* 0x000ee60000300800 */
[----:B------:R1:W-:Y:S02]  /*72810*/  LDGSTS.E [R3+0x1f400], [R152.64], P2 ;  /* 0x1f40000098037fae */ /* 0x0003e40009121848 */
[----:B-1----:R-:W-:Y:S01]  /*72820*/  IMAD.MOV.U32 R152, RZ, RZ, R161 ;  /* 0x000000ffff987224 */ /* 0x002fe200078e00a1 */
[----:B------:R-:W-:-:S05]  /*72830*/  MOV R153, R162 ;  /* 0x000000a200997202 */ /* 0x000fca0000000f00 */
[----:B------:R1:W-:Y:S01]  /*72840*/  LDGSTS.E [R3+0x1f500], [R152.64], P2 ;  /* 0x1f50000098037fae */ /* 0x0003e20009121848 */
[----:B--2---:R-:W-:-:S05]  /*72850*/  IADD3 R159, P1, R159, R158, RZ ;  /* 0x0000009e9f9f7210 */ /* 0x004fca0007f3e0ff */
[----:B------:R-:W-:Y:S01]  /*72860*/  IMAD.X R160, R160, 0x1, R0, P1 ;  /* 0x00000001a0a07824 */ /* 0x000fe200008e0600 */
[----:B----4-:R-:W-:Y:S01]  /*72870*/  IADD3 R154, P3, R154, R158, RZ ;  /* 0x0000009e9a9a7210 */ /* 0x010fe20007f7e0ff */
[----:B-1----:R-:W-:-:S03]  /*72880*/  IMAD.MOV.U32 R152, RZ, RZ, R159 ;  /* 0x000000ffff987224 */ /* 0x002fc600078e009f */
[----:B------:R-:W-:Y:S02]  /*72890*/  MOV R153, R160 ;  /* 0x000000a000997202 */ /* 0x000fe40000000f00 */
[----:B------:R-:W-:Y:S01]  /*728a0*/  IADD3.X R155, R155, R0, RZ, P3, !PT ;  /* 0x000000009b9b7210 */ /* 0x000fe20001ffe4ff */
[----:B------:R-:W-:Y:S01]  /*728b0*/  STL [R1+0x197c], R159 ;  /* 0x00197c9f01007387 */ /* 0x000fe20000100800 */
[----:B------:R-:W-:Y:S02]  /*728c0*/  STL [R1+0x1978], R160 ;  /* 0x001978a001007387 */ /* 0x000fe40000100800 */
[----:B------:R-:W-:Y:S01]  /*728d0*/  STL [R1+0x1984], R154 ;  /* 0x0019849a01007387 */ /* 0x000fe20000100800 */
[----:B------:R1:W-:Y:S04]  /*728e0*/  LDGSTS.E [R3+0x1f600], [R152.64], P2 ;  /* 0x1f60000098037fae */ /* 0x0003e80009121848 */
[----:B------:R2:W-:Y:S01]  /*728f0*/  STL [R1+0x1980], R155 ;  /* 0x0019809b01007387 */ /* 0x0005e20000100800 */
[----:B------:R-:W4:Y:S02]  /*72900*/  LDL.LU R162, [R1+0x21f0] ;  /* 0x0021f00001a27983 */ /* 0x000f240000300800 */
[----:B------:R-:W4:Y:S01]  /*72910*/  LDL.LU R161, [R1+0x21fc] ;  /* 0x0021fc0001a17983 */ /* 0x000f220000300800 */
[----:B-1----:R-:W-:Y:S01]  /*72920*/  MOV R153, R155 ;  /* 0x0000009b00997202 */ /* 0x002fe20000000f00 */
[----:B------:R-:W-:Y:S01]  /*72930*/  IMAD.MOV.U32 R152, RZ, RZ, R154 ;  /* 0x000000ffff987224 */ /* 0x000fe200078e009a */
[----:B--2---:R-:W4:Y:S01]  /*72940*/  LDL.LU R155, [R1+0x2188] ;  /* 0x00218800019b7983 */ /* 0x004f220000300800 */
[----:B------:R-:W4:Y:S03]  /*72950*/  LDL.LU R154, [R1+0x2194] ;  /* 0x00219400019a7983 */ /* 0x000f260000300800 */
[----:B------:R1:W-:Y:S01]  /*72960*/  LDGSTS.E [R3+0x1f700], [R152.64], P2 ;  /* 0x1f70000098037fae */ /* 0x0003e20009121848 */
[----:B---3--:R-:W-:-:S04]  /*72970*/  IADD3 R156, P2, R156, R158, RZ ;  /* 0x0000009e9c9c7210 */ /* 0x008fc80007f5e0ff */
[----:B------:R-:W-:Y:S01]  /*72980*/  IADD3.X R157, R157, R0, RZ, P2, !PT ;  /* 0x000000009d9d7210 */ /* 0x000fe200017fe4ff */
[----:B------:R-:W-:Y:S04]  /*72990*/  STL [R1+0x2214], R156 ;  /* 0x0022149c01007387 */ /* 0x000fe80000100800 */
[----:B------:R3:W-:Y:S01]  /*729a0*/  STL [R1+0x2208], R157 ;  /* 0x0022089d01007387 */ /* 0x0007e20000100800 */
[----:B------:R-:W2:Y:S02]  /*729b0*/  LDL.LU R160, [R1+0x2180] ;  /* 0x0021800001a07983 */ /* 0x000ea40000300800 */
[----:B------:R-:W2:Y:S02]  /*729c0*/  LDL.LU R159, [R1+0x218c] ;  /* 0x00218c00019f7983 */ /* 0x000ea40000300800 */
[----:B-1----:R-:W-:Y:S01]  /*729d0*/  IMAD.MOV.U32 R153, RZ, RZ, R157 ;  /* 0x000000ffff997224 */ /* 0x002fe200078e009d */
[----:B------:R-:W-:Y:S01]  /*729e0*/  MOV R152, R156 ;  /* 0x0000009c00987202 */ /* 0x000fe20000000f00 */
[----:B---3--:R-:W3:Y:S01]  /*729f0*/  LDL.LU R157, [R1+0x2178] ;  /* 0x00217800019d7983 */ /* 0x008ee20000300800 */
[----:B------:R-:W3:Y:S01]  /*72a00*/  LDL.LU R156, [R1+0x2184] ;  /* 0x00218400019c7983 */ /* 0x000ee20000300800 */
[----:B------:R-:W-:-:S04]  /*72a10*/  ISETP.GT.AND P1, PT, R2, 0x2, PT ;  /* 0x000000020200780c */ /* 0x000fc80003f24270 */
[----:B------:R-:W-:-:S04]  /*72a20*/  SEL R3, RZ, 0x4, !P1 ;  /* 0x00000004ff037807 */ /* 0x000fc80004800000 */
[----:B------:R-:W-:Y:S02]  /*72a30*/  SEL R3, R3, RZ, !P0 ;  /* 0x000000ff03037207 */ /* 0x000fe40004000000 */
[----:B------:R-:W-:Y:S02]  /*72a40*/  LOP3.LUT R241, R251, 0x40, RZ, 0x3c, !PT ;  /* 0x00000040fbf17812 */ /* 0x000fe400078e3cff */
[----:B------:R-:W-:Y:S01]  /*72a50*/  ISETP.NE.U32.AND P1, PT, R3, RZ, PT ;  /* 0x000000ff0300720c */ /* 0x000fe20003f25070 */
[----:B------:R-:W-:Y:S01]  /*72a60*/  IMAD.U32 R3, RZ, RZ, UR5 ;  /* 0x00000005ff037e24 */ /* 0x000fe2000f8e00ff */
[-C--:B------:R-:W-:Y:S02]  /*72a70*/  IADD3 R165, P2, R165, R158.reuse, RZ ;  /* 0x0000009ea5a57210 */ /* 0x080fe40007f5e0ff */
[----:B------:R-:W-:Y:S01]  /*72a80*/  IADD3 R163, P3, R163, R158, RZ ;  /* 0x0000009ea3a37210 */ /* 0x000fe20007f7e0ff */
[----:B------:R-:W-:Y:S01]  /*72a90*/  IMAD R3, R3, 0x20000, R241 ;  /* 0x0002000003037824 */ /* 0x000fe200078e02f1 */
[----:B------:R-:W-:-:S03]  /*72aa0*/  IADD3.X R166, R166, R0, RZ, P2, !PT ;  /* 0x00000000a6a67210 */ /* 0x000fc600017fe4ff */
[----:B------:R-:W-:Y:S01]  /*72ab0*/  IMAD.X R164, R164, 0x1, R0, P3 ;  /* 0x00000001a4a47824 */ /* 0x000fe200018e0600 */
[----:B------:R-:W-:Y:S01]  /*72ac0*/  STL [R1+0x220c], R165 ;  /* 0x00220ca501007387 */ /* 0x000fe20000100800 */
[----:B------:R1:W-:Y:S03]  /*72ad0*/  STL [R1+0x2200], R166 ;  /* 0x002200a601007387 */ /* 0x0003e60000100800 */
[----:B------:R1:W-:Y:S01]  /*72ae0*/  LDGSTS.E [R3+0x800], [R152.64], P1 ;  /* 0x0080000098037fae */ /* 0x0003e20008921848 */
[----:B------:R-:W-:Y:S02]  /*72af0*/  STL [R1+0x2204], R163 ;  /* 0x002204a301007387 */ /* 0x000fe40000100800 */
[----:B------:R1:W-:Y:S01]  /*72b00*/  STL [R1+0x21f8], R164 ;  /* 0x0021f8a401007387 */ /* 0x0003e20000100800 */
[----:B------:R-:W-:Y:S02]  /*72b10*/  ISETP.GT.AND P2, PT, R2, 0x6, PT ;  /* 0x000000060200780c */ /* 0x000fe40003f44270 */
[----:B-1----:R-:W-:Y:S01]  /*72b20*/  MOV R152, R165 ;  /* 0x000000a500987202 */ /* 0x002fe20000000f00 */
[----:B------:R-:W-:-:S02]  /*72b30*/  IMAD.MOV.U32 R153, RZ, RZ, R166 ;  /* 0x000000ffff997224 */ /* 0x000fc400078e00a6 */
[----:B------:R-:W3:Y:S04]  /*72b40*/  LDL.LU R166, [R1+0x2170] ;  /* 0x0021700001a67983 */ /* 0x000ee80000300800 */
[----:B------:R1:W-:Y:S01]  /*72b50*/  LDGSTS.E [R3+0x900], [R152.64], P1 ;  /* 0x0090000098037fae */ /* 0x0003e20008921848 */
[----:B------:R-:W3:Y:S01]  /*72b60*/  LDL.LU R165, [R1+0x217c] ;  /* 0x00217c0001a57983 */ /* 0x000ee20000300800 */
[----:B-1----:R-:W-:Y:S01]  /*72b70*/  MOV R152, R163 ;  /* 0x000000a300987202 */ /* 0x002fe20000000f00 */
        /* <DEDUP_REMOVED lines=8> */
[----:B------:R-:W-:Y:S01]  /*72c00*/  IADD3.X R162, R162, R0, RZ, P3, !PT ;  /* 0x00000000a2a27210 */ /* 0x000fe20001ffe4ff */
[----:B------:R-:W-:Y:S01]  /*72c10*/  STL [R1+0x21fc], R161 ;  /* 0x0021fca101007387 */ /* 0x000fe20000100800 */
[----:B------:R-:W-:Y:S02]  /*72c20*/  IADD3 R154, P4, R154, R158, RZ ;  /* 0x0000009e9a9a7210 */ /* 0x000fe40007f9e0ff */
        /* <DEDUP_REMOVED lines=9> */
[----:B----4-:R-:W-:Y:S01]  /*72cc0*/  IMAD.MOV.U32 R153, RZ, RZ, R155 ;  /* 0x000000ffff997224 */ /* 0x010fe200078e009b */
[----:B------:R-:W-:Y:S01]  /*72cd0*/  MOV R152, R154 ;  /* 0x0000009a00987202 */ /* 0x000fe20000000f00 */
[----:B------:R-:W3:Y:S01]  /*72ce0*/  LDL.LU R155, [R1+0x20f8] ;  /* 0x0020f800019b7983 */ /* 0x000ee20000300800 */
[----:B------:R-:W3:Y:S03]  /*72cf0*/  LDL.LU R154, [R1+0x2104] ;  /* 0x00210400019a7983 */ /* 0x000ee60000300800 */
[----:B------:R1:W-:Y:S01]  /*72d00*/  LDGSTS.E [R3+0x1800], [R152.64], P2 ;  /* 0x0180000098037fae */ /* 0x0003e20009121848 */
[----:B--2---:R-:W-:-:S04]  /*72d10*/  IADD3 R159, P1, R159, R158, RZ ;  /* 0x0000009e9f9f7210 */ /* 0x004fc80007f3e0ff */
[----:B------:R-:W-:Y:S02]  /*72d20*/  IADD3.X R160, R160, R0, RZ, P1, !PT ;  /* 0x00000000a0a07210 */ /* 0x000fe40000ffe4ff */
[----:B---3--:R-:W-:Y:S02]  /*72d30*/  IADD3 R156, P3, R156, R158, RZ ;  /* 0x0000009e9c9c7210 */ /* 0x008fe40007f7e0ff */
        /* <DEDUP_REMOVED lines=12> */
[----:B--2---:R-:W3:Y:S01]  /*72e00*/  LDL.LU R157, [R1+0x2088] ;  /* 0x00208800019d7983 */ /* 0x004ee20000300800 */
[----:B------:R-:W3:Y:S01]  /*72e10*/  LDL.LU R156, [R1+0x2094] ;  /* 0x00209400019c7983 */ /* 0x000ee20000300800 */
[----:B------:R-:W-:-:S02]  /*72e20*/  ISETP.GT.AND P1, PT, R2, 0xa, PT ;  /* 0x0000000a0200780c */ /* 0x000fc40003f24270 */
[----:B------:R1:W-:Y:S02]  /*72e30*/  LDGSTS.E [R3+0x1a00], [R152.64], P2 ;  /* 0x01a0000098037fae */ /* 0x0003e40009121848 */
[----:B-1----:R-:W-:Y:S02]  /*72e40*/  SEL R152, RZ, 0x4, !P1 ;  /* 0x00000004ff987807 */ /* 0x002fe40004800000 */
[----:B------:R-:W-:Y:S02]  /*72e50*/  IADD3 R165, P3, R165, R158, RZ ;  /* 0x0000009ea5a57210 */ /* 0x000fe40007f7e0ff */
[----:B------:R-:W-:Y:S02]  /*72e60*/  SEL R152, R152, RZ, !P0 ;  /* 0x000000ff98987207 */ /* 0x000fe40004000000 */
[----:B------:R-:W-:Y:S02]  /*72e70*/  IADD3.X R166, R166, R0, RZ, P3, !PT ;  /* 0x00000000a6a67210 */ /* 0x000fe40001ffe4ff */
[----:B------:R-:W-:Y:S01]  /*72e80*/  ISETP.NE.U32.AND P1, PT, R152, RZ, PT ;  /* 0x000000ff9800720c */ /* 0x000fe20003f25070 */
[----:B------:R-:W-:Y:S01]  /*72e90*/  STL [R1+0x217c], R165 ;  /* 0x00217ca501007387 */ /* 0x000fe20000100800 */
[----:B------:R-:W-:-:S02]  /*72ea0*/  MOV R152, R165 ;  /* 0x000000a500987202 */ /* 0x000fc40000000f00 */
[-C--:B------:R-:W-:Y:S01]  /*72eb0*/  IADD3 R163, P4, R163, R158.reuse, RZ ;  /* 0x0000009ea3a37210 */ /* 0x080fe20007f9e0ff */
[----:B------:R-:W-:Y:S01]  /*72ec0*/  IMAD.MOV.U32 R153, RZ, RZ, R166 ;  /* 0x000000ffff997224 */ /* 0x000fe200078e00a6 */
[----:B------:R1:W-:Y:S03]  /*72ed0*/  STL [R1+0x2170], R166 ;  /* 0x002170a601007387 */ /* 0x0003e60000100800 */
[----:B------:R-:W-:Y:S01]  /*72ee0*/  IMAD.X R164, R164, 0x1, R0, P4 ;  /* 0x00000001a4a47824 */ /* 0x000fe200020e0600 */
[----:B------:R-:W-:Y:S04]  /*72ef0*/  STL [R1+0x2114], R163 ;  /* 0x002114a301007387 */ /* 0x000fe80000100800 */
[----:B------:R1:W-:Y:S04]  /*72f00*/  LDGSTS.E [R3+0x1b00], [R152.64], P2 ;  /* 0x01b0000098037fae */ /* 0x0003e80009121848 */
[----:B------:R1:W-:Y:S04]  /*72f10*/  STL [R1+0x2108], R164 ;  /* 0x002108a401007387 */ /* 0x0003e80000100800 */
[----:B-1----:R-:W3:Y:S01]  /*72f20*/  LDL.LU R166, [R1+0x2080] ;  /* 0x0020800001a67983 */ /* 0x002ee20000300800 */
[----:B------:R-:W3:Y:S02]  /*72f30*/  LDL.LU R165, [R1+0x208c] ;  /* 0x00208c0001a57983 */ /* 0x000ee40000300800 */
[----:B------:R-:W-:Y:S01]  /*72f40*/  IMAD.MOV.U32 R153, RZ, RZ, R164 ;  /* 0x000000ffff997224 */ /* 0x000fe200078e00a4 */
        /* <DEDUP_REMOVED lines=17> */
[----:B------:R-:W-:Y:S01]  /*73060*/  IMAD.MOV.U32 R153, RZ, RZ, R155 ;  /* 0x000000ffff997224 */ /* 0x000fe200078e009b */
        /* <DEDUP_REMOVED lines=21> */
[----:B---3--:R-:W-:Y:S01]  /*731c0*/  IMAD.MOV.U32 R153, RZ, RZ, R157 ;  /* 0x000000ffff997224 */ /* 0x008fe200078e009d */
[----:B------:R-:W-:Y:S01]  /*731d0*/  MOV R152, R156 ;  /* 0x0000009c00987202 */ /* 0x000fe20000000f00 */
[----:B----4-:R-:W3:Y:S01]  /*731e0*/  LDL.LU R157, [R1+0x1ff8] ;  /* 0x001ff800019d7983 */ /* 0x010ee20000300800 */
        /* <DEDUP_REMOVED lines=42> */
[----:B--2---:R-:W-:-:S04]  /*73490*/  IADD3 R159, P2, R159, R158, RZ ;  /* 0x0000009e9f9f7210 */ /* 0x004fc80007f5e0ff */
[----:B------:R-:W-:Y:S02]  /*734a0*/  IADD3.X R160, R160, R0, RZ, P2, !PT ;  /* 0x00000000a0a07210 */ /* 0x000fe400017fe4ff */
[----:B----4-:R-:W-:Y:S02]  /*734b0*/  IADD3 R156, P3, R156, R158, RZ ;  /* 0x0000009e9c9c7210 */ /* 0x010fe40007f7e0ff */
[----:B-1----:R-:W-:Y:S01]  /*734c0*/  MOV R152, R159 ;  /* 0x0000009f00987202 */ /* 0x002fe20000000f00 */
[----:B------:R-:W-:Y:S01]  /*734d0*/  STL [R1+0x200c], R159 ;  /* 0x00200c9f01007387 */ /* 0x000fe20000100800 */
[----:B------:R-:W-:Y:S02]  /*734e0*/  IMAD.MOV.U32 R153, RZ, RZ, R160 ;  /* 0x000000ffff997224 */ /* 0x000fe400078e00a0 */
[----:B---3--:R-:W-:Y:S01]  /*734f0*/  IMAD.X R157, R157, 0x1, R0, P3 ;  /* 0x000000019d9d7824 */ /* 0x008fe200018e0600 */
        /* <DEDUP_REMOVED lines=926> */
[----:B------:R-:W2:Y:S02]  /*76ee0*/  LDL.LU R165, [R1+0x1824] ;  /* 0x0018240001a57983 */ /* 0x000ea40000300800 */
[----:B------:R-:W-:Y:S01]  /*76ef0*/  IMAD.MOV.U32 R153, RZ, RZ, R164 ;  /* 0x000000ffff997224 */ /* 0x000fe200078e00a4 */
[----:B------:R-:W-:Y:S01]  /*76f00*/  MOV R152, R163 ;  /* 0x000000a300987202 */ /* 0x000fe20000000f00 */
        /* <DEDUP_REMOVED lines=52> */
[----:B------:R-:W-:Y:S01]  /*77250*/  STL [R1+0x188c], R163 ;  /* 0x00188ca301007387 */ /* 0x000fe20000100800 */
[----:B------:R-:W-:Y:S01]  /*77260*/  MOV R152, R165 ;  /* 0x000000a500987202 */ /* 0x000fe20000000f00 */
[----:B------:R-:W-:Y:S01]  /*77270*/  IMAD.MOV.U32 R153, RZ, RZ, R166 ;  /* 0x000000ffff997224 */ /* 0x000fe200078e00a6 */
[----:B------:R-:W-:Y:S01]  /*77280*/  STL [R1+0x1888], R164 ;  /* 0x001888a401007387 */ /* 0x000fe20000100800 */
        /* <DEDUP_REMOVED lines=47> */
[----:B----4-:R-:W4:Y:S01]  /*77580*/  LDL.LU R157, [R1+0x19a0] ;  /* 0x0019a000019d7983 */ /* 0x010f220000300800 */
        /* <DEDUP_REMOVED lines=11> */
[----:B-1----:R-:W-:Y:S01]  /*77640*/  MOV R152, R165 ;  /* 0x000000a500987202 */ /* 0x002fe20000000f00 */
[----:B------:R-:W-:-:S05]  /*77650*/  IMAD.MOV.U32 R153, RZ, RZ, R166 ;  /* 0x000000ffff997224 */ /* 0x000fca00078e00a6 */
[----:B------:R1:W-:Y:S04]  /*77660*/  LDGSTS.E [R3+0x1ea00], [R152.64], P1 ;  /* 0x1ea0000098037fae */ /* 0x0003e80008921848 */
[----:B------:R-:W-:Y:S01]  /*77670*/  STL [R1+0x1910], R168 ;  /* 0x001910a801007387 */ /* 0x000fe20000100800 */
[----:B------:R-:W-:Y:S02]  /*77680*/  STL [R1+0x191c], R165 ;  /* 0x00191ca501007387 */ /* 0x000fe40000100800 */
        /* <DEDUP_REMOVED lines=10> */
[----:B------:R1:W-:Y:S01]  /*77730*/  LDGSTS.E [R3+0x1eb00], [R152.64], P1 ;  /* 0x1eb0000098037fae */ /* 0x0003e20008921848 */
[----:B------:R-:W-:-:S03]  /*77740*/  IADD3 R163, P1, R163, R158, RZ ;  /* 0x0000009ea3a37210 */ /* 0x000fc60007f3e0ff */
[----:B-1----:R-:W4:Y:S01]  /*77750*/  LDL.LU R155, [R1+0x21e8] ;  /* 0x0021e800019b7983 */ /* 0x002f220000300800 */
[----:B------:R-:W4:Y:S01]  /*77760*/  LDL.LU R154, [R1+0x21f4] ;  /* 0x0021f400019a7983 */ /* 0x000f220000300800 */
[----:B------:R-:W-:Y:S01]  /*77770*/  IADD3 R161, P3, R161, R158, RZ ;  /* 0x0000009ea1a17210 */ /* 0x000fe20007f7e0ff */
[----:B------:R-:W-:Y:S01]  /*77780*/  IMAD.X R164, R164, 0x1, R0, P1 ;  /* 0x00000001a4a47824 */ /* 0x000fe200008e0600 */
[----:B------:R-:W-:Y:S02]  /*77790*/  STL [R1+0x198c], R163 ;  /* 0x00198ca301007387 */ /* 0x000fe40000100800 */
[----:B------:R-:W-:Y:S01]  /*777a0*/  IADD3.X R162, R162, R0, RZ, P3, !PT ;  /* 0x00000000a2a27210 */ /* 0x000fe20001ffe4ff */
[----:B------:R-:W-:Y:S01]  /*777b0*/  IMAD.MOV.U32 R152, RZ, RZ, R163 ;  /* 0x000000ffff987224 */ /* 0x000fe200078e00a3 */
[----:B------:R1:W-:Y:S01]  /*777c0*/  STL [R1+0x1988], R164 ;  /* 0x001988a401007387 */ /* 0x0003e20000100800 */
[----:B------:R-:W-:Y:S01]  /*777d0*/  MOV R153, R164 ;  /* 0x000000a400997202 */ /* 0x000fe20000000f00 */
[----:B------:R1:W-:Y:S02]  /*777e0*/  STL [R1+0x1994], R161 ;  /* 0x001994a101007387 */ /* 0x0003e40000100800 */
[----:B------:R2:W-:Y:S01]  /*777f0*/  STL [R1+0x1990], R162 ;  /* 0x001990a201007387 */ /* 0x0005e20000100800 */
[----:B------:R-:W4:Y:S01]  /*77800*/  LDL.LU R166, [R1+0x21e0] ;  /* 0x0021e00001a67983 */ /* 0x000f220000300800 */
[----:B------:R-:W4:Y:S03]  /*77810*/  LDL.LU R165, [R1+0x21ec] ;  /* 0x0021ec0001a57983 */ /* 0x000f260000300800 */
[----:B------:R1:W-:Y:S04]  /*77820*/  LDGSTS.E [R3+0x1f800], [R152.64], P2 ;  /* 0x1f80000098037fae */ /* 0x0003e80009121848 */
[----:B-1----:R-:W4:Y:S01]  /*77830*/  LDL.LU R164, [R1+0x21d8] ;  /* 0x0021d80001a47983 */ /* 0x002f220000300800 */
[----:B------:R-:W-:-:S03]  /*77840*/  IMAD.MOV.U32 R152, RZ, RZ, R161 ;  /* 0x000000ffff987224 */ /* 0x000fc600078e00a1 */
[----:B------:R-:W4:Y:S01]  /*77850*/  LDL.LU R161, [R1+0x21e4] ;  /* 0x0021e40001a17983 */ /* 0x000f220000300800 */
[----:B------:R-:W-:-:S05]  /*77860*/  MOV R153, R162 ;  /* 0x000000a200997202 */ /* 0x000fca0000000f00 */
[----:B------:R1:W-:Y:S01]  /*77870*/  LDGSTS.E [R3+0x1f900], [R152.64], P2 ;  /* 0x1f90000098037fae */ /* 0x0003e20009121848 */
[-C--:B--2---:R-:W-:Y:S02]  /*77880*/  IADD3 R159, P1, R159, R158.reuse, RZ ;  /* 0x0000009e9f9f7210 */ /* 0x084fe40007f3e0ff */
[----:B----4-:R-:W-:-:S03]  /*77890*/  IADD3 R156, P3, R156, R158, RZ ;  /* 0x0000009e9c9c7210 */ /* 0x010fc60007f7e0ff */
[----:B------:R-:W-:Y:S01]  /*778a0*/  IMAD.X R160, R160, 0x1, R0, P1 ;  /* 0x00000001a0a07824 */ /* 0x000fe200008e0600 */
[----:B------:R-:W-:Y:S01]  /*778b0*/  STL [R1+0x199c], R159 ;  /* 0x00199c9f01007387 */ /* 0x000fe20000100800 */
[----:B------:R-:W-:-:S03]  /*778c0*/  IADD3.X R157, R157, R0, RZ, P3, !PT ;  /* 0x000000009d9d7210 */ /* 0x000fc60001ffe4ff */
[----:B------:R2:W-:Y:S01]  /*778d0*/  STL [R1+0x1998], R160 ;  /* 0x001998a001007387 */ /* 0x0005e20000100800 */
[----:B------:R-:W-:Y:S02]  /*778e0*/  STL [R1+0x19a4], R156 ;  /* 0x0019a49c01007387 */ /* 0x000fe40000100800 */
[----:B------:R4:W-:Y:S02]  /*778f0*/  STL [R1+0x19a0], R157 ;  /* 0x0019a09d01007387 */ /* 0x0009e40000100800 */
[----:B------:R-:W3:Y:S01]  /*77900*/  LDL.LU R163, [R1+0x21d0] ;  /* 0x0021d00001a37983 */ /* 0x000ee20000300800 */
[----:B------:R-:W3:Y:S01]  /*77910*/  LDL.LU R162, [R1+0x21dc] ;  /* 0x0021dc0001a27983 */ /* 0x000ee20000300800 */
[----:B-1----:R-:W-:Y:S01]  /*77920*/  MOV R153, R160 ;  /* 0x000000a000997202 */ /* 0x002fe20000000f00 */
[----:B------:R-:W-:Y:S02]  /*77930*/  IMAD.MOV.U32 R152, RZ, RZ, R159 ;  /* 0x000000ffff987224 */ /* 0x000fe400078e009f */
[----:B--2---:R-:W2:Y:S01]  /*77940*/  LDL.LU R160, [R1+0x2168] ;  /* 0x0021680001a07983 */ /* 0x004ea20000300800 */
[----:B------:R-:W2:Y:S03]  /*77950*/  LDL.LU R159, [R1+0x2174] ;  /* 0x00217400019f7983 */ /* 0x000ea60000300800 */
[----:B------:R1:W-:Y:S01]  /*77960*/  LDGSTS.E [R3+0x1fa00], [R152.64], P2 ;  /* 0x1fa0000098037fae */ /* 0x0003e20009121848 */
[----:B------:R-:W-:Y:S01]  /*77970*/  ISETP.GT.AND P1, PT, R2, 0x3, PT ;  /* 0x000000030200780c */ /* 0x000fe20003f24270 */
[----:B-1----:R-:W-:Y:S01]  /*77980*/  IMAD.MOV.U32 R152, RZ, RZ, R156 ;  /* 0x000000ffff987224 */ /* 0x002fe200078e009c */
[----:B------:R-:W-:-:S05]  /*77990*/  MOV R153, R157 ;  /* 0x0000009d00997202 */ /* 0x000fca0000000f00 */
[----:B------:R1:W-:Y:S01]  /*779a0*/  LDGSTS.E [R3+0x1fb00], [R152.64], P2 ;  /* 0x1fb0000098037fae */ /* 0x0003e20009121848 */
[----:B------:R-:W-:Y:S02]  /*779b0*/  LOP3.LUT R252, R251, 0x60, RZ, 0x3c, !PT ;  /* 0x00000060fbfc7812 */ /* 0x000fe400078e3cff */
[----:B-1----:R-:W-:-:S04]  /*779c0*/  SEL R3, RZ, 0x4, !P1 ;  /* 0x00000004ff037807 */ /* 0x002fc80004800000 */
[----:B------:R-:W-:-:S04]  /*779d0*/  SEL R3, R3, RZ, !P0 ;  /* 0x000000ff03037207 */ /* 0x000fc80004000000 */
[----:B------:R-:W-:Y:S01]  /*779e0*/  ISETP.NE.U32.AND P1, PT, R3, RZ, PT ;  /* 0x000000ff0300720c */ /* 0x000fe20003f25070 */
[----:B------:R-:W-:-:S04]  /*779f0*/  IMAD.U32 R3, RZ, RZ, UR5 ;  /* 0x00000005ff037e24 */ /* 0x000fc8000f8e00ff */
[----:B------:R-:W-:Y:S01]  /*77a00*/  IMAD R3, R3, 0x20000, R252 ;  /* 0x0002000003037824 */ /* 0x000fe200078e02fc */
[----:B----4-:R-:W-:-:S04]  /*77a10*/  IADD3 R154, P2, R154, R158, RZ ;  /* 0x0000009e9a9a7210 */ /* 0x010fc80007f5e0ff */
[----:B------:R-:W-:Y:S01]  /*77a20*/  IADD3.X R155, R155, R0, RZ, P2, !PT ;  /* 0x000000009b9b7210 */ /* 0x000fe200017fe4ff */
[----:B------:R-:W-:Y:S04]  /*77a30*/  STL [R1+0x21f4], R154 ;  /* 0x0021f49a01007387 */ /* 0x000fe80000100800 */
[----:B------:R1:W-:Y:S01]  /*77a40*/  STL [R1+0x21e8], R155 ;  /* 0x0021e89b01007387 */ /* 0x0003e20000100800 */
[----:B------:R-:W4:Y:S02]  /*77a50*/  LDL.LU R157, [R1+0x2160] ;  /* 0x00216000019d7983 */ /* 0x000f240000300800 */
[----:B------:R-:W4:Y:S02]  /*77a60*/  LDL.LU R156, [R1+0x216c] ;  /* 0x00216c00019c7983 */ /* 0x000f240000300800 */
[----:B------:R-:W-:Y:S01]  /*77a70*/  IMAD.MOV.U32 R153, RZ, RZ, R155 ;  /* 0x000000ffff997224 */ /* 0x000fe200078e009b */
[----:B------:R-:W-:-:S02]  /*77a80*/  MOV R152, R154 ;  /* 0x0000009a00987202 */ /* 0x000fc40000000f00 */
[----:B------:R-:W-:Y:S01]  /*77a90*/  IADD3 R165, P2, R165, R158, RZ ;  /* 0x0000009ea5a57210 */ /* 0x000fe20007f5e0ff */
[----:B-1----:R-:W4:Y:S01]  /*77aa0*/  LDL.LU R155, [R1+0x2158] ;  /* 0x00215800019b7983 */ /* 0x002f220000300800 */
[----:B------:R-:W4:Y:S02]  /*77ab0*/  LDL.LU R154, [R1+0x2164] ;  /* 0x00216400019a7983 */ /* 0x000f240000300800 */
[----:B------:R-:W-:Y:S01]  /*77ac0*/  IADD3.X R166, R166, R0, RZ, P2, !PT ;  /* 0x00000000a6a67210 */ /* 0x000fe200017fe4ff */
[----:B------:R1:W-:Y:S01]  /*77ad0*/  LDGSTS.E [R3+0xc00], [R152.64], P1 ;  /* 0x00c0000098037fae */ /* 0x0003e20008921848 */
[----:B------:R-:W-:-:S03]  /*77ae0*/  IADD3 R161, P3, R161, R158, RZ ;  /* 0x0000009ea1a17210 */ /* 0x000fc60007f7e0ff */
[----:B------:R-:W-:Y:S01]  /*77af0*/  STL [R1+0x21ec], R165 ;  /* 0x0021eca501007387 */ /* 0x000fe20000100800 */
[----:B------:R1:W-:Y:S02]  /*77b00*/  STL [R1+0x21e0], R166 ;  /* 0x0021e0a601007387 */ /* 0x0003e40000100800 */
[----:B------:R-:W-:Y:S01]  /*77b10*/  IMAD.X R164, R164, 0x1, R0, P3 ;  /* 0x00000001a4a47824 */ /* 0x000fe200018e0600 */
[----:B-1----:R-:W-:Y:S01]  /*77b20*/  MOV R152, R165 ;  /* 0x000000a500987202 */ /* 0x002fe20000000f00 */
[----:B------:R-:W-:Y:S01]  /*77b30*/  IMAD.MOV.U32 R153, RZ, RZ, R166 ;  /* 0x000000ffff997224 */ /* 0x000fe200078e00a6 */
[----:B------:R-:W-:Y:S02]  /*77b40*/  STL [R1+0x21e4], R161 ;  /* 0x0021e4a101007387 */ /* 0x000fe40000100800 */
[----:B------:R1:W-:Y:S02]  /*77b50*/  STL [R1+0x21d8], R164 ;  /* 0x0021d8a401007387 */ /* 0x0003e40000100800 */
[----:B------:R-:W4:Y:S02]  /*77b60*/  LDL.LU R166, [R1+0x2150] ;  /* 0x0021500001a67983 */ /* 0x000f240000300800 */
[----:B------:R-:W4:Y:S01]  /*77b70*/  LDL.LU R165, [R1+0x215c] ;  /* 0x00215c0001a57983 */ /* 0x000f220000300800 */
[----:B------:R1:W-:Y:S01]  /*77b80*/  LDGSTS.E [R3+0xd00], [R152.64], P1 ;  /* 0x00d0000098037fae */ /* 0x0003e20008921848 */
[----:B------:R-:W-:-:S02]  /*77b90*/  ISETP.GT.AND P2, PT, R2, 0x7, PT ;  /* 0x000000070200780c */ /* 0x000fc40003f44270 */
[----:B-1----:R-:W-:Y:S01]  /*77ba0*/  MOV R152, R161 ;  /* 0x000000a100987202 */ /* 0x002fe20000000f00 */
        /* <DEDUP_REMOVED lines=9> */
[----:B--2---:R-:W-:Y:S02]  /*77c40*/  IADD3 R159, P4, R159, R158, RZ ;  /* 0x0000009e9f9f7210 */ /* 0x004fe40007f9e0ff */
[----:B------:R-:W-:Y:S01]  /*77c50*/  MOV R152, R162 ;  /* 0x000000a200987202 */ /* 0x000fe20000000f00 */
        /* <DEDUP_REMOVED lines=12> */
[----:B------:R-:W3:Y:S03]  /*77d20*/  LDL.LU R159, [R1+0x20e4] ;  /* 0x0020e400019f7983 */ /* 0x000ee60000300800 */
[----:B------:R1:W-:Y:S01]  /*77d30*/  LDGSTS.E [R3+0x1c00], [R152.64], P2 ;  /* 0x01c0000098037fae */ /* 0x0003e20009121848 */
[----:B----4-:R-:W-:-:S04]  /*77d40*/  IADD3 R156, P1, R156, R158, RZ ;  /* 0x0000009e9c9c7210 */ /* 0x010fc80007f3e0ff */
        /* <DEDUP_REMOVED lines=14> */
[----:B------:R-:W-:Y:S02]  /*77e30*/  IMAD.MOV.U32 R153, RZ, RZ, R155 ;  /* 0x000000ffff997224 */ /* 0x000fe400078e009b */
[----:B------:R-:W2:Y:S01]  /*77e40*/  LDL.LU R155, [R1+0x2068] ;  /* 0x00206800019b7983 */ /* 0x000ea20000300800 */
[----:B------:R-:W2:Y:S03]  /*77e50*/  LDL.LU R154, [R1+0x2074] ;  /* 0x00207400019a7983 */ /* 0x000ea60000300800 */
[----:B------:R1:W-:Y:S01]  /*77e60*/  LDGSTS.E [R3+0x1e00], [R152.64], P2 ;  /* 0x01e0000098037fae */ /* 0x0003e20009121848 */
[----:B------:R-:W-:-:S04]  /*77e70*/  IADD3 R165, P3, R165, R158, RZ ;  /* 0x0000009ea5a57210 */ /* 0x000fc80007f7e0ff */
[----:B------:R-:W-:Y:S02]  /*77e80*/  IADD3.X R166, R166, R0, RZ, P3, !PT ;  /* 0x00000000a6a67210 */ /* 0x000fe40001ffe4ff */
[----:B------:R-:W-:Y:S02]  /*77e90*/  IADD3 R161, P4, R161, R158, RZ ;  /* 0x0000009ea1a17210 */ /* 0x000fe40007f9e0ff */
[----:B-1----:R-:W-:-:S04]  /*77ea0*/  SEL R152, RZ, 0x4, !P1 ;  /* 0x00000004ff987807 */ /* 0x002fc80004800000 */
[----:B------:R-:W-:Y:S01]  /*77eb0*/  SEL R152, R152, RZ, !P0 ;  /* 0x000000ff98987207 */ /* 0x000fe20004000000 */
[----:B------:R-:W-:Y:S01]  /*77ec0*/  IMAD.X R164, R164, 0x1, R0, P4 ;  /* 0x00000001a4a47824 */ /* 0x000fe200020e0600 */
[----:B------:R-:W-:Y:S01]  /*77ed0*/  STL [R1+0x215c], R165 ;  /* 0x00215ca501007387 */ /* 0x000fe20000100800 */
[----:B------:R-:W-:Y:S01]  /*77ee0*/  IMAD.MOV.U32 R153, RZ, RZ, R166 ;  /* 0x000000ffff997224 */ /* 0x000fe200078e00a6 */
[----:B------:R-:W-:Y:S01]  /*77ef0*/  ISETP.NE.U32.AND P1, PT, R152, RZ, PT ;  /* 0x000000ff9800720c */ /* 0x000fe20003f25070 */
[----:B------:R-:W-:Y:S01]  /*77f00*/  MOV R152, R165 ;  /* 0x000000a500987202 */ /* 0x000fe20000000f00 */
        /* <DEDUP_REMOVED lines=13> */
[----:B---3--:R-:W-:Y:S01]  /*77fe0*/  IADD3 R159, P3, R159, R158, RZ ;  /* 0x0000009e9f9f7210 */ /* 0x008fe20007f7e0ff */
[----:B------:R-:W-:Y:S01]  /*77ff0*/  STL [R1+0x20ec], R162 ;  /* 0x0020eca201007387 */ /* 0x000fe20000100800 */
[----:B-1----:R-:W-:Y:S01]  /*78000*/  MOV R152, R162 ;  /* 0x000000a200987202 */ /* 0x002fe20000000f00 */
        /* <DEDUP_REMOVED lines=59> */
[----:B------:R-:W-:Y:S02]  /*783c0*/  IADD3 R159, P4, R159, R158, RZ ;  /* 0x0000009e9f9f7210 */ /* 0x000fe40007f9e0ff */
[----:B------:R-:W-:Y:S01]  /*783d0*/  MOV R152, R162 ;  /* 0x000000a200987202 */ /* 0x000fe20000000f00 */
        /* <DEDUP_REMOVED lines=27> */
[----:B------:R-:W4:Y:S01]  /*78590*/  LDL.LU R156, [R1+0x1f5c] ;  /* 0x001f5c00019c7983 */ /* 0x000f220000300800 */
[----:B---3--:R-:W-:Y:S01]  /*785a0*/  MOV R152, R154 ;  /* 0x0000009a00987202 */ /* 0x008fe20000000f00 */
[----:B------:R-:W-:Y:S02]  /*785b0*/  IMAD.MOV.U32 R153, RZ, RZ, R155 ;  /* 0x000000ffff997224 */ /* 0x000fe400078e009b */
[----:B------:R-:W4:Y:S01]  /*785c0*/  LDL.LU R155, [R1+0x1ee8] ;  /* 0x001ee800019b7983 */ /* 0x000f220000300800 */
[----:B------:R-:W4:Y:S03]  /*785d0*/  LDL.LU R154, [R1+0x1ef4] ;  /* 0x001ef400019a7983 */ /* 0x000f260000300800 */
[----:B------:R1:W-:Y:S01]  /*785e0*/  LDGSTS.E [R3+0x4e00], [R152.64], P1 ;  /* 0x04e0000098037fae */ /* 0x0003e20008921848 */
[----:B------:R-:W-:-:S02]  /*785f0*/  IADD3 R165, P3, R165, R158, RZ ;  /* 0x0000009ea5a57210 */ /* 0x000fc40007f7e0ff */
[----:B-1----:R-:W-:Y:S02]  /*78600*/  SEL R152, RZ, 0x4, !P2 ;  /* 0x00000004ff987807 */ /* 0x002fe40005000000 */
[----:B------:R-:W-:Y:S02]  /*78610*/  IADD3.X R166, R166, R0, RZ, P3, !PT ;  /* 0x00000000a6a67210 */ /* 0x000fe40001ffe4ff */
[----:B------:R-:W-:Y:S02]  /*78620*/  SEL R152, R152, RZ, !P0 ;  /* 0x000000ff98987207 */ /* 0x000fe40004000000 */
        /* <DEDUP_REMOVED lines=19> */
[----:B------:R-:W-:Y:S01]  /*78760*/  IADD3 R159, P3, R159, R158, RZ ;  /* 0x0000009e9f9f7210 */ /* 0x000fe20007f7e0ff */
        /* <DEDUP_REMOVED lines=90> */
[----:B------:R-:W3:Y:S01]  /*78d10*/  LDL.LU R156, [R1+0x1ddc] ;  /* 0x001ddc00019c7983 */ /* 0x000ee20000300800 */
[----:B--2---:R-:W-:Y:S01]  /*78d20*/  MOV R152, R154 ;  /* 0x0000009a00987202 */ /* 0x004fe20000000f00 */
[----:B------:R-:W-:Y:S02]  /*78d30*/  IMAD.MOV.U32 R153, RZ, RZ, R155 ;  /* 0x000000ffff997224 */ /* 0x000fe400078e009b */
[----:B----4-:R-:W2:Y:S01]  /*78d40*/  LDL.LU R155, [R1+0x1d68] ;  /* 0x001d6800019b7983 */ /* 0x010ea20000300800 */
        /* <DEDUP_REMOVED lines=113> */
[----:B------:R3:W-:Y:S01]  /*79460*/  STL [R1+0x1cd8], R155 ;  /* 0x001cd89b01007387 */ /* 0x0007e20000100800 */
[----:B------:R-:W-:-:S03]  /*79470*/  ISETP.GT.AND P2, PT, R2, 0x2f, PT ;  /* 0x0000002f0200780c */ /* 0x000fc60003f44270 */
[----:B-1----:R-:W4:Y:S01]  /*79480*/  LDL.LU R157, [R1+0x1c10] ;  /* 0x001c1000019d7983 */ /* 0x002f220000300800 */
[----:B------:R-:W4:Y:S01]  /*79490*/  LDL.LU R156, [R1+0x1c5c] ;  /* 0x001c5c00019c7983 */ /* 0x000f220000300800 */
[----:B--2---:R-:W-:Y:S01]  /*794a0*/  MOV R152, R154 ;  /* 0x0000009a00987202 */ /* 0x004fe20000000f00 */
[----:B------:R-:W-:Y:S02]  /*794b0*/  IMAD.MOV.U32 R153, RZ, RZ, R155 ;  /* 0x000000ffff997224 */ /* 0x000fe400078e009b */
[----:B---3--:R-:W2:Y:S01]  /*794c0*/  LDL.LU R155, [R1+0x1be8] ;  /* 0x001be800019b7983 */ /* 0x008ea20000300800 */
[----:B------:R-:W3:Y:S03]  /*794d0*/  LDL.LU R154, [R1+0x1bf4] ;  /* 0x001bf400019a7983 */ /* 0x000ee60000300800 */
        /* <DEDUP_REMOVED lines=407> */
[----:B------:R-:W-:Y:S02]  /*7ae50*/  STL [R1+0x1444], R156 ;  /* 0x0014449c01007387 */ /* 0x000fe40000100800 */
[----:B------:R1:W-:Y:S02]  /*7ae60*/  STL [R1+0x1440], R157 ;  /* 0x0014409d01007387 */ /* 0x0003e40000100800 */
[----:B--2---:R-:W-:Y:S01]  /*7ae70*/  IMAD.X R155, R155, 0x1, R0, P4 ;  /* 0x000000019b9b7824 */ /* 0x004fe200020e0600 */
[----:B------:R-:W-:Y:S01]  /*7ae80*/  MOV R152, R156 ;  /* 0x0000009c00987202 */ /* 0x000fe20000000f00 */
[----:B------:R-:W-:Y:S01]  /*7ae90*/  IMAD.MOV.U32 R153, RZ, RZ, R157 ;  /* 0x000000ffff997224 */ /* 0x000fe200078e009d */
[----:B------:R-:W-:Y:S02]  /*7aea0*/  STL [R1+0x14ac], R154 ;  /* 0x0014ac9a01007387 */ /* 0x000fe40000100800 */
[----:B------:R2:W-:Y:S02]  /*7aeb0*/  STL [R1+0x14a8], R155 ;  /* 0x0014a89b01007387 */ /* 0x0005e40000100800 */
[----:B-1----:R-:W3:Y:S01]  /*7aec0*/  LDL.LU R157, [R1+0x1530] ;  /* 0x00153000019d7983 */ /* 0x002ee20000300800 */
[----:B------:R-:W4:Y:S03]  /*7aed0*/  LDL.LU R156, [R1+0x1534] ;  /* 0x00153400019c7983 */ /* 0x000f260000300800 */
[----:B------:R1:W-:Y:S02]  /*7aee0*/  LDGSTS.E [R3+0x14f00], [R152.64], P1 ;  /* 0x14f0000098037fae */ /* 0x0003e40008921848 */
[----:B-1----:R-:W-:Y:S01]  /*7aef0*/  IMAD.MOV.U32 R153, RZ, RZ, R155 ;  /* 0x000000ffff997224 */ /* 0x002fe200078e009b */
[----:B------:R-:W-:Y:S01]  /*7af00*/  MOV R152, R154 ;  /* 0x0000009a00987202 */ /* 0x000fe20000000f00 */
[----:B--2---:R-:W2:Y:S01]  /*7af10*/  LDL.LU R155, [R1+0x1538] ;  /* 0x00153800019b7983 */ /* 0x004ea20000300800 */
        /* <DEDUP_REMOVED lines=43> */
[----:B---3--:R-:W-:Y:S02]  /*7b1d0*/  IADD3.X R157, R157, R0, RZ, P2, !PT ;  /* 0x000000009d9d7210 */ /* 0x008fe400017fe4ff */
[----:B-1----:R-:W-:Y:S01]  /*7b1e0*/  MOV R152, R156 ;  /* 0x0000009c00987202 */ /* 0x002fe20000000f00 */
[----:B------:R-:W-:Y:S02]  /*7b1f0*/  STL [R1+0x1534], R156 ;  /* 0x0015349c01007387 */ /* 0x000fe40000100800 */
[----:B------:R-:W-:Y:S01]  /*7b200*/  IMAD.MOV.U32 R153, RZ, RZ, R157 ;  /* 0x000000ffff997224 */ /* 0x000fe200078e009d */
[----:B--2---:R-:W-:Y:S01]  /*7b210*/  IADD3 R154, P3, R154, R158, RZ ;  /* 0x0000009e9a9a7210 */ /* 0x004fe20007f7e0ff */
[----:B------:R1:W-:Y:S04]  /*7b220*/  STL [R1+0x1530], R157 ;  /* 0x0015309d01007387 */ /* 0x0003e80000100800 */
[----:B------:R2:W-:Y:S01]  /*7b230*/  LDGSTS.E [R3+0x16d00], [R152.64], P1 ;  /* 0x16d0000098037fae */ /* 0x0005e20008921848 */
[----:B------:R-:W-:-:S03]  /*7b240*/  IMAD.X R155, R155, 0x1, R0, P3 ;  /* 0x000000019b9b7824 */ /* 0x000fc600018e0600 */
[----:B------:R-:W-:Y:S01]  /*7b250*/  STL [R1+0x153c], R154 ;  /* 0x00153c9a01007387 */ /* 0x000fe20000100800 */
[----:B------:R-:W-:-:S03]  /*7b260*/  ISETP.GT.AND P2, PT, R2, 0x5f, PT ;  /* 0x0000005f0200780c */ /* 0x000fc60003f44270 */
[----:B------:R3:W-:Y:S01]  /*7b270*/  STL [R1+0x1538], R155 ;  /* 0x0015389b01007387 */ /* 0x0007e20000100800 */
[----:B-1----:R-:W4:Y:S02]  /*7b280*/  LDL.LU R157, [R1+0x15c0] ;  /* 0x0015c000019d7983 */ /* 0x002f240000300800 */
        /* <DEDUP_REMOVED lines=51> */
[----:B---3--:R-:W-:Y:S02]  /*7b5c0*/  IADD3 R154, P4, R154, R158, RZ ;  /* 0x0000009e9a9a7210 */ /* 0x008fe40007f9e0ff */
[----:B------:R-:W-:Y:S01]  /*7b5d0*/  MOV R152, R156 ;  /* 0x0000009c00987202 */ /* 0x000fe20000000f00 */
[----:B------:R-:W-:Y:S01]  /*7b5e0*/  IMAD.MOV.U32 R153, RZ, RZ, R157 ;  /* 0x000000ffff997224 */ /* 0x000fe200078e009d */
[----:B------:R-:W-:Y:S01]  /*7b5f0*/  STL [R1+0x15c4], R156 ;  /* 0x0015c49c01007387 */ /* 0x000fe20000100800 */
[----:B--2---:R-:W-:-:S03]  /*7b600*/  IMAD.X R155, R155, 0x1, R0, P4 ;  /* 0x000000019b9b7824 */ /* 0x004fc600020e0600 */
[----:B------:R1:W-:Y:S04]  /*7b610*/  STL [R1+0x15c0], R157 ;  /* 0x0015c09d01007387 */ /* 0x0003e80000100800 */
[----:B------:R-:W-:Y:S01]  /*7b620*/  STL [R1+0x162c], R154 ;  /* 0x00162c9a01007387 */ /* 0x000fe20000100800 */
[----:B------:R2:W-:Y:S03]  /*7b630*/  STL [R1+0x1628], R155 ;  /* 0x0016289b01007387 */ /* 0x0005e60000100800 */
[----:B------:R3:W-:Y:S04]  /*7b640*/  LDGSTS.E [R3+0x17f00], [R152.64], P2 ;  /* 0x17f0000098037fae */ /* 0x0007e80009121848 */
[----:B-1----:R-:W4:Y:S01]  /*7b650*/  LDL.LU R157, [R1+0x16b0] ;  /* 0x0016b000019d7983 */ /* 0x002f220000300800 */
[----:B------:R-:W4:Y:S02]  /*7b660*/  LDL.LU R156, [R1+0x16b4] ;  /* 0x0016b400019c7983 */ /* 0x000f240000300800 */
[----:B---3--:R-:W-:Y:S01]  /*7b670*/  IMAD.MOV.U32 R153, RZ, RZ, R155 ;  /* 0x000000ffff997224 */ /* 0x008fe200078e009b */
[----:B------:R-:W-:Y:S01]  /*7b680*/  MOV R152, R154 ;  /* 0x0000009a00987202 */ /* 0x000fe20000000f00 */
[----:B--2---:R-:W2:Y:S01]  /*7b690*/  LDL.LU R155, [R1+0x16b8] ;  /* 0x0016b800019b7983 */ /* 0x004ea20000300800 */
        /* <DEDUP_REMOVED lines=44> */
[----:B---3--:R-:W-:Y:S01]  /*7b960*/  IADD3 R154, P3, R154, R158, RZ ;  /* 0x0000009e9a9a7210 */ /* 0x008fe20007f7e0ff */
[----:B------:R-:W-:Y:S01]  /*7b970*/  STL [R1+0x16b4], R156 ;  /* 0x0016b49c01007387 */ /* 0x000fe20000100800 */
[----:B-1----:R-:W-:Y:S01]  /*7b980*/  MOV R152, R156 ;  /* 0x0000009c00987202 */ /* 0x002fe20000000f00 */
        /* <DEDUP_REMOVED lines=18> */
[----:B------:R-:W-:Y:S01]  /*7bab0*/  IADD3 R161, P4, R161, R158, RZ ;  /* 0x0000009ea1a17210 */ /* 0x000fe20007f9e0ff */
[----:B------:R-:W-:Y:S02]  /*7bac0*/  STL [R1+0x16c4], R165 ;  /* 0x0016c4a501007387 */ /* 0x000fe40000100800 */
[----:B------:R1:W-:Y:S02]  /*7bad0*/  STL [R1+0x16c0], R166 ;  /* 0x0016c0a601007387 */ /* 0x0003e40000100800 */
[----:B------:R-:W-:Y:S01]  /*7bae0*/  IMAD.X R164, R164, 0x1, R0, P4 ;  /* 0x00000001a4a47824 */ /* 0x000fe200020e0600 */
[----:B------:R-:W-:Y:S01]  /*7baf0*/  ISETP.NE.U32.AND P1, PT, R152, RZ, PT ;  /* 0x000000ff9800720c */ /* 0x000fe20003f25070 */
[----:B------:R-:W-:Y:S01]  /*7bb00*/  STL [R1+0x172c], R161 ;  /* 0x00172ca101007387 */ /* 0x000fe20000100800 */
[----:B------:R-:W-:Y:S01]  /*7bb10*/  MOV R152, R165 ;  /* 0x000000a500987202 */ /* 0x000fe20000000f00 */
[----:B------:R-:W-:-:S02]  /*7bb20*/  IMAD.MOV.U32 R153, RZ, RZ, R166 ;  /* 0x000000ffff997224 */ /* 0x000fc400078e00a6 */
        /* <DEDUP_REMOVED lines=51> */
[----:B-1----:R-:W-:-:S03]  /*7be60*/  MOV R152, R165 ;  /* 0x000000a500987202 */ /* 0x002fc60000000f00 */
[----:B------:R-:W-:Y:S01]  /*7be70*/  IMAD.MOV.U32 R153, RZ, RZ, R166 ;  /* 0x000000ffff997224 */ /* 0x000fe200078e00a6 */
[----:B------:R-:W-:-:S04]  /*7be80*/  IADD3 R161, P3, R161, R158, RZ ;  /* 0x0000009ea1a17210 */ /* 0x000fc80007f7e0ff */
[----:B------:R1:W-:Y:S01]  /*7be90*/  LDGSTS.E [R3+0x1bd00], [R152.64], P2 ;  /* 0x1bd0000098037fae */ /* 0x0003e20009121848 */
[----:B------:R-:W-:-:S03]  /*7bea0*/  IMAD.X R164, R164, 0x1, R0, P3 ;  /* 0x00000001a4a47824 */ /* 0x000fc600018e0600 */
[----:B------:R-:W-:Y:S01]  /*7beb0*/  STL [R1+0x17b4], R165 ;  /* 0x0017b4a501007387 */ /* 0x000fe20000100800 */
[----:B------:R-:W-:Y:S01]  /*7bec0*/  ISETP.GT.AND P1, PT, R2, 0x73, PT ;  /* 0x000000730200780c */ /* 0x000fe20003f24270 */
[----:B------:R1:W-:Y:S02]  /*7bed0*/  STL [R1+0x17b0], R166 ;  /* 0x0017b0a601007387 */ /* 0x0003e40000100800 */
[----:B------:R-:W-:Y:S01]  /*7bee0*/  STL [R1+0x17bc], R161 ;  /* 0x0017bca101007387 */ /* 0x000fe20000100800 */
[----:B-1----:R-:W-:Y:S01]  /*7bef0*/  MOV R152, R161 ;  /* 0x000000a100987202 */ /* 0x002fe20000000f00 */
[----:B------:R-:W-:Y:S01]  /*7bf00*/  IMAD.MOV.U32 R153, RZ, RZ, R164 ;  /* 0x000000ffff997224 */ /* 0x000fe200078e00a4 */
[----:B------:R1:W-:Y:S01]  /*7bf10*/  STL [R1+0x17b8], R164 ;  /* 0x0017b8a401007387 */ /* 0x0003e20000100800 */
[----:B------:R-:W2:Y:S02]  /*7bf20*/  LDL.LU R166, [R1+0x1840] ;  /* 0x0018400001a67983 */ /* 0x000ea40000300800 */
[----:B------:R-:W2:Y:S01]  /*7bf30*/  LDL.LU R165, [R1+0x1844] ;  /* 0x0018440001a57983 */ /* 0x000ea20000300800 */
[----:B------:R1:W-:Y:S04]  /*7bf40*/  LDGSTS.E [R3+0x1be00], [R152.64], P2 ;  /* 0x1be0000098037fae */ /* 0x0003e80009121848 */
[----:B-1----:R-:W2:Y:S01]  /*7bf50*/  LDL.LU R164, [R1+0x18a8] ;  /* 0x0018a80001a47983 */ /* 0x002ea20000300800 */
[----:B------:R-:W2:Y:S01]  /*7bf60*/  LDL.LU R161, [R1+0x18ac] ;  /* 0x0018ac0001a17983 */ /* 0x000ea20000300800 */
[----:B------:R-:W-:-:S04]  /*7bf70*/  SEL R152, RZ, 0x4, !P1 ;  /* 0x00000004ff987807 */ /* 0x000fc80004800000 */
        /* <DEDUP_REMOVED lines=23> */
[----:B------:R-:W-:Y:S02]  /*7c0f0*/  STL [R1+0x1834], R156 ;  /* 0x0018349c01007387 */ /* 0x000fe40000100800 */
[----:B------:R3:W-:Y:S02]  /*7c100*/  STL [R1+0x1830], R157 ;  /* 0x0018309d01007387 */ /* 0x0007e40000100800 */
[----:B--2---:R-:W-:Y:S01]  /*7c110*/  IMAD.X R155, R155, 0x1, R0, P3 ;  /* 0x000000019b9b7824 */ /* 0x004fe200018e0600 */
[----:B-1----:R-:W-:Y:S01]  /*7c120*/  MOV R152, R156 ;  /* 0x0000009c00987202 */ /* 0x002fe20000000f00 */
[----:B------:R-:W-:Y:S01]  /*7c130*/  IMAD.MOV.U32 R153, RZ, RZ, R157 ;  /* 0x000000ffff997224 */ /* 0x000fe200078e009d */
[----:B------:R-:W-:Y:S02]  /*7c140*/  STL [R1+0x183c], R154 ;  /* 0x00183c9a01007387 */ /* 0x000fe40000100800 */
[----:B------:R1:W-:Y:S02]  /*7c150*/  STL [R1+0x1838], R155 ;  /* 0x0018389b01007387 */ /* 0x0003e40000100800 */
[----:B---3--:R-:W2:Y:S01]  /*7c160*/  LDL.LU R157, [R1+0x18c0] ;  /* 0x0018c000019d7983 */ /* 0x008ea20000300800 */
[----:B------:R-:W3:Y:S03]  /*7c170*/  LDL.LU R156, [R1+0x18c4] ;  /* 0x0018c400019c7983 */ /* 0x000ee60000300800 */
[----:B------:R4:W-:Y:S01]  /*7c180*/  LDGSTS.E [R3+0x1cd00], [R152.64], P1 ;  /* 0x1cd0000098037fae */ /* 0x0009e20008921848 */
[----:B------:R-:W-:Y:S01]  /*7c190*/  ISETP.GT.AND P2, PT, R2, 0x77, PT ;  /* 0x000000770200780c */ /* 0x000fe20003f44270 */
[----:B----4-:R-:W-:Y:S01]  /*7c1a0*/  IMAD.MOV.U32 R153, RZ, RZ, R155 ;  /* 0x000000ffff997224 */ /* 0x010fe200078e009b */
[----:B------:R-:W-:Y:S01]  /*7c1b0*/  MOV R152, R154 ;  /* 0x0000009a00987202 */ /* 0x000fe20000000f00 */
[----:B-1----:R-:W4:Y:S01]  /*7c1c0*/  LDL.LU R155, [R1+0x1928] ;  /* 0x00192800019b7983 */ /* 0x002f220000300800 */
[----:B------:R-:W4:Y:S03]  /*7c1d0*/  LDL.LU R154, [R1+0x192c] ;  /* 0x00192c00019a7983 */ /* 0x000f260000300800 */
[----:B------:R1:W-:Y:S02]  /*7c1e0*/  LDGSTS.E [R3+0x1ce00], [R152.64], P1 ;  /* 0x1ce0000098037fae */ /* 0x0003e40008921848 */
[----:B-1----:R-:W-:-:S04]  /*7c1f0*/  SEL R152, RZ, 0x4, !P2 ;  /* 0x00000004ff987807 */ /* 0x002fc80005000000 */
[----:B------:R-:W-:Y:S02]  /*7c200*/  SEL R152, R152, RZ, !P0 ;  /* 0x000000ff98987207 */ /* 0x000fe40004000000 */
[----:B------:R-:W-:-:S04]  /*7c210*/  IADD3 R165, P3, R165, R158, RZ ;  /* 0x0000009ea5a57210 */ /* 0x000fc80007f7e0ff */
[----:B------:R-:W-:Y:S02]  /*7c220*/  IADD3.X R166, R166, R0, RZ, P3, !PT ;  /* 0x00000000a6a67210 */ /* 0x000fe40001ffe4ff */
[----:B------:R-:W-:Y:S01]  /*7c230*/  ISETP.NE.U32.AND P2, PT, R152, RZ, PT ;  /* 0x000000ff9800720c */ /* 0x000fe20003f45070 */
[----:B------:R-:W-:Y:S01]  /*7c240*/  MOV R152, R165 ;  /* 0x000000a500987202 */ /* 0x000fe20000000f00 */
[----:B------:R-:W-:Y:S01]  /*7c250*/  IADD3 R161, P4, R161, R158, RZ ;  /* 0x0000009ea1a17210 */ /* 0x000fe20007f9e0ff */
[----:B------:R-:W-:Y:S01]  /*7c260*/  IMAD.MOV.U32 R153, RZ, RZ, R166 ;  /* 0x000000ffff997224 */ /* 0x000fe200078e00a6 */
[----:B------:R-:W-:Y:S03]  /*7c270*/  STL [R1+0x1844], R165 ;  /* 0x001844a501007387 */ /* 0x000fe60000100800 */
[----:B------:R-:W-:Y:S01]  /*7c280*/  IMAD.X R164, R164, 0x1, R0, P4 ;  /* 0x00000001a4a47824 */ /* 0x000fe200020e0600 */
[----:B------:R1:W-:Y:S04]  /*7c290*/  LDGSTS.E [R3+0x1cf00], [R152.64], P1 ;  /* 0x1cf0000098037fae */ /* 0x0003e80008921848 */
[----:B------:R1:W-:Y:S01]  /*7c2a0*/  STL [R1+0x1840], R166 ;  /* 0x001840a601007387 */ /* 0x0003e20000100800 */
[----:B------:R1:W-:Y:S02]  /*7c2b0*/  STL [R1+0x18ac], R161 ;  /* 0x0018aca101007387 */ /* 0x0003e40000100800 */
[----:B------:R1:W-:Y:S02]  /*7c2c0*/  STL [R1+0x18a8], R164 ;  /* 0x0018a8a401007387 */ /* 0x0003e40000100800 */
[----:B------:R-:W4:Y:S01]  /*7c2d0*/  LDL.LU R168, [R1+0x1930] ;  /* 0x0019300001a87983 */ /* 0x000f220000300800 */
[----:B------:R-:W4:Y:S04]  /*7c2e0*/  LDL.LU R167, [R1+0x1934] ;  /* 0x0019340001a77983 */ /* 0x000f280000300800 */
[----:B-1----:R-:W4:Y:S01]  /*7c2f0*/  LDL.LU R166, [R1+0x1938] ;  /* 0x0019380001a67983 */ /* 0x002f220000300800 */
[----:B------:R-:W-:-:S02]  /*7c300*/  MOV R152, R161 ;  /* 0x000000a100987202 */ /* 0x000fc40000000f00 */
[----:B------:R-:W4:Y:S02]  /*7c310*/  LDL.LU R161, [R1+0x193c] ;  /* 0x00193c0001a17983 */ /* 0x000f240000300800 */
[----:B------:R-:W-:-:S05]  /*7c320*/  IMAD.MOV.U32 R153, RZ, RZ, R164 ;  /* 0x000000ffff997224 */ /* 0x000fca00078e00a4 */
[----:B------:R1:W-:Y:S01]  /*7c330*/  LDGSTS.E [R3+0x1dc00], [R152.64], P2 ;  /* 0x1dc0000098037fae */ /* 0x0003e20009121848 */
[-C--:B------:R-:W-:Y:S02]  /*7c340*/  IADD3 R162, P1, R162, R158.reuse, RZ ;  /* 0x0000009ea2a27210 */ /* 0x080fe40007f3e0ff */
[----:B------:R-:W-:Y:S02]  /*7c350*/  IADD3 R159, P3, R159, R158, RZ ;  /* 0x0000009e9f9f7210 */ /* 0x000fe40007f7e0ff */
[----:B------:R-:W-:Y:S01]  /*7c360*/  IADD3.X R163, R163, R0, RZ, P1, !PT ;  /* 0x00000000a3a37210 */ /* 0x000fe20000ffe4ff */
[----:B------:R1:W-:Y:S02]  /*7c370*/  STL [R1+0x18b4], R162 ;  /* 0x0018b4a201007387 */ /* 0x0003e40000100800 */
[----:B------:R-:W-:Y:S02]  /*7c380*/  IMAD.X R160, R160, 0x1, R0, P3 ;  /* 0x00000001a0a07824 */ /* 0x000fe400018e0600 */
[----:B------:R-:W-:Y:S01]  /*7c390*/  STL [R1+0x18b0], R163 ;  /* 0x0018b0a301007387 */ /* 0x000fe20000100800 */
[----:B------:R1:W-:Y:S03]  /*7c3a0*/  STL [R1+0x18bc], R159 ;  /* 0x0018bc9f01007387 */ /* 0x0003e60000100800 */
[----:B------:R2:W-:Y:S01]  /*7c3b0*/  STL [R1+0x18b8], R160 ;  /* 0x0018b8a001007387 */ /* 0x0005e20000100800 */
[----:B------:R-:W4:Y:S02]  /*7c3c0*/  LDL.LU R165, [R1+0x1940] ;  /* 0x0019400001a57983 */ /* 0x000f240000300800 */
[----:B------:R-:W4:Y:S01]  /*7c3d0*/  LDL.LU R164, [R1+0x1944] ;  /* 0x0019440001a47983 */ /* 0x000f220000300800 */
[----:B-1----:R-:W-:Y:S01]  /*7c3e0*/  MOV R152, R162 ;  /* 0x000000a200987202 */ /* 0x002fe20000000f00 */
[----:B------:R-:W-:Y:S01]  /*7c3f0*/  IMAD.MOV.U32 R153, RZ, RZ, R163 ;  /* 0x000000ffff997224 */ /* 0x000fe200078e00a3 */
[----:B------:R-:W-:Y:S01]  /*7c400*/  ISETP.GT.AND P1, PT, R2, 0x7b, PT ;  /* 0x0000007b0200780c */ /* 0x000fe20003f24270 */
[----:B------:R-:W4:Y:S04]  /*7c410*/  LDL.LU R162, [R1+0x19ac] ;  /* 0x0019ac0001a27983 */ /* 0x000f280000300800 */
[----:B------:R1:W-:Y:S02]  /*7c420*/  LDGSTS.E [R3+0x1dd00], [R152.64], P2 ;  /* 0x1dd0000098037fae */ /* 0x0003e40009121848 */
[----:B-1----:R-:W-:Y:S01]  /*7c430*/  MOV R152, R159 ;  /* 0x0000009f00987202 */ /* 0x002fe20000000f00 */
[----:B------:R-:W-:Y:S01]  /*7c440*/  IMAD.MOV.U32 R153, RZ, RZ, R160 ;  /* 0x000000ffff997224 */ /* 0x000fe200078e00a0 */
[----:B------:R-:W4:Y:S04]  /*7c450*/  LDL.LU R159, [R1+0x19b4] ;  /* 0x0019b400019f7983 */ /* 0x000f280000300800 */
[----:B------:R1:W-:Y:S02]  /*7c460*/  LDGSTS.E [R3+0x1de00], [R152.64], P2 ;  /* 0x1de0000098037fae */ /* 0x0003e40009121848 */
[----:B-1----:R-:W-:-:S04]  /*7c470*/  SEL R152, RZ, 0x4, !P1 ;  /* 0x00000004ff987807 */ /* 0x002fc80004800000 */
[----:B------:R-:W-:-:S04]  /*7c480*/  SEL R152, R152, RZ, !P0 ;  /* 0x000000ff98987207 */ /* 0x000fc80004000000 */
[----:B------:R-:W-:Y:S02]  /*7c490*/  ISETP.NE.U32.AND P1, PT, R152, RZ, PT ;  /* 0x000000ff9800720c */ /* 0x000fe40003f25070 */
[----:B---3--:R-:W-:-:S04]  /*7c4a0*/  IADD3 R156, P3, R156, R158, RZ ;  /* 0x0000009e9c9c7210 */ /* 0x008fc80007f7e0ff */
[----:B--2---:R-:W-:Y:S01]  /*7c4b0*/  IADD3.X R157, R157, R0, RZ, P3, !PT ;  /* 0x000000009d9d7210 */ /* 0x004fe20001ffe4ff */
[----:B------:R-:W-:Y:S01]  /*7c4c0*/  STL [R1+0x18c4], R156 ;  /* 0x0018c49c01007387 */ /* 0x000fe20000100800 */
[----:B------:R-:W-:-:S03]  /*7c4d0*/  MOV R152, R156 ;  /* 0x0000009c00987202 */ /* 0x000fc60000000f00 */
[----:B------:R1:W-:Y:S01]  /*7c4e0*/  STL [R1+0x18c0], R157 ;  /* 0x0018c09d01007387 */ /* 0x0003e20000100800 */
[----:B------:R-:W-:-:S05]  /*7c4f0*/  IMAD.MOV.U32 R153, RZ, RZ, R157 ;  /* 0x000000ffff997224 */ /* 0x000fca00078e009d */
[----:B------:R2:W-:Y:S01]  /*7c500*/  LDGSTS.E [R3+0x1df00], [R152.64], P2 ;  /* 0x1df0000098037fae */ /* 0x0005e20009121848 */
[----:B----4-:R-:W-:-:S05]  /*7c510*/  IADD3 R154, P4, R154, R158, RZ ;  /* 0x0000009e9a9a7210 */ /* 0x010fca0007f9e0ff */
[----:B------:R-:W-:Y:S01]  /*7c520*/  IMAD.X R155, R155, 0x1, R0, P4 ;  /* 0x000000019b9b7824 */ /* 0x000fe200020e0600 */
[----:B------:R3:W-:Y:S01]  /*7c530*/  STL [R1+0x192c], R154 ;  /* 0x00192c9a01007387 */ /* 0x0007e20000100800 */
[----:B------:R-:W4:Y:S03]  /*7c540*/  LDL.LU R163, [R1+0x19a8] ;  /* 0x0019a80001a37983 */ /* 0x000f260000300800 */
[----:B------:R3:W-:Y:S01]  /*7c550*/  STL [R1+0x1928], R155 ;  /* 0x0019289b01007387 */ /* 0x0007e20000100800 */
[----:B------:R-:W4:Y:S01]  /*7c560*/  LDL.LU R160, [R1+0x19b0] ;  /* 0x0019b00001a07983 */ /* 0x000f220000300800 */
[----:B--2---:R-:W-:Y:S01]  /*7c570*/  MOV R152, R154 ;  /* 0x0000009a00987202 */ /* 0x004fe20000000f00 */
[----:B-1----:R-:W2:Y:S01]  /*7c580*/  LDL.LU R157, [R1+0x19b8] ;  /* 0x0019b800019d7983 */ /* 0x002ea20000300800 */
[----:B---3--:R-:W3:Y:S01]  /*7c590*/  LDL.LU R154, [R1+0x19bc] ;  /* 0x0019bc00019a7983 */ /* 0x008ee20000300800 */
[----:B------:R-:W-:-:S02]  /*7c5a0*/  IMAD.MOV.U32 R153, RZ, RZ, R155 ;  /* 0x000000ffff997224 */ /* 0x000fc400078e009b */
[----:B------:R-:W2:Y:S01]  /*7c5b0*/  LDL.LU R156, [R1+0x19c0] ;  /* 0x0019c000019c7983 */ /* 0x000ea20000300800 */
[----:B------:R-:W2:Y:S04]  /*7c5c0*/  LDL.LU R155, [R1+0x19c4] ;  /* 0x0019c400019b7983 */ /* 0x000ea80000300800 */
[----:B------:R1:W-:Y:S01]  /*7c5d0*/  LDGSTS.E [R3+0x1ec00], [R152.64], P1 ;  /* 0x1ec0000098037fae */ /* 0x0003e20008921848 */
[----:B------:R-:W-:-:S04]  /*7c5e0*/  IADD3 R167, P2, R167, R158, RZ ;  /* 0x0000009ea7a77210 */ /* 0x000fc80007f5e0ff */
[----:B------:R-:W-:Y:S02]  /*7c5f0*/  IADD3.X R168, R168, R0, RZ, P2, !PT ;  /* 0x00000000a8a87210 */ /* 0x000fe400017fe4ff */
[----:B------:R-:W-:Y:S02]  /*7c600*/  IADD3 R161, P3, R161, R158, RZ ;  /* 0x0000009ea1a17210 */ /* 0x000fe40007f7e0ff */
[----:B-1----:R-:W-:Y:S01]  /*7c610*/  MOV R152, R167 ;  /* 0x000000a700987202 */ /* 0x002fe20000000f00 */
[----:B------:R-:W-:Y:S02]  /*7c620*/  IMAD.MOV.U32 R153, RZ, RZ, R168 ;  /* 0x000000ffff997224 */ /* 0x000fe400078e00a8 */
[----:B------:R-:W-:Y:S01]  /*7c630*/  IMAD.X R166, R166, 0x1, R0, P3 ;  /* 0x00000001a6a67824 */ /* 0x000fe200018e0600 */
[----:B------:R-:W-:Y:S01]  /*7c640*/  STL [R1+0x1934], R167 ;  /* 0x001934a701007387 */ /* 0x000fe20000100800 */
[----:B------:R-:W-:Y:S02]  /*7c650*/  STL [R1+0x1930], R168 ;  /* 0x001930a801007387 */ /* 0x000fe40000100800 */
[----:B------:R1:W-:Y:S01]  /*7c660*/  STL [R1+0x193c], R161 ;  /* 0x00193ca101007387 */ /* 0x0003e20000100800 */
[----:B------:R1:W-:Y:S04]  /*7c670*/  LDGSTS.E [R3+0x1ed00], [R152.64], P1 ;  /* 0x1ed0000098037fae */ /* 0x0003e80008921848 */
[----:B------:R-:W-:Y:S01]  /*7c680*/  STL [R1+0x1938], R166 ;  /* 0x001938a601007387 */ /* 0x000fe20000100800 */
[----:B------:R-:W2:Y:S01]  /*7c690*/  LDL.LU R173, [R1+0x19cc] ;  /* 0x0019cc0001ad7983 */ /* 0x000ea20000300800 */
[----:B-1----:R-:W-:-:S02]  /*7c6a0*/  MOV R152, R161 ;  /* 0x000000a100987202 */ /* 0x002fc40000000f00 */
[----:B------:R-:W2:Y:S01]  /*7c6b0*/  LDL.LU R161, [R1+0x19d4] ;  /* 0x0019d40001a17983 */ /* 0x000ea20000300800 */
[----:B------:R-:W-:-:S04]  /*7c6c0*/  IADD3 R164, P3, R164, R158, RZ ;  /* 0x0000009ea4a47210 */ /* 0x000fc80007f7e0ff */
[----:B------:R-:W-:Y:S01]  /*7c6d0*/  IADD3.X R165, R165, R0, RZ, P3, !PT ;  /* 0x00000000a5a57210 */ /* 0x000fe20001ffe4ff */
[----:B------:R-:W-:Y:S04]  /*7c6e0*/  STL [R1+0x1944], R164 ;  /* 0x001944a401007387 */ /* 0x000fe80000100800 */
[----:B------:R-:W-:Y:S01]  /*7c6f0*/  STL [R1+0x1940], R165 ;  /* 0x001940a501007387 */ /* 0x000fe20000100800 */
[----:B------:R-:W2:Y:S02]  /*7c700*/  LDL.LU R174, [R1+0x19c8] ;  /* 0x0019c80001ae7983 */ /* 0x000ea40000300800 */
[----:B------:R-:W2:Y:S02]  /*7c710*/  LDL.LU R172, [R1+0x19d0] ;  /* 0x0019d00001ac7983 */ /* 0x000ea40000300800 */
[----:B------:R-:W-:Y:S01]  /*7c720*/  IMAD.MOV.U32 R153, RZ, RZ, R166 ;  /* 0x000000ffff997224 */ /* 0x000fe200078e00a6 */
[----:B------:R-:W-:-:S04]  /*7c730*/  ISETP.GT.AND P2, PT, R2, 0x7f, PT ;  /* 0x0000007f0200780c */ /* 0x000fc80003f44270 */
[----:B------:R1:W-:Y:S02]  /*7c740*/  LDGSTS.E [R3+0x1ee00], [R152.64], P1 ;  /* 0x1ee0000098037fae */ /* 0x0003e40008921848 */
[----:B-1----:R-:W-:-:S04]  /*7c750*/  SEL R152, RZ, 0x4, !P2 ;  /* 0x00000004ff987807 */ /* 0x002fc80005000000 */
[----:B------:R-:W-:Y:S02]  /*7c760*/  SEL R152, R152, RZ, !P0 ;  /* 0x000000ff98987207 */ /* 0x000fe40004000000 */
[----:B------:R-:W-:Y:S02]  /*7c770*/  MOV R153, R165 ;  /* 0x000000a500997202 */ /* 0x000fe40000000f00 */
[----:B------:R-:W-:Y:S01]  /*7c780*/  ISETP.NE.U32.AND P2, PT, R152, RZ, PT ;  /* 0x000000ff9800720c */ /* 0x000fe20003f45070 */
[----:B------:R-:W-:-:S05]  /*7c790*/  IMAD.MOV.U32 R152, RZ, RZ, R164 ;  /* 0x000000ffff987224 */ /* 0x000fca00078e00a4 */
[----:B------:R1:W-:Y:S01]  /*7c7a0*/  LDGSTS.E [R3+0x1ef00], [R152.64], P1 ;  /* 0x1ef0000098037fae */ /* 0x0003e20008921848 */
[-C--:B------:R-:W-:Y:S02]  /*7c7b0*/  IADD3 R162, P1, R162, R158.reuse, RZ ;  /* 0x0000009ea2a27210 */ /* 0x080fe40007f3e0ff */
[----:B------:R-:W-:-:S03]  /*7c7c0*/  IADD3 R159, P3, R159, R158, RZ ;  /* 0x0000009e9f9f7210 */ /* 0x000fc60007f7e0ff */
[----:B-1----:R-:W-:Y:S01]  /*7c7d0*/  IMAD.MOV.U32 R152, RZ, RZ, R162 ;  /* 0x000000ffff987224 */ /* 0x002fe200078e00a2 */
[----:B------:R-:W-:Y:S01]  /*7c7e0*/  STL [R1+0x19ac], R162 ;  /* 0x0019aca201007387 */ /* 0x000fe20000100800 */
[----:B------:R-:W-:Y:S01]  /*7c7f0*/  LOP3.LUT R240, R192, 0x3f, RZ, 0xc0, !PT ;  /* 0x0000003fc0f07812 */ /* 0x000fe200078ec0ff */
[----:B----4-:R-:W-:-:S05]  /*7c800*/  IMAD.X R163, R163, 0x1, R0, P1 ;  /* 0x00000001a3a37824 */ /* 0x010fca00008e0600 */
[----:B------:R-:W-:Y:S02]  /*7c810*/  MOV R153, R163 ;  /* 0x000000a300997202 */ /* 0x000fe40000000f00 */
[----:B------:R-:W-:Y:S02]  /*7c820*/  IADD3.X R160, R160, R0, RZ, P3, !PT ;  /* 0x00000000a0a07210 */ /* 0x000fe40001ffe4ff */
[-C--:B---3--:R-:W-:Y:S01]  /*7c830*/  IADD3 R154, P1, R154, R158.reuse, RZ ;  /* 0x0000009e9a9a7210 */ /* 0x088fe20007f3e0ff */
[----:B------:R1:W-:Y:S04]  /*7c840*/  LDGSTS.E [R3+0x1fc00], [R152.64], P2 ;  /* 0x1fc0000098037fae */ /* 0x0003e80009121848 */
[----:B--2---:R-:W-:Y:S01]  /*7c850*/  IMAD.X R157, R157, 0x1, R0, P1 ;  /* 0x000000019d9d7824 */ /* 0x004fe200008e0600 */
[----:B------:R-:W-:Y:S01]  /*7c860*/  IADD3 R155, P3, R155, R158, RZ ;  /* 0x0000009e9b9b7210 */ /* 0x000fe20007f7e0ff */
[----:B-1----:R-:W-:Y:S01]  /*7c870*/  IMAD.MOV.U32 R152, RZ, RZ, R159 ;  /* 0x000000ffff987224 */ /* 0x002fe200078e009f */
[----:B------:R-:W-:-:S02]  /*7c880*/  MOV R153, R160 ;  /* 0x000000a000997202 */ /* 0x000fc40000000f00 */
[----:B------:R-:W-:-:S03]  /*7c890*/  IADD3.X R156, R156, R0, RZ, P3, !PT ;  /* 0x000000009c9c7210 */ /* 0x000fc60001ffe4ff */
[----:B------:R1:W-:Y:S04]  /*7c8a0*/  LDGSTS.E [R3+0x1fd00], [R152.64], P2 ;  /* 0x1fd0000098037fae */ /* 0x0003e80009121848 */
[----:B------:R-:W-:Y:S01]  /*7c8b0*/  STL [R1+0x19a8], R163 ;  /* 0x0019a8a301007387 */ /* 0x000fe20000100800 */
[----:B------:R-:W-:Y:S02]  /*7c8c0*/  STL [R1+0x19b4], R159 ;  /* 0x0019b49f01007387 */ /* 0x000fe40000100800 */
[----:B------:R-:W-:Y:S02]  /*7c8d0*/  STL [R1+0x19b0], R160 ;  /* 0x0019b0a001007387 */ /* 0x000fe40000100800 */
[----:B------:R2:W-:Y:S02]  /*7c8e0*/  STL [R1+0x19bc], R154 ;  /* 0x0019bc9a01007387 */ /* 0x0005e40000100800 */
[----:B-1----:R-:W-:Y:S01]  /*7c8f0*/  IMAD.MOV.U32 R152, RZ, RZ, R154 ;  /* 0x000000ffff987224 */ /* 0x002fe200078e009a */
[----:B------:R-:W-:-:S02]  /*7c900*/  MOV R153, R157 ;  /* 0x0000009d00997202 */ /* 0x000fc40000000f00 */
[----:B--2---:R-:W-:-:S03]  /*7c910*/  LOP3.LUT R154, R193, 0x40, RZ, 0xfc, !PT ;  /* 0x00000040c19a7812 */ /* 0x004fc600078efcff */
[----:B------:R1:W-:Y:S01]  /*7c920*/  LDGSTS.E [R3+0x1fe00], [R152.64], P2 ;  /* 0x1fe0000098037fae */ /* 0x0003e20009121848 */
[----:B------:R-:W-:Y:S01]  /*7c930*/  ISETP.GE.AND P1, PT, R240, R2, PT ;  /* 0x00000002f000720c */ /* 0x000fe20003f26270 */
[----:B-1----:R-:W-:Y:S01]  /*7c940*/  IMAD.MOV.U32 R152, RZ, RZ, R155 ;  /* 0x000000ffff987224 */ /* 0x002fe200078e009b */
[----:B------:R-:W-:-:S05]  /*7c950*/  MOV R153, R156 ;  /* 0x0000009c00997202 */ /* 0x000fca0000000f00 */
[----:B------:R1:W-:Y:S01]  /*7c960*/  LDGSTS.E [R3+0x1ff00], [R152.64], P2 ;  /* 0x1ff0000098037fae */ /* 0x0003e20009121848 */
[----:B------:R-:W-:-:S04]  /*7c970*/  ISETP.GE.AND P2, PT, R154, R2, PT ;  /* 0x000000029a00720c */ /* 0x000fc80003f46270 */
[----:B------:R-:W-:Y:S01]  /*7c980*/  SEL R2, RZ, 0x4, P2 ;  /* 0x00000004ff027807 */ /* 0x000fe20001000000 */
[----:B------:R-:W-:Y:S01]  /*7c990*/  IADD3 R173, P2, R173, UR7, RZ ;  /* 0x00000007adad7c10 */ /* 0x000fe2000ff5e0ff */
[----:B------:R-:W-:Y:S01]  /*7c9a0*/  IADD3 R161, P3, R161, UR7, RZ ;  /* 0x00000007a1a17c10 */ /* 0x000fe2000ff7e0ff */
[----:B------:R2:W-:Y:S01]  /*7c9b0*/  STL [R1+0x19b8], R157 ;  /* 0x0019b89d01007387 */ /* 0x0005e20000100800 */
[----:B------:R2:W-:Y:S02]  /*7c9c0*/  STL [R1+0x19c4], R155 ;  /* 0x0019c49b01007387 */ /* 0x0005e40000100800 */
[----:B------:R2:W-:Y:S02]  /*7c9d0*/  STL [R1+0x19c0], R156 ;  /* 0x0019c09c01007387 */ /* 0x0005e40000100800 */
[----:B------:R2:W-:Y:S01]  /*7c9e0*/  STL [R1+0x19cc], R173 ;  /* 0x0019ccad01007387 */ /* 0x0005e20000100800 */
[----:B------:R2:W-:Y:S01]  /*7c9f0*/  STL [R1+0x19d4], R161 ;  /* 0x0019d4a101007387 */ /* 0x0005e20000100800 */
[----:B-1----:R-:W-:-:S02]  /*7ca00*/  SEL R3, RZ, 0x4, P1 ;  /* 0x00000004ff037807 */ /* 0x002fc40000800000 */
[----:B------:R-:W-:Y:S02]  /*7ca10*/  SEL R2, R2, RZ, !P0 ;  /* 0x000000ff02027207 */ /* 0x000fe40004000000 */
[----:B------:R-:W-:Y:S02]  /*7ca20*/  SEL R3, R3, RZ, !P0 ;  /* 0x000000ff03037207 */ /* 0x000fe40004000000 */
[----:B------:R-:W-:Y:S02]  /*7ca30*/  ISETP.NE.U32.AND P0, PT, R2, RZ, PT ;  /* 0x000000ff0200720c */ /* 0x000fe40003f05070 */
[----:B------:R-:W-:Y:S01]  /*7ca40*/  IMAD.U32 R2, RZ, RZ, UR5 ;  /* 0x00000005ff027e24 */ /* 0x000fe2000f8e00ff */
[----:B------:R-:W-:-:S04]  /*7ca50*/  ISETP.NE.U32.AND P1, PT, R3, RZ, PT ;  /* 0x000000ff0300720c */ /* 0x000fc80003f25070 */
[----:B------:R-:W-:Y:S02]  /*7ca60*/  LEA R160, R2, R231, 0x10 ;  /* 0x000000e702a07211 */ /* 0x000fe400078e80ff */
[----:B------:R-:W-:Y:S02]  /*7ca70*/  IADD3.X R174, R174, UR6, RZ, P2, !PT ;  /* 0x00000006aeae7c10 */ /* 0x000fe400097fe4ff */
[----:B------:R-:W-:-:S03]  /*7ca80*/  IADD3.X R172, R172, UR6, RZ, P3, !PT ;  /* 0x00000006acac7c10 */ /* 0x000fc60009ffe4ff */
[----:B------:R2:W-:Y:S02]  /*7ca90*/  STL [R1+0x19c8], R174 ;  /* 0x0019c8ae01007387 */ /* 0x0005e40000100800 */
[----:B------:R2:W-:Y:S02]  /*7caa0*/  STL [R1+0x19d0], R172 ;  /* 0x0019d0ac01007387 */ /* 0x0005e40000100800 */
[----:B------:R-:W3:Y:S04]  /*7cab0*/  LDL.LU.64 R152, [R1+0x11b8] ;  /* 0x0011b80001987983 */ /* 0x000ee80000300a00 */
[----:B--2---:R-:W2:Y:S04]  /*7cac0*/  LDL.LU.64 R154, [R1+0x11b0] ;  /* 0x0011b000019a7983 */ /* 0x004ea80000300a00 */
[----:B------:R-:W4:Y:S04]  /*7cad0*/  LDL.LU.64 R156, [R1+0x1138] ;  /* 0x00113800019c7983 */ /* 0x000f280000300a00 */
[----:B------:R-:W4:Y:S04]  /*7cae0*/  LDL.LU.64 R158, [R1+0x1130] ;  /* 0x00113000019e7983 */ /* 0x000f280000300a00 */
[----:B------:R-:W4:Y:S04]  /*7caf0*/  LDL.LU.64 R170, [R1+0x10b8] ;  /* 0x0010b80001aa7983 */ /* 0x000f280000300a00 */
[----:B------:R-:W4:Y:S04]  /*7cb00*/  LDL.LU.64 R162, [R1+0x10b0] ;  /* 0x0010b00001a27983 */ /* 0x000f280000300a00 */
[----:B------:R-:W4:Y:S04]  /*7cb10*/  LDL.LU.64 R164, [R1+0x1038] ;  /* 0x0010380001a47983 */ /* 0x000f280000300a00 */
[----:B------:R-:W4:Y:S04]  /*7cb20*/  LDL.LU.64 R166, [R1+0x1030] ;  /* 0x0010300001a67983 */ /* 0x000f280000300a00 */
[----:B------:R-:W4:Y:S01]  /*7cb30*/  LDL.LU.64 R168, [R1+0xfb8] ;  /* 0x000fb80001a87983 */ /* 0x000f220000300a00 */
[----:B------:R-:W-:Y:S01]  /*7cb40*/  IMAD.MOV.U32 R2, RZ, RZ, R173 ;  /* 0x000000ffff027224 */ /* 0x000fe200078e00ad */
[----:B------:R-:W-:-:S02]  /*7cb50*/  MOV R3, R174 ;  /* 0x000000ae00037202 */ /* 0x000fc40000000f00 */
[----:B-----5:R-:W-:Y:S04]  /*7cb60*/  STL.64 [R1+0x2bf0], R30 ;  /* 0x002bf01e01007387 */ /* 0x020fe80000100a00 */
        /* <DEDUP_REMOVED lines=12> */
[----:B------:R1:W-:Y:S04]  /*7cc30*/  STL.64 [R1+0x2b88], R4 ;  /* 0x002b880401007387 */ /* 0x0003e80000100a00 */
[----:B-1----:R-:W4:Y:S04]  /*7cc40*/  LDL.LU.64 R12, [R1+0xfb0] ;  /* 0x000fb000010c7983 */ /* 0x002f280000300a00 */
[----:B------:R-:W4:Y:S04]  /*7cc50*/  LDL.LU.64 R10, [R1+0xf38] ;  /* 0x000f3800010a7983 */ /* 0x000f280000300a00 */
[----:B------:R-:W4:Y:S04]  /*7cc60*/  LDL.LU.64 R8, [R1+0xf30] ;  /* 0x000f300001087983 */ /* 0x000f280000300a00 */
[----:B------:R-:W4:Y:S04]  /*7cc70*/  LDL.LU.64 R6, [R1+0xeb8] ;  /* 0x000eb80001067983 */ /* 0x000f280000300a00 */
[----:B------:R-:W4:Y:S04]  /*7cc80*/  LDL.LU.64 R4, [R1+0xeb0] ;  /* 0x000eb00001047983 */ /* 0x000f280000300a00 */
[----:B------:R-:W0:Y:S04]  /*7cc90*/  LDGDEPBAR ;  /* 0x00000000000079af */ /* 0x000e280000000000 */
[----:B------:R1:W-:Y:S04]  /*7cca0*/  LDGSTS.E [R160+0x40000], [R2.64], P1 ;  /* 0x4000000002a07fae */ /* 0x0003e80008921848 */
[----:B------:R-:W4:Y:S04]  /*7ccb0*/  LDL.LU.64 R180, [R1+0xe38] ;  /* 0x000e380001b47983 */ /* 0x000f280000300a00 */
[----:B------:R-:W4:Y:S01]  /*7ccc0*/  LDL.LU.64 R182, [R1+0xe30] ;  /* 0x000e300001b67983 */ /* 0x000f220000300a00 */
[----:B-1----:R-:W-:Y:S01]  /*7ccd0*/  IMAD.MOV.U32 R2, RZ, RZ, R161 ;  /* 0x000000ffff027224 */ /* 0x002fe200078e00a1 */
[----:B------:R-:W-:-:S02]  /*7cce0*/  MOV R3, R172 ;  /* 0x000000ac00037202 */ /* 0x000fc40000000f00 */
[----:B------:R-:W4:Y:S04]  /*7ccf0*/  LDL.LU.64 R30, [R1+0xdb8] ;  /* 0x000db800011e7983 */ /* 0x000f280000300a00 */
[----:B------:R3:W-:Y:S04]  /*7cd00*/  LDGSTS.E [R160+0x40100], [R2.64], P0 ;  /* 0x4010000002a07fae */ /* 0x0007e80008121848 */
[----:B------:R-:W4:Y:S04]  /*7cd10*/  LDL.LU.64 R28, [R1+0xdb0] ;  /* 0x000db000011c7983 */ /* 0x000f280000300a00 */
[----:B------:R-:W4:Y:S04]  /*7cd20*/  LDL.LU.64 R26, [R1+0xd38] ;  /* 0x000d3800011a7983 */ /* 0x000f280000300a00 */
[----:B------:R-:W4:Y:S04]  /*7cd30*/  LDL.LU.64 R24, [R1+0xd30] ;  /* 0x000d300001187983 */ /* 0x000f280000300a00 */
[----:B------:R-:W4:Y:S04]  /*7cd40*/  LDL.LU.64 R22, [R1+0xcb8] ;  /* 0x000cb80001167983 */ /* 0x000f280000300a00 */
[----:B------:R-:W4:Y:S04]  /*7cd50*/  LDL.LU.64 R20, [R1+0xcb0] ;  /* 0x000cb00001147983 */ /* 0x000f280000300a00 */
[----:B------:R-:W4:Y:S04]  /*7cd60*/  LDL.LU.64 R18, [R1+0xc38] ;  /* 0x000c380001127983 */ /* 0x000f280000300a00 */
[----:B------:R-:W4:Y:S04]  /*7cd70*/  LDL.LU.64 R16, [R1+0xc30] ;  /* 0x000c300001107983 */ /* 0x000f280000300a00 */
[----:B------:R-:W4:Y:S01]  /*7cd80*/  LDL.LU.64 R14, [R1+0xbb8] ;  /* 0x000bb800010e7983 */ /* 0x000f220000300a00 */
[----:B---3--:R-:W-:-:S04]  /*7cd90*/  IADD3 R2, P2, R152, UR7, RZ ;  /* 0x0000000798027c10 */ /* 0x008fc8000ff5e0ff */
[----:B------:R-:W-:Y:S02]  /*7cda0*/  IADD3.X R3, R153, UR6, RZ, P2, !PT ;  /* 0x0000000699037c10 */ /* 0x000fe400097fe4ff */
[----:B--2---:R-:W-:-:S04]  /*7cdb0*/  IADD3 R152, P2, R154, UR7, RZ ;  /* 0x000000079a987c10 */ /* 0x004fc8000ff5e0ff */
[----:B------:R-:W-:Y:S02]  /*7cdc0*/  IADD3.X R153, R155, UR6, RZ, P2, !PT ;  /* 0x000000069b997c10 */ /* 0x000fe400097fe4ff */
[----:B----4-:R-:W-:-:S04]  /*7cdd0*/  IADD3 R154, P2, R156, UR7, RZ ;  /* 0x000000079c9a7c10 */ /* 0x010fc8000ff5e0ff */
[----:B------:R-:W-:Y:S02]  /*7cde0*/  IADD3.X R155, R157, UR6, RZ, P2, !PT ;  /* 0x000000069d9b7c10 */ /* 0x000fe400097fe4ff */
[----:B------:R-:W-:-:S04]  /*7cdf0*/  IADD3 R156, P2, R158, UR7, RZ ;  /* 0x000000079e9c7c10 */ /* 0x000fc8000ff5e0ff */
        /* <DEDUP_REMOVED lines=13> */
[----:B------:R-:W-:Y:S01]  /*7ced0*/  IADD3 R171, P2, R10, UR7, RZ ;  /* 0x000000070aab7c10 */ /* 0x000fe2000ff5e0ff */
[----:B------:R-:W2:Y:S03]  /*7cee0*/  LDL.LU.64 R12, [R1+0xbb0] ;  /* 0x000bb000010c7983 */ /* 0x000ea60000300a00 */
[----:B------:R-:W-:Y:S02]  /*7cef0*/  IADD3.X R172, R11, UR6, RZ, P2, !PT ;  /* 0x000000060bac7c10 */ /* 0x000fe400097fe4ff */
[----:B------:R-:W-:Y:S01]  /*7cf00*/  IADD3 R173, P2, R8, UR7, RZ ;  /* 0x0000000708ad7c10 */ /* 0x000fe2000ff5e0ff */
[----:B------:R-:W3:Y:S03]  /*7cf10*/  LDL.LU.64 R10, [R1+0xb50] ;  /* 0x000b5000010a7983 */ /* 0x000ee60000300a00 */
[----:B------:R-:W-:-:S02]  /*7cf20*/  IADD3.X R174, R9, UR6, RZ, P2, !PT ;  /* 0x0000000609ae7c10 */ /* 0x000fc400097fe4ff */
[----:B------:R-:W-:Y:S01]  /*7cf30*/  IADD3 R175, P2, R6, UR7, RZ ;  /* 0x0000000706af7c10 */ /* 0x000fe2000ff5e0ff */
[----:B------:R-:W4:Y:S03]  /*7cf40*/  LDL.LU.64 R8, [R1+0xb48] ;  /* 0x000b480001087983 */ /* 0x000f260000300a00 */
[----:B------:R-:W-:Y:S02]  /*7cf50*/  IADD3.X R176, R7, UR6, RZ, P2, !PT ;  /* 0x0000000607b07c10 */ /* 0x000fe400097fe4ff */
[----:B------:R-:W-:Y:S01]  /*7cf60*/  IADD3 R177, P2, R4, UR7, RZ ;  /* 0x0000000704b17c10 */ /* 0x000fe2000ff5e0ff */
[----:B------:R-:W4:Y:S03]  /*7cf70*/  LDL.LU.64 R6, [R1+0xb40] ;  /* 0x000b400001067983 */ /* 0x000f260000300a00 */
[----:B------:R-:W-:-:S02]  /*7cf80*/  IADD3.X R178, R5, UR6, RZ, P2, !PT ;  /* 0x0000000605b27c10 */ /* 0x000fc400097fe4ff */
[----:B------:R-:W4:Y:S01]  /*7cf90*/  LDL.LU.64 R4, [R1+0xb38] ;  /* 0x000b380001047983 */ /* 0x000f220000300a00 */
        /* <DEDUP_REMOVED lines=21> */
[----:B------:R-:W-:Y:S01]  /*7d0f0*/  IADD3.X R216, R15, UR6, RZ, P2, !PT ;  /* 0x000000060fd87c10 */ /* 0x000fe200097fe4ff */
[----:B------:R-:W-:Y:S01]  /*7d100*/  IMAD.MOV.U32 R30, RZ, RZ, R2 ;  /* 0x000000ffff1e7224 */ /* 0x000fe200078e0002 */
        /* <DEDUP_REMOVED lines=9> */
[----:B------:R1:W-:Y:S01]  /*7d1a0*/  STL.64 [R1+0x11b8], R30 ;  /* 0x0011b81e01007387 */ /* 0x0003e20000100a00 */
[----:B------:R-:W-:Y:S01]  /*7d1b0*/  IMAD.MOV.U32 R20, RZ, RZ, R161 ;  /* 0x000000ffff147224 */ /* 0x000fe200078e00a1 */
[----:B------:R-:W-:Y:S01]  /*7d1c0*/  MOV R21, R162 ;  /* 0x000000a200157202 */ /* 0x000fe20000000f00 */
[----:B------:R-:W-:Y:S01]  /*7d1d0*/  IMAD.MOV.U32 R18, RZ, RZ, R163 ;  /* 0x000000ffff127224 */ /* 0x000fe200078e00a3 */
[----:B------:R1:W-:Y:S01]  /*7d1e0*/  STL.64 [R1+0x11b0], R28 ;  /* 0x0011b01c01007387 */ /* 0x0003e20000100a00 */
[----:B------:R-:W-:Y:S01]  /*7d1f0*/  MOV R19, R164 ;  /* 0x000000a400137202 */ /* 0x000fe20000000f00 */
[----:B------:R-:W-:Y:S01]  /*7d200*/  IMAD.MOV.U32 R16, RZ, RZ, R165 ;  /* 0x000000ffff107224 */ /* 0x000fe200078e00a5 */
[----:B------:R-:W-:Y:S01]  /*7d210*/  MOV R17, R166 ;  /* 0x000000a600117202 */ /* 0x000fe20000000f00 */
[----:B------:R1:W-:Y:S01]  /*7d220*/  STL.64 [R1+0x1138], R26 ;  /* 0x0011381a01007387 */ /* 0x0003e20000100a00 */
[----:B------:R-:W-:Y:S01]  /*7d230*/  IMAD.MOV.U32 R14, RZ, RZ, R167 ;  /* 0x000000ffff0e7224 */ /* 0x000fe200078e00a7 */
[----:B------:R-:W-:-:S02]  /*7d240*/  MOV R15, R168 ;  /* 0x000000a8000f7202 */ /* 0x000fc40000000f00 */
[----:B------:R1:W-:Y:S01]  /*7d250*/  STL.64 [R1+0x1130], R24 ;  /* 0x0011301801007387 */ /* 0x0003e20000100a00 */
[----:B------:R-:W-:Y:S01]  /*7d260*/  MOV R153, R172 ;  /* 0x000000ac00997202 */ /* 0x000fe20000000f00 */
[----:B------:R-:W-:Y:S02]  /*7d270*/  IMAD.MOV.U32 R152, RZ, RZ, R171 ;  /* 0x000000ffff987224 */ /* 0x000fe400078e00ab */
[----:B------:R1:W-:Y:S01]  /*7d280*/  STL.64 [R1+0x10b8], R22 ;  /* 0x0010b81601007387 */ /* 0x0003e20000100a00 */
[----:B------:R-:W-:Y:S01]  /*7d290*/  IMAD.MOV.U32 R172, RZ, RZ, R173 ;  /* 0x000000ffffac7224 */ /* 0x000fe200078e00ad */
[----:B------:R-:W-:Y:S02]  /*7d2a0*/  MOV R173, R174 ;  /* 0x000000ae00ad7202 */ /* 0x000fe40000000f00 */
[----:B------:R1:W-:Y:S01]  /*7d2b0*/  STL.64 [R1+0x10b0], R20 ;  /* 0x0010b01401007387 */ /* 0x0003e20000100a00 */
[----:B------:R-:W-:-:S03]  /*7d2c0*/  MOV R171, R178 ;  /* 0x000000b200ab7202 */ /* 0x000fc60000000f00 */
[----:B------:R1:W-:Y:S01]  /*7d2d0*/  STL.64 [R1+0x1038], R18 ;  /* 0x0010381201007387 */ /* 0x0003e20000100a00 */
[----:B------:R-:W-:Y:S01]  /*7d2e0*/  IMAD.MOV.U32 R156, RZ, RZ, R179 ;  /* 0x000000ffff9c7224 */ /* 0x000fe200078e00b3 */
[----:B------:R-:W-:Y:S02]  /*7d2f0*/  MOV R157, R180 ;  /* 0x000000b4009d7202 */ /* 0x000fe40000000f00 */
[----:B------:R1:W-:Y:S01]  /*7d300*/  STL.64 [R1+0x1030], R16 ;  /* 0x0010301001007387 */ /* 0x0003e20000100a00 */
[----:B------:R-:W-:-:S03]  /*7d310*/  IMAD.MOV.U32 R168, RZ, RZ, R181 ;  /* 0x000000ffffa87224 */ /* 0x000fc600078e00b5 */
[----:B------:R1:W-:Y:S01]  /*7d320*/  STL.64 [R1+0xfb8], R14 ;  /* 0x000fb80e01007387 */ /* 0x0003e20000100a00 */
        /* <DEDUP_REMOVED lines=27> */
[----:B--2---:R-:W-:-:S04]  /*7d4e0*/  IADD3 R217, P2, R12, UR7, RZ ;  /* 0x000000070cd97c10 */ /* 0x004fc8000ff5e0ff */
[----:B------:R-:W-:Y:S02]  /*7d4f0*/  IADD3.X R218, R13, UR6, RZ, P2, !PT ;  /* 0x000000060dda7c10 */ /* 0x000fe400097fe4ff */
[----:B---3--:R-:W-:-:S04]  /*7d500*/  IADD3 R219, P2, R10, UR7, RZ ;  /* 0x000000070adb7c10 */ /* 0x008fc8000ff5e0ff */
[----:B------:R-:W-:Y:S02]  /*7d510*/  IADD3.X R220, R11, UR6, RZ, P2, !PT ;  /* 0x000000060bdc7c10 */ /* 0x000fe400097fe4ff */
[----:B----4-:R-:W-:-:S04]  /*7d520*/  IADD3 R221, P2, R8, UR7, RZ ;  /* 0x0000000708dd7c10 */ /* 0x010fc8000ff5e0ff */
[----:B------:R-:W-:Y:S02]  /*7d530*/  IADD3.X R222, R9, UR6, RZ, P2, !PT ;  /* 0x0000000609de7c10 */ /* 0x000fe400097fe4ff */
[----:B------:R-:W-:Y:S01]  /*7d540*/  IADD3 R223, P2, R6, UR7, RZ ;  /* 0x0000000706df7c10 */ /* 0x000fe2000ff5e0ff */
[----:B------:R-:W-:-:S03]  /*7d550*/  IMAD.MOV.U32 R12, RZ, RZ, R169 ;  /* 0x000000ffff0c7224 */ /* 0x000fc600078e00a9 */
[----:B------:R-:W-:Y:S02]  /*7d560*/  IADD3.X R224, R7, UR6, RZ, P2, !PT ;  /* 0x0000000607e07c10 */ /* 0x000fe400097fe4ff */
[----:B------:R-:W-:Y:S02]  /*7d570*/  IADD3 R225, P2, R4, UR7, RZ ;  /* 0x0000000704e17c10 */ /* 0x000fe4000ff5e0ff */
[----:B------:R-:W-:Y:S01]  /*7d580*/  MOV R13, R170 ;  /* 0x000000aa000d7202 */ /* 0x000fe20000000f00 */
[----:B------:R-:W-:Y:S01]  /*7d590*/  IMAD.MOV.U32 R4, RZ, RZ, R175 ;  /* 0x000000ffff047224 */ /* 0x000fe200078e00af */
[----:B------:R-:W-:Y:S01]  /*7d5a0*/  IADD3.X R226, R5, UR6, RZ, P2, !PT ;  /* 0x0000000605e27c10 */ /* 0x000fe200097fe4ff */
[----:B------:R-:W-:Y:S01]  /*7d5b0*/  IMAD.MOV.U32 R170, RZ, RZ, R177 ;  /* 0x000000ffffaa7224 */ /* 0x000fe200078e00b1 */
[----:B------:R-:W-:Y:S01]  /*7d5c0*/  MOV R5, R176 ;  /* 0x000000b000057202 */ /* 0x000fe20000000f00 */
[----:B------:R2:W-:Y:S01]  /*7d5d0*/  STL.64 [R1+0xfb0], R12 ;  /* 0x000fb00c01007387 */ /* 0x0005e20000100a00 */
[----:B------:R-:W-:-:S03]  /*7d5e0*/  MOV R169, R182 ;  /* 0x000000b600a97202 */ /* 0x000fc60000000f00 */
[----:B------:R3:W-:Y:S04]  /*7d5f0*/  STL.64 [R1+0xf38], R152 ;  /* 0x000f389801007387 */ /* 0x0007e80000100a00 */
[----:B------:R-:W-:Y:S04]  /*7d600*/  STL.64 [R1+0xf30], R172 ;  /* 0x000f30ac01007387 */ /* 0x000fe80000100a00 */
[----:B------:R4:W-:Y:S04]  /*7d610*/  STL.64 [R1+0xeb8], R4 ;  /* 0x000eb80401007387 */ /* 0x0009e80000100a00 */
[----:B------:R-:W-:Y:S04]  /*7d620*/  STL.64 [R1+0xeb0], R170 ;  /* 0x000eb0aa01007387 */ /* 0x000fe80000100a00 */
[----:B------:R1:W-:Y:S04]  /*7d630*/  STL.64 [R1+0xe38], R156 ;  /* 0x000e389c01007387 */ /* 0x0003e80000100a00 */
[----:B------:R-:W-:Y:S04]  /*7d640*/  STL.64 [R1+0xe30], R168 ;  /* 0x000e30a801007387 */ /* 0x000fe80000100a00 */
[----:B------:R-:W-:Y:S01]  /*7d650*/  STL.64 [R1+0xdb8], R166 ;  /* 0x000db8a601007387 */ /* 0x000fe20000100a00 */
[----:B------:R-:W-:-:S03]  /*7d660*/  IMAD.MOV.U32 R10, RZ, RZ, R217 ;  /* 0x000000ffff0a7224 */ /* 0x000fc600078e00d9 */
[----:B------:R1:W-:Y:S01]  /*7d670*/  STL.64 [R1+0xdb0], R158 ;  /* 0x000db09e01007387 */ /* 0x0003e20000100a00 */
[----:B------:R-:W-:-:S03]  /*7d680*/  MOV R11, R218 ;  /* 0x000000da000b7202 */ /* 0x000fc60000000f00 */
[----:B------:R-:W-:Y:S01]  /*7d690*/  STL.64 [R1+0xd38], R164 ;  /* 0x000d38a401007387 */ /* 0x000fe20000100a00 */
[----:B------:R-:W-:Y:S01]  /*7d6a0*/  IMAD.MOV.U32 R242, RZ, RZ, R219 ;  /* 0x000000fffff27224 */ /* 0x000fe200078e00db */
[----:B------:R-:W-:Y:S02]  /*7d6b0*/  MOV R243, R220 ;  /* 0x000000dc00f37202 */ /* 0x000fe40000000f00 */
[----:B------:R1:W-:Y:S01]  /*7d6c0*/  STL.64 [R1+0xd30], R162 ;  /* 0x000d30a201007387 */ /* 0x0003e20000100a00 */
[----:B------:R-:W-:-:S03]  /*7d6d0*/  IMAD.MOV.U32 R8, RZ, RZ, R221 ;  /* 0x000000ffff087224 */ /* 0x000fc600078e00dd */
[----:B------:R-:W-:Y:S01]  /*7d6e0*/  STL.64 [R1+0xcb8], R154 ;  /* 0x000cb89a01007387 */ /* 0x000fe20000100a00 */
[----:B------:R-:W-:-:S03]  /*7d6f0*/  MOV R9, R222 ;  /* 0x000000de00097202 */ /* 0x000fc60000000f00 */
[----:B------:R-:W-:Y:S01]  /*7d700*/  STL.64 [R1+0xcb0], R2 ;  /* 0x000cb00201007387 */ /* 0x000fe20000100a00 */
[----:B------:R-:W-:-:S03]  /*7d710*/  IMAD.MOV.U32 R228, RZ, RZ, R223 ;  /* 0x000000ffffe47224 */ /* 0x000fc600078e00df */
[----:B------:R-:W-:Y:S01]  /*7d720*/  STL.64 [R1+0xc38], R248 ;  /* 0x000c38f801007387 */ /* 0x000fe20000100a00 */
[----:B------:R-:W-:-:S03]  /*7d730*/  MOV R229, R224 ;  /* 0x000000e000e57202 */ /* 0x000fc60000000f00 */
[----:B------:R-:W-:Y:S01]  /*7d740*/  STL.64 [R1+0xc30], R246 ;  /* 0x000c30f601007387 */ /* 0x000fe20000100a00 */
[----:B------:R-:W-:-:S03]  /*7d750*/  IMAD.MOV.U32 R6, RZ, RZ, R225 ;  /* 0x000000ffff067224 */ /* 0x000fc600078e00e1 */
[----:B------:R-:W-:Y:S01]  /*7d760*/  STL.64 [R1+0xbb8], R244 ;  /* 0x000bb8f401007387 */ /* 0x000fe20000100a00 */
[----:B------:R-:W-:-:S03]  /*7d770*/  MOV R7, R226 ;  /* 0x000000e200077202 */ /* 0x000fc60000000f00 */
[----:B------:R2:W-:Y:S04]  /*7d780*/  STL.64 [R1+0xbb0], R10 ;  /* 0x000bb00a01007387 */ /* 0x0005e80000100a00 */
[----:B------:R-:W-:Y:S04]  /*7d790*/  STL.64 [R1+0xb50], R242 ;  /* 0x000b50f201007387 */ /* 0x000fe80000100a00 */
[----:B-1----:R1:W5:Y:S04]  /*7d7a0*/  LDL.LU.64 R30, [R1+0x2bf0] ;  /* 0x002bf000011e7983 */ /* 0x0023680000300a00 */
[----:B------:R1:W-:Y:S04]  /*7d7b0*/  STL.64 [R1+0xb48], R8 ;  /* 0x000b480801007387 */ /* 0x0003e80000100a00 */
[----:B------:R1:W5:Y:S04]  /*7d7c0*/  LDL.LU.64 R28, [R1+0x2be8] ;  /* 0x002be800011c7983 */ /* 0x0003680000300a00 */
[----:B------:R-:W-:Y:S04]  /*7d7d0*/  STL.64 [R1+0xb40], R228 ;  /* 0x000b40e401007387 */ /* 0x000fe80000100a00 */
[----:B------:R1:W5:Y:S04]  /*7d7e0*/  LDL.LU.64 R26, [R1+0x2be0] ;  /* 0x002be000011a7983 */ /* 0x0003680000300a00 */
[----:B------:R1:W-:Y:S04]  /*7d7f0*/  STL.64 [R1+0xb38], R6 ;  /* 0x000b380601007387 */ /* 0x0003e80000100a00 */
[----:B------:R1:W5:Y:S04]  /*7d800*/  LDL.LU.64 R24, [R1+0x2bd8] ;  /* 0x002bd80001187983 */ /* 0x0003680000300a00 */
[----:B------:R1:W5:Y:S04]  /*7d810*/  LDL.LU.64 R22, [R1+0x2bd0] ;  /* 0x002bd00001167983 */ /* 0x0003680000300a00 */
[----:B------:R1:W5:Y:S04]  /*7d820*/  LDL.LU.64 R20, [R1+0x2bc8] ;  /* 0x002bc80001147983 */ /* 0x0003680000300a00 */
[----:B------:R1:W5:Y:S04]  /*7d830*/  LDL.LU.64 R18, [R1+0x2bc0] ;  /* 0x002bc00001127983 */ /* 0x0003680000300a00 */
[----:B------:R1:W5:Y:S04]  /*7d840*/  LDL.LU.64 R16, [R1+0x2bb8] ;  /* 0x002bb80001107983 */ /* 0x0003680000300a00 */
[----:B------:R1:W5:Y:S04]  /*7d850*/  LDL.LU.64 R14, [R1+0x2bb0] ;  /* 0x002bb000010e7983 */ /* 0x0003680000300a00 */
[----:B------:R2:W-:Y:S04]  /*7d860*/  LDGSTS.E [R160+0x45100], [R12.64], P0 ;  /* 0x451000000ca07fae */ /* 0x0005e80008121848 */
[----:B------:R3:W-:Y:S04]  /*7d870*/  LDGSTS.E [R160+0x46000], [R152.64], P1 ;  /* 0x4600000098a07fae */ /* 0x0007e80008921848 */
[----:B------:R1:W-:Y:S04]  /*7d880*/  LDGSTS.E [R160+0x46100], [R172.64], P0 ;  /* 0x46100000aca07fae */ /* 0x0003e80008121848 */
[----:B--2---:R2:W5:Y:S04]  /*7d890*/  LDL.LU.64 R12, [R1+0x2ba8] ;  /* 0x002ba800010c7983 */ /* 0x0045680000300a00 */
[----:B---3--:R-:W3:Y:S04]  /*7d8a0*/  LDL.LU.64 R152, [R1+0x1228] ;  /* 0x0012280001987983 */ /* 0x008ee80000300a00 */
[----:B------:R4:W-:Y:S04]  /*7d8b0*/  LDGSTS.E [R160+0x47000], [R4.64], P1 ;  /* 0x4700000004a07fae */ /* 0x0009e80008921848 */
[----:B------:R1:W-:Y:S04]  /*7d8c0*/  LDGSTS.E [R160+0x47100], [R170.64], P0 ;  /* 0x47100000aaa07fae */ /* 0x0003e80008121848 */
[----:B------:R1:W-:Y:S04]  /*7d8d0*/  LDGSTS.E [R160+0x48000], [R156.64], P1 ;  /* 0x480000009ca07fae */ /* 0x0003e80008921848 */
[----:B----4-:R-:W4:Y:S04]  /*7d8e0*/  LDL.LU.64 R4, [R1+0x1220] ;  /* 0x0012200001047983 */ /* 0x010f280000300a00 */
[----:B------:R2:W-:Y:S04]  /*7d8f0*/  LDGSTS.E [R160+0x48100], [R168.64], P0 ;  /* 0x48100000a8a07fae */ /* 0x0005e80008121848 */
[----:B-1----:R-:W2:Y:S04]  /*7d900*/  LDL.LU.64 R156, [R1+0x11a8] ;  /* 0x0011a800019c7983 */ /* 0x002ea80000300a00 */
[----:B------:R1:W-:Y:S04]  /*7d910*/  LDGSTS.E [R160+0x49000], [R166.64], P1 ;  /* 0x49000000a6a07fae */ /* 0x0003e80008921848 */
        /* <DEDUP_REMOVED lines=8> */
[----:B------:R-:W2:Y:S04]  /*7d9a0*/  LDL.LU.64 R164, [R1+0x10a8] ;  /* 0x0010a80001a47983 */ /* 0x000ea80000300a00 */
[----:B------:R1:W-:Y:S04]  /*7d9b0*/  LDGSTS.E [R160+0x4c000], [R248.64], P1 ;  /* 0x4c000000f8a07fae */ /* 0x0003e80008921848 */
[----:B------:R1:W-:Y:S04]  /*7d9c0*/  LDGSTS.E [R160+0x4c100], [R246.64], P0 ;  /* 0x4c100000f6a07fae */ /* 0x0003e80008121848 */
[----:B------:R1:W-:Y:S04]  /*7d9d0*/  LDGSTS.E [R160+0x4d000], [R244.64], P1 ;  /* 0x4d000000f4a07fae */ /* 0x0003e80008921848 */
[----:B------:R1:W-:Y:S04]  /*7d9e0*/  LDGSTS.E [R160+0x4d100], [R10.64], P0 ;  /* 0x4d1000000aa07fae */ /* 0x0003e80008121848 */
[----:B------:R2:W-:Y:S04]  /*7d9f0*/  LDGSTS.E [R160+0x4e000], [R242.64], P1 ;  /* 0x4e000000f2a07fae */ /* 0x0005e80008921848 */
[----:B------:R1:W-:Y:S04]  /*7da00*/  LDGSTS.E [R160+0x4e100], [R8.64], P0 ;  /* 0x4e10000008a07fae */ /* 0x0003e80008121848 */
[----:B-1----:R-:W2:Y:S04]  /*7da10*/  LDL.LU.64 R10, [R1+0x10a0] ;  /* 0x0010a000010a7983 */ /* 0x002ea80000300a00 */
[----:B------:R1:W-:Y:S04]  /*7da20*/  LDGSTS.E [R160+0x4f000], [R228.64], P1 ;  /* 0x4f000000e4a07fae */ /* 0x0003e80008921848 */
[----:B------:R-:W2:Y:S04]  /*7da30*/  LDL.LU.64 R8, [R1+0x1028] ;  /* 0x0010280001087983 */ /* 0x000ea80000300a00 */
[----:B------:R-:W2:Y:S04]  /*7da40*/  LDL.LU.64 R170, [R1+0x1020] ;  /* 0x0010200001aa7983 */ /* 0x000ea80000300a00 */
[----:B------:R1:W-:Y:S04]  /*7da50*/  LDGSTS.E [R160+0x4f100], [R6.64], P0 ;  /* 0x4f10000006a07fae */ /* 0x0003e80008121848 */
[----:B-1----:R-:W2:Y:S04]  /*7da60*/  LDL.LU.64 R6, [R1+0xfa8] ;  /* 0x000fa80001067983 */ /* 0x002ea80000300a00 */
[----:B------:R-:W2:Y:S01]  /*7da70*/  LDL.LU.64 R174, [R1+0xfa0] ;  /* 0x000fa00001ae7983 */ /* 0x000ea20000300a00 */
[----:B---3--:R-:W-:-:S04]  /*7da80*/  IADD3 R2, P2, R152, UR7, RZ ;  /* 0x0000000798027c10 */ /* 0x008fc8000ff5e0ff */
[----:B------:R-:W-:Y:S02]  /*7da90*/  IADD3.X R3, R153, UR6, RZ, P2, !PT ;  /* 0x0000000699037c10 */ /* 0x000fe400097fe4ff */
[----:B----4-:R-:W-:-:S04]  /*7daa0*/  IADD3 R152, P2, R4, UR7, RZ ;  /* 0x0000000704987c10 */ /* 0x010fc8000ff5e0ff */
[----:B------:R-:W-:Y:S02]  /*7dab0*/  IADD3.X R153, R5, UR6, RZ, P2, !PT ;  /* 0x0000000605997c10 */ /* 0x000fe400097fe4ff */
[----:B------:R-:W3:Y:S01]  /*7dac0*/  LDL.LU.64 R4, [R1+0xf28] ;  /* 0x000f280001047983 */ /* 0x000ee20000300a00 */
[----:B--2---:R-:W-:-:S03]  /*7dad0*/  IADD3 R154, P2, R156, UR7, RZ ;  /* 0x000000079c9a7c10 */ /* 0x004fc6000ff5e0ff */
[----:B------:R-:W2:Y:S01]  /*7dae0*/  LDL.LU.64 R178, [R1+0xf20] ;  /* 0x000f200001b27983 */ /* 0x000ea20000300a00 */
[----:B------:R-:W-:-:S03]  /*7daf0*/  IADD3.X R155, R157, UR6, RZ, P2, !PT ;  /* 0x000000069d9b7c10 */ /* 0x000fc600097fe4ff */
[----:B------:R-:W4:Y:S04]  /*7db00*/  LDL.LU.64 R180, [R1+0xea8] ;  /* 0x000ea80001b47983 */ /* 0x000f280000300a00 */
[----:B------:R-:W4:Y:S04]  /*7db10*/  LDL.LU.64 R182, [R1+0xea0] ;  /* 0x000ea00001b67983 */ /* 0x000f280000300a00 */
[----:B------:R-:W4:Y:S04]  /*7db20*/  LDL.LU.64 R184, [R1+0xe28] ;  /* 0x000e280001b87983 */ /* 0x000f280000300a00 */
[----:B------:R-:W4:Y:S01]  /*7db30*/  LDL.LU.64 R186, [R1+0xe20] ;  /* 0x000e200001ba7983 */ /* 0x000f220000300a00 */
[----:B------:R-:W-:-:S03]  /*7db40*/  IADD3 R156, P2, R158, UR7, RZ ;  /* 0x000000079e9c7c10 */ /* 0x000fc6000ff5e0ff */
[----:B------:R-:W4:Y:S01]  /*7db50*/  LDL.LU.64 R188, [R1+0xda8] ;  /* 0x000da80001bc7983 */ /* 0x000f220000300a00 */
        /* <DEDUP_REMOVED lines=9> */
[----:B------:R-:W4:Y:S01]  /*7dbf0*/  LDL.LU.64 R10, [R1+0xda0] ;  /* 0x000da000010a7983 */ /* 0x000f220000300a00 */
[----:B------:R-:W-:-:S04]  /*7dc00*/  IADD3 R166, P2, R8, UR7, RZ ;  /* 0x0000000708a67c10 */ /* 0x000fc8000ff5e0ff */
[----:B------:R-:W-:Y:S02]  /*7dc10*/  IADD3.X R167, R9, UR6, RZ, P2, !PT ;  /* 0x0000000609a77c10 */ /* 0x000fe400097fe4ff */
[----:B------:R-:W-:Y:S01]  /*7dc20*/  IADD3 R168, P2, R170, UR7, RZ ;  /* 0x00000007aaa87c10 */ /* 0x000fe2000ff5e0ff */
[----:B------:R-:W4:Y:S03]  /*7dc30*/  LDL.LU.64 R8, [R1+0xb30] ;  /* 0x000b300001087983 */ /* 0x000f260000300a00 */
[----:B------:R-:W-:Y:S02]  /*7dc40*/  IADD3.X R169, R171, UR6, RZ, P2, !PT ;  /* 0x00000006aba97c10 */ /* 0x000fe400097fe4ff */
[----:B------:R-:W-:-:S04]  /*7dc50*/  IADD3 R170, P2, R6, UR7, RZ ;  /* 0x0000000706aa7c10 */ /* 0x000fc8000ff5e0ff */
[----:B------:R-:W-:Y:S02]  /*7dc60*/  IADD3.X R171, R7, UR6, RZ, P2, !PT ;  /* 0x0000000607ab7c10 */ /* 0x000fe400097fe4ff */
[----:B------:R-:W-:Y:S01]  /*7dc70*/  IADD3 R172, P2, R174, UR7, RZ ;  /* 0x00000007aeac7c10 */ /* 0x000fe2000ff5e0ff */
[----:B------:R-:W4:Y:S03]  /*7dc80*/  LDL.LU.64 R6, [R1+0xd28] ;  /* 0x000d280001067983 */ /* 0x000f260000300a00 */
[----:B------:R-:W-:Y:S02]  /*7dc90*/  IADD3.X R173, R175, UR6, RZ, P2, !PT ;  /* 0x00000006afad7c10 */ /* 0x000fe400097fe4ff */
[----:B---3--:R-:W-:-:S04]  /*7dca0*/  IADD3 R174, P2, R4, UR7, RZ ;  /* 0x0000000704ae7c10 */ /* 0x008fc8000ff5e0ff */
[----:B------:R-:W-:Y:S02]  /*7dcb0*/  IADD3.X R175, R5, UR6, RZ, P2, !PT ;  /* 0x0000000605af7c10 */ /* 0x000fe400097fe4ff */
[----:B------:R-:W3:Y:S01]  /*7dcc0*/  LDL.LU.64 R4, [R1+0xd20] ;  /* 0x000d200001047983 */ /* 0x000ee20000300a00 */
[----:B--2---:R-:W-:-:S03]  /*7dcd0*/  IADD3 R176, P2, R178, UR7, RZ ;  /* 0x00000007b2b07c10 */ /* 0x004fc6000ff5e0ff */
[----:B------:R-:W2:Y:S01]  /*7dce0*/  LDL.LU.64 R214, [R1+0xca8] ;  /* 0x000ca80001d67983 */ /* 0x000ea20000300a00 */
[----:B------:R-:W-:Y:S02]  /*7dcf0*/  IADD3.X R177, R179, UR6, RZ, P2, !PT ;  /* 0x00000006b3b17c10 */ /* 0x000fe400097fe4ff */
[----:B----4-:R-:W-:Y:S01]  /*7dd00*/  IADD3 R178, P2, R180, UR7, RZ ;  /* 0x00000007b4b27c10 */ /* 0x010fe2000ff5e0ff */
[----:B------:R-:W4:Y:S03]  /*7dd10*/  LDL.LU.64 R216, [R1+0xca0] ;  /* 0x000ca00001d87983 */ /* 0x000f260000300a00 */
[----:B------:R-:W-:Y:S01]  /*7dd20*/  IADD3.X R179, R181, UR6, RZ, P2, !PT ;  /* 0x00000006b5b37c10 */ /* 0x000fe200097fe4ff */
[----:B------:R-:W4:Y:S01]  /*7dd30*/  LDL.LU.64 R218, [R1+0xc28] ;  /* 0x000c280001da7983 */ /* 0x000f220000300a00 */
[----:B------:R-:W-:-:S03]  /*7dd40*/  IADD3 R180, P2, R182, UR7, RZ ;  /* 0x00000007b6b47c10 */ /* 0x000fc6000ff5e0ff */
[----:B------:R-:W4:Y:S01]  /*7dd50*/  LDL.LU.64 R220, [R1+0xc20] ;  /* 0x000c200001dc7983 */ /* 0x000f220000300a00 */
[----:B------:R-:W-:Y:S02]  /*7dd60*/  IADD3.X R181, R183, UR6, RZ, P2, !PT ;  /* 0x00000006b7b57c10 */ /* 0x000fe400097fe4ff */
[----:B------:R-:W-:Y:S01]  /*7dd70*/  IADD3 R182, P2, R184, UR7, RZ ;  /* 0x00000007b8b67c10 */ /* 0x000fe2000ff5e0ff */
[----:B------:R-:W4:Y:S03]  /*7dd80*/  LDL.LU.64 R222, [R1+0xba8] ;  /* 0x000ba80001de7983 */ /* 0x000f260000300a00 */
        /* <DEDUP_REMOVED lines=10> */
[----:B------:R-:W4:Y:S01]  /*7de30*/  LDL.LU.64 R8, [R1+0xb00] ;  /* 0x000b000001087983 */ /* 0x000f220000300a00 */
[----:B------:R-:W-:-:S04]  /*7de40*/  IADD3 R192, P2, R6, UR7, RZ ;  /* 0x0000000706c07c10 */ /* 0x000fc8000ff5e0ff */
[----:B------:R-:W-:Y:S02]  /*7de50*/  IADD3.X R193, R7, UR6, RZ, P2, !PT ;  /* 0x0000000607c17c10 */ /* 0x000fe400097fe4ff */
[----:B------:R-:W4:Y:S01]  /*7de60*/  LDL.LU.64 R6, [R1+0xaf8] ;  /* 0x000af80001067983 */ /* 0x000f220000300a00 */
[----:B---3--:R-:W-:-:S04]  /*7de70*/  IADD3 R194, P2, R4, UR7, RZ ;  /* 0x0000000704c27c10 */ /* 0x008fc8000ff5e0ff */
[----:B------:R-:W-:Y:S02]  /*7de80*/  IADD3.X R195, R5, UR6, RZ, P2, !PT ;  /* 0x0000000605c37c10 */ /* 0x000fe400097fe4ff */
[----:B------:R-:W3:Y:S01]  /*7de90*/  LDL.LU.64 R4, [R1+0xa90] ;  /* 0x000a900001047983 */ /* 0x000ee20000300a00 */
        /* <DEDUP_REMOVED lines=17> */
[----:B------:R-:W-:Y:S02]  /*7dfb0*/  MOV R243, R171 ;  /* 0x000000ab00f37202 */ /* 0x000fe40000000f00 */
[----:B------:R-:W-:Y:S01]  /*7dfc0*/  IADD3 R222, P2, R10, UR7, RZ ;  /* 0x000000070ade7c10 */ /* 0x000fe2000ff5e0ff */
[----:B------:R-:W-:-:S03]  /*7dfd0*/  IMAD.MOV.U32 R10, RZ, RZ, R2 ;  /* 0x000000ffff0a7224 */ /* 0x000fc600078e0002 */
[----:B------:R-:W-:Y:S02]  /*7dfe0*/  IADD3.X R223, R11, UR6, RZ, P2, !PT ;  /* 0x000000060bdf7c10 */ /* 0x000fe400097fe4ff */
[----:B------:R-:W-:Y:S02]  /*7dff0*/  MOV R11, R3 ;  /* 0x00000003000b7202 */ /* 0x000fe40000000f00 */
[----:B------:R-:W-:-:S03]  /*7e000*/  IADD3 R224, P2, R8, UR7, RZ ;  /* 0x0000000708e07c10 */ /* 0x000fc6000ff5e0ff */
[----:B------:R1:W-:Y:S01]  /*7e010*/  STL.64 [R1+0x1228], R10 ;  /* 0x0012280a01007387 */ /* 0x0003e20000100a00 */
[----:B------:R-:W-:-:S03]  /*7e020*/  IADD3.X R225, R9, UR6, RZ, P2, !PT ;  /* 0x0000000609e17c10 */ /* 0x000fc600097fe4ff */
[----:B------:R2:W-:Y:S04]  /*7e030*/  STL.64 [R1+0x1220], R152 ;  /* 0x0012209801007387 */ /* 0x0005e80000100a00 */
[----:B------:R-:W-:Y:S04]  /*7e040*/  STL.64 [R1+0x11a8], R248 ;  /* 0x0011a8f801007387 */ /* 0x000fe80000100a00 */
[----:B------:R-:W-:Y:S01]  /*7e050*/  STL.64 [R1+0x11a0], R156 ;  /* 0x0011a09c01007387 */ /* 0x000fe20000100a00 */
[----:B------:R-:W-:-:S03]  /*7e060*/  IADD3 R226, P2, R6, UR7, RZ ;  /* 0x0000000706e27c10 */ /* 0x000fc6000ff5e0ff */
[----:B------:R-:W-:Y:S01]  /*7e070*/  STL.64 [R1+0x1128], R158 ;  /* 0x0011289e01007387 */ /* 0x000fe20000100a00 */
[----:B------:R-:W-:-:S03]  /*7e080*/  IADD3.X R227, R7, UR6, RZ, P2, !PT ;  /* 0x0000000607e37c10 */ /* 0x000fc600097fe4ff */
[----:B------:R-:W-:Y:S04]  /*7e090*/  STL.64 [R1+0x1120], R246 ;  /* 0x001120f601007387 */ /* 0x000fe80000100a00 */
[----:B------:R-:W-:Y:S04]  /*7e0a0*/  STL.64 [R1+0x10a8], R162 ;  /* 0x0010a8a201007387 */ /* 0x000fe80000100a00 */
[----:B------:R-:W-:Y:S04]  /*7e0b0*/  STL.64 [R1+0x10a0], R164 ;  /* 0x0010a0a401007387 */ /* 0x000fe80000100a00 */
[----:B------:R-:W-:Y:S04]  /*7e0c0*/  STL.64 [R1+0x1028], R244 ;  /* 0x001028f401007387 */ /* 0x000fe80000100a00 */
[----:B------:R-:W-:Y:S01]  /*7e0d0*/  STL.64 [R1+0x1020], R168 ;  /* 0x001020a801007387 */ /* 0x000fe20000100a00 */
[----:B------:R-:W-:-:S03]  /*7e0e0*/  IMAD.U32 R2, RZ, RZ, UR5 ;  /* 0x00000005ff027e24 */ /* 0x000fc6000f8e00ff */
[----:B------:R-:W-:Y:S01]  /*7e0f0*/  STL.64 [R1+0xfa8], R242 ;  /* 0x000fa8f201007387 */ /* 0x000fe20000100a00 */
[----:B------:R-:W-:-:S03]  /*7e100*/  LOP3.LUT R8, R251, 0x10, RZ, 0x3c, !PT ;  /* 0x00000010fb087812 */ /* 0x000fc600078e3cff */
[----:B------:R-:W-:Y:S01]  /*7e110*/  STL.64 [R1+0xfa0], R172 ;  /* 0x000fa0ac01007387 */ /* 0x000fe20000100a00 */
[----:B------:R-:W-:-:S03]  /*7e120*/  IMAD.MOV.U32 R6, RZ, RZ, R190 ;  /* 0x000000ffff067224 */ /* 0x000fc600078e00be */
[----:B------:R-:W-:Y:S01]  /*7e130*/  STL.64 [R1+0xf28], R174 ;  /* 0x000f28ae01007387 */ /* 0x000fe20000100a00 */
[----:B------:R-:W-:-:S03]  /*7e140*/  MOV R7, R191 ;  /* 0x000000bf00077202 */ /* 0x000fc60000000f00 */
[----:B------:R-:W-:Y:S01]  /*7e150*/  STL.64 [R1+0xf20], R176 ;  /* 0x000f20b001007387 */ /* 0x000fe20000100a00 */
[----:B------:R-:W-:Y:S01]  /*7e160*/  LEA R160, R2, R8, 0x10 ;  /* 0x0000000802a07211 */ /* 0x000fe200078e80ff */
[----:B------:R-:W-:Y:S01]  /*7e170*/  IMAD.MOV.U32 R170, RZ, RZ, R222 ;  /* 0x000000ffffaa7224 */ /* 0x000fe200078e00de */
[----:B------:R-:W-:Y:S01]  /*7e180*/  MOV R171, R223 ;  /* 0x000000df00ab7202 */ /* 0x000fe20000000f00 */
[----:B------:R-:W-:Y:S02]  /*7e190*/  IMAD.MOV.U32 R166, RZ, RZ, R224 ;  /* 0x000000ffffa67224 */ /* 0x000fe400078e00e0 */
[----:B------:R1:W-:Y:S01]  /*7e1a0*/  LDGSTS.E [R160+0x40200], [R10.64], P1 ;  /* 0x402000000aa07fae */ /* 0x0003e20008921848 */
[----:B------:R-:W-:Y:S01]  /*7e1b0*/  MOV R167, R225 ;  /* 0x000000e100a77202 */ /* 0x000fe20000000f00 */
[----:B------:R-:W-:Y:S02]  /*7e1c0*/  IMAD.MOV.U32 R8, RZ, RZ, R226 ;  /* 0x000000ffff087224 */ /* 0x000fe400078e00e2 */
[----:B------:R2:W-:Y:S01]  /*7e1d0*/  LDGSTS.E [R160+0x40300], [R152.64], P0 ;  /* 0x4030000098a07fae */ /* 0x0005e20008121848 */
[----:B------:R-:W-:-:S03]  /*7e1e0*/  MOV R9, R227 ;  /* 0x000000e300097202 */ /* 0x000fc60000000f00 */
        /* <DEDUP_REMOVED lines=12> */
[----:B---3--:R-:W-:Y:S01]  /*7e2b0*/  IADD3 R228, P2, R4, UR7, RZ ;  /* 0x0000000704e47c10 */ /* 0x008fe2000ff5e0ff */
[----:B------:R-:W-:-:S03]  /*7e2c0*/  IMAD.MOV.U32 R4, RZ, RZ, R178 ;  /* 0x000000ffff047224 */ /* 0x000fc600078e00b2 */
[----:B------:R-:W-:Y:S02]  /*7e2d0*/  IADD3.X R229, R5, UR6, RZ, P2, !PT ;  /* 0x0000000605e57c10 */ /* 0x000fe400097fe4ff */
[----:B------:R-:W-:-:S05]  /*7e2e0*/  MOV R5, R179 ;  /* 0x000000b300057202 */ /* 0x000fca0000000f00 */
        /* <DEDUP_REMOVED lines=11> */
[----:B------:R-:W-:Y:S01]  /*7e3a0*/  STL.64 [R1+0xca0], R214 ;  /* 0x000ca0d601007387 */ /* 0x000fe20000100a00 */
[----:B------:R-:W-:-:S03]  /*7e3b0*/  MOV R155, R229 ;  /* 0x000000e5009b7202 */ /* 0x000fc60000000f00 */
[----:B------:R-:W-:Y:S04]  /*7e3c0*/  STL.64 [R1+0xc28], R216 ;  /* 0x000c28d801007387 */ /* 0x000fe80000100a00 */
[----:B------:R-:W-:Y:S04]  /*7e3d0*/  STL.64 [R1+0xc20], R218 ;  /* 0x000c20da01007387 */ /* 0x000fe80000100a00 */
[----:B------:R-:W-:Y:S04]  /*7e3e0*/  STL.64 [R1+0xba8], R220 ;  /* 0x000ba8dc01007387 */ /* 0x000fe80000100a00 */
[----:B------:R-:W-:Y:S04]  /*7e3f0*/  STL.64 [R1+0xb18], R170 ;  /* 0x000b18aa01007387 */ /* 0x000fe80000100a00 */
[----:B-1----:R1:W5:Y:S04]  /*7e400*/  LDL.LU.64 R10, [R1+0x2ba0] ;  /* 0x002ba000010a7983 */ /* 0x0023680000300a00 */
[----:B------:R1:W-:Y:S04]  /*7e410*/  STL.64 [R1+0xb00], R166 ;  /* 0x000b00a601007387 */ /* 0x0003e80000100a00 */
[----:B------:R1:W-:Y:S04]  /*7e420*/  STL.64 [R1+0xaf8], R8 ;  /* 0x000af80801007387 */ /* 0x0003e80000100a00 */
[----:B------:R1:W-:Y:S04]  /*7e430*/  STL.64 [R1+0xa90], R154 ;  /* 0x000a909a01007387 */ /* 0x0003e80000100a00 */
[----:B--2---:R-:W2:Y:S04]  /*7e440*/  LDL.LU.64 R152, [R1+0x1218] ;  /* 0x0012180001987983 */ /* 0x004ea80000300a00 */
[----:B------:R3:W-:Y:S04]  /*7e450*/  LDGSTS.E [R160+0x47200], [R4.64], P1 ;  /* 0x4720000004a07fae */ /* 0x0007e80008921848 */
[----:B------:R1:W-:Y:S04]  /*7e460*/  LDGSTS.E [R160+0x47300], [R180.64], P0 ;  /* 0x47300000b4a07fae */ /* 0x0003e80008121848 */
[----:B------:R1:W-:Y:S04]  /*7e470*/  LDGSTS.E [R160+0x48200], [R182.64], P1 ;  /* 0x48200000b6a07fae */ /* 0x0003e80008921848 */
[----:B---3--:R-:W3:Y:S04]  /*7e480*/  LDL.LU.64 R4, [R1+0x1210] ;  /* 0x0012100001047983 */ /* 0x008ee80000300a00 */
[----:B------:R-:W4:Y:S04]  /*7e490*/  LDL.LU.64 R156, [R1+0x1198] ;  /* 0x00119800019c7983 */ /* 0x000f280000300a00 */
[----:B------:R-:W4:Y:S04]  /*7e4a0*/  LDL.LU.64 R158, [R1+0x1190] ;  /* 0x00119000019e7983 */ /* 0x000f280000300a00 */
[----:B------:R-:W4:Y:S04]  /*7e4b0*/  LDL.LU.64 R168, [R1+0x1118] ;  /* 0x0011180001a87983 */ /* 0x000f280000300a00 */
[----:B------:R1:W-:Y:S04]  /*7e4c0*/  LDGSTS.E [R160+0x48300], [R184.64], P0 ;  /* 0x48300000b8a07fae */ /* 0x0003e80008121848 */
[----:B------:R1:W-:Y:S04]  /*7e4d0*/  LDGSTS.E [R160+0x49200], [R186.64], P1 ;  /* 0x49200000baa07fae */ /* 0x0003e80008921848 */
[----:B------:R1:W-:Y:S04]  /*7e4e0*/  LDGSTS.E [R160+0x49300], [R188.64], P0 ;  /* 0x49300000bca07fae */ /* 0x0003e80008121848 */
[----:B------:R-:W4:Y:S04]  /*7e4f0*/  LDL.LU.64 R162, [R1+0x1110] ;  /* 0x0011100001a27983 */ /* 0x000f280000300a00 */
[----:B------:R1:W-:Y:S04]  /*7e500*/  LDGSTS.E [R160+0x4a200], [R192.64], P1 ;  /* 0x4a200000c0a07fae */ /* 0x0003e80008921848 */
[----:B------:R1:W-:Y:S04]  /*7e510*/  LDGSTS.E [R160+0x4a300], [R194.64], P0 ;  /* 0x4a300000c2a07fae */ /* 0x0003e80008121848 */
        /* <DEDUP_REMOVED lines=9> */
[----:B------:R4:W-:Y:S04]  /*7e5b0*/  LDGSTS.E [R160+0x4f200], [R154.64], P1 ;  /* 0x4f2000009aa07fae */ /* 0x0009e80008921848 */
[----:B-1----:R-:W4:Y:S04]  /*7e5c0*/  LDL.LU.64 R166, [R1+0x1090] ;  /* 0x0010900001a67983 */ /* 0x002f280000300a00 */
[----:B------:R-:W4:Y:S04]  /*7e5d0*/  LDL.LU.64 R8, [R1+0x1018] ;  /* 0x0010180001087983 */ /* 0x000f280000300a00 */
[----:B------:R-:W4:Y:S04]  /*7e5e0*/  LDL.LU.64 R170, [R1+0x1010] ;  /* 0x0010100001aa7983 */ /* 0x000f280000300a00 */
[----:B------:R1:W-:Y:S04]  /*7e5f0*/  LDGSTS.E [R160+0x4f300], [R6.64], P0 ;  /* 0x4f30000006a07fae */ /* 0x0003e80008121848 */
[----:B-1----:R-:W4:Y:S04]  /*7e600*/  LDL.LU.64 R6, [R1+0xf98] ;  /* 0x000f980001067983 */ /* 0x002f280000300a00 */
[----:B------:R-:W4:Y:S04]  /*7e610*/  LDL.LU.64 R174, [R1+0xf90] ;  /* 0x000f900001ae7983 */ /* 0x000f280000300a00 */
[----:B------:R-:W4:Y:S01]  /*7e620*/  LDL.LU.64 R176, [R1+0xf18] ;  /* 0x000f180001b07983 */ /* 0x000f220000300a00 */
[----:B--2---:R-:W-:-:S04]  /*7e630*/  IADD3 R2, P2, R152, UR7, RZ ;  /* 0x0000000798027c10 */ /* 0x004fc8000ff5e0ff */
[----:B------:R-:W-:Y:S02]  /*7e640*/  IADD3.X R3, R153, UR6, RZ, P2, !PT ;  /* 0x0000000699037c10 */ /* 0x000fe400097fe4ff */
[----:B---3--:R-:W-:-:S04]  /*7e650*/  IADD3 R152, P2, R4, UR7, RZ ;  /* 0x0000000704987c10 */ /* 0x008fc8000ff5e0ff */
[----:B------:R-:W-:Y:S02]  /*7e660*/  IADD3.X R153, R5, UR6, RZ, P2, !PT ;  /* 0x0000000605997c10 */ /* 0x000fe400097fe4ff */
[----:B------:R-:W2:Y:S01]  /*7e670*/  LDL.LU.64 R4, [R1+0xf10] ;  /* 0x000f100001047983 */ /* 0x000ea20000300a00 */
[----:B----4-:R-:W-:-:S03]  /*7e680*/  IADD3 R154, P2, R156, UR7, RZ ;  /* 0x000000079c9a7c10 */ /* 0x010fc6000ff5e0ff */
[----:B------:R-:W3:Y:S01]  /*7e690*/  LDL.LU.64 R180, [R1+0xe98] ;  /* 0x000e980001b47983 */ /* 0x000ee20000300a00 */
[----:B------:R-:W-:Y:S02]  /*7e6a0*/  IADD3.X R155, R157, UR6, RZ, P2, !PT ;  /* 0x000000069d9b7c10 */ /* 0x000fe400097fe4ff */
[----:B------:R-:W-:Y:S01]  /*7e6b0*/  IADD3 R156, P2, R158, UR7, RZ ;  /* 0x000000079e9c7c10 */ /* 0x000fe2000ff5e0ff */
[----:B------:R-:W4:Y:S03]  /*7e6c0*/  LDL.LU.64 R182, [R1+0xe90] ;  /* 0x000e900001b67983 */ /* 0x000f260000300a00 */
[----:B------:R-:W-:Y:S01]  /*7e6d0*/  IADD3.X R157, R159, UR6, RZ, P2, !PT ;  /* 0x000000069f9d7c10 */ /* 0x000fe200097fe4ff */
[----:B------:R-:W4:Y:S01]  /*7e6e0*/  LDL.LU.64 R184, [R1+0xe18] ;  /* 0x000e180001b87983 */ /* 0x000f220000300a00 */
[----:B------:R-:W-:-:S03]  /*7e6f0*/  IADD3 R158, P2, R168, UR7, RZ ;  /* 0x00000007a89e7c10 */ /* 0x000fc6000ff5e0ff */
[----:B------:R-:W4:Y:S01]  /*7e700*/  LDL.LU.64 R186, [R1+0xe10] ;  /* 0x000e100001ba7983 */ /* 0x000f220000300a00 */
[----:B------:R-:W-:-:S03]  /*7e710*/  IADD3.X R159, R169, UR6, RZ, P2, !PT ;  /* 0x00000006a99f7c10 */ /* 0x000fc600097fe4ff */
        /* <DEDUP_REMOVED lines=20> */
[----:B--2---:R-:W-:-:S04]  /*7e860*/  IADD3 R176, P2, R4, UR7, RZ ;  /* 0x0000000704b07c10 */ /* 0x004fc8000ff5e0ff */
[----:B------:R-:W-:Y:S02]  /*7e870*/  IADD3.X R177, R5, UR6, RZ, P2, !PT ;  /* 0x0000000605b17c10 */ /* 0x000fe400097fe4ff */
[----:B------:R-:W2:Y:S01]  /*7e880*/  LDL.LU.64 R4, [R1+0xc98] ;  /* 0x000c980001047983 */ /* 0x000ea20000300a00 */
[----:B---3--:R-:W-:-:S03]  /*7e890*/  IADD3 R178, P2, R180, UR7, RZ ;  /* 0x00000007b4b27c10 */ /* 0x008fc6000ff5e0ff */
[----:B------:R-:W3:Y:S01]  /*7e8a0*/  LDL.LU.64 R214, [R1+0xc90] ;  /* 0x000c900001d67983 */ /* 0x000ee20000300a00 */
        /* <DEDUP_REMOVED lines=10> */
[----:B------:R-:W-:Y:S01]  /*7e950*/  IADD3.X R185, R187, UR6, RZ, P2, !PT ;  /* 0x00000006bbb97c10 */ /* 0x000fe200097fe4ff */
[----:B------:R-:W4:Y:S01]  /*7e960*/  LDL.LU.64 R224, [R1+0xaf0] ;  /* 0x000af00001e07983 */ /* 0x000f220000300a00 */
        /* <DEDUP_REMOVED lines=10> */
[----:B--2---:R-:W-:-:S04]  /*7ea10*/  IADD3 R194, P2, R4, UR7, RZ ;  /* 0x0000000704c27c10 */ /* 0x004fc8000ff5e0ff */
[----:B------:R-:W-:Y:S02]  /*7ea20*/  IADD3.X R195, R5, UR6, RZ, P2, !PT ;  /* 0x0000000605c37c10 */ /* 0x000fe400097fe4ff */
[----:B------:R-:W2:Y:S01]  /*7ea30*/  LDL.LU.64 R4, [R1+0xa80] ;  /* 0x000a800001047983 */ /* 0x000ea20000300a00 */
[----:B---3--:R-:W-:-:S04]  /*7ea40*/  IADD3 R212, P2, R214, UR7, RZ ;  /* 0x00000007d6d47c10 */ /* 0x008fc8000ff5e0ff */
        /* <DEDUP_REMOVED lines=10> */
[----:B------:R-:W-:Y:S01]  /*7eaf0*/  IMAD.MOV.U32 R248, RZ, RZ, R2 ;  /* 0x000000fffff87224 */ /* 0x000fe200078e0002 */
[----:B------:R-:W-:Y:S02]  /*7eb00*/  MOV R249, R3 ;  /* 0x0000000300f97202 */ /* 0x000fe40000000f00 */
[----:B------:R-:W-:Y:S01]  /*7eb10*/  IADD3.X R223, R225, UR6, RZ, P2, !PT ;  /* 0x00000006e1df7c10 */ /* 0x000fe200097fe4ff */
[----:B------:R-:W-:Y:S01]  /*7eb20*/  IMAD.MOV.U32 R246, RZ, RZ, R154 ;  /* 0x000000fffff67224 */ /* 0x000fe200078e009a */
[----:B------:R-:W-:Y:S01]  /*7eb30*/  MOV R247, R155 ;  /* 0x0000009b00f77202 */ /* 0x000fe20000000f00 */
[----:B------:R-:W-:Y:S01]  /*7eb40*/  STL.64 [R1+0x1218], R248 ;  /* 0x001218f801007387 */ /* 0x000fe20000100a00 */
[----:B------:R-:W-:Y:S01]  /*7eb50*/  IMAD.MOV.U32 R244, RZ, RZ, R160 ;  /* 0x000000fffff47224 */ /* 0x000fe200078e00a0 */
[----:B------:R-:W-:-:S02]  /*7eb60*/  MOV R245, R161 ;  /* 0x000000a100f57202 */ /* 0x000fc40000000f00 */
[----:B------:R1:W-:Y:S01]  /*7eb70*/  STL.64 [R1+0x1210], R152 ;  /* 0x0012109801007387 */ /* 0x0003e20000100a00 */
[----:B------:R-:W-:-:S03]  /*7eb80*/  IMAD.MOV.U32 R242, RZ, RZ, R170 ;  /* 0x000000fffff27224 */ /* 0x000fc600078e00aa */
[----:B------:R-:W-:Y:S01]  /*7eb90*/  STL.64 [R1+0x1198], R246 ;  /* 0x001198f601007387 */ /* 0x000fe20000100a00 */
[----:B------:R-:W-:-:S03]  /*7eba0*/  MOV R243, R171 ;  /* 0x000000ab00f37202 */ /* 0x000fc60000000f00 */
[----:B------:R-:W-:Y:S04]  /*7ebb0*/  STL.64 [R1+0x1190], R156 ;  /* 0x0011909c01007387 */ /* 0x000fe80000100a00 */
[----:B------:R-:W-:Y:S04]  /*7ebc0*/  STL.64 [R1+0x1118], R158 ;  /* 0x0011189e01007387 */ /* 0x000fe80000100a00 */
[----:B------:R-:W-:Y:S04]  /*7ebd0*/  STL.64 [R1+0x1110], R244 ;  /* 0x001110f401007387 */ /* 0x000fe80000100a00 */
[----:B------:R-:W-:Y:S04]  /*7ebe0*/  STL.64 [R1+0x1098], R162 ;  /* 0x001098a201007387 */ /* 0x000fe80000100a00 */
[----:B------:R-:W-:Y:S01]  /*7ebf0*/  STL.64 [R1+0x1090], R164 ;  /* 0x001090a401007387 */ /* 0x000fe20000100a00 */
[----:B------:R-:W-:-:S04]  /*7ec00*/  IADD3 R224, P2, R8, UR7, RZ ;  /* 0x0000000708e07c10 */ /* 0x000fc8000ff5e0ff */
[----:B------:R-:W-:Y:S01]  /*7ec10*/  IADD3.X R225, R9, UR6, RZ, P2, !PT ;  /* 0x0000000609e17c10 */ /* 0x000fe200097fe4ff */
[----:B------:R-:W-:Y:S01]  /*7ec20*/  STL.64 [R1+0x1018], R166 ;  /* 0x001018a601007387 */ /* 0x000fe20000100a00 */
[----:B------:R-:W-:-:S04]  /*7ec30*/  IADD3 R226, P2, R6, UR7, RZ ;  /* 0x0000000706e27c10 */ /* 0x000fc8000ff5e0ff */
[----:B------:R-:W-:Y:S01]  /*7ec40*/  IADD3.X R227, R7, UR6, RZ, P2, !PT ;  /* 0x0000000607e37c10 */ /* 0x000fe200097fe4ff */
[----:B------:R-:W-:Y:S01]  /*7ec50*/  STL.64 [R1+0x1010], R168 ;  /* 0x001010a801007387 */ /* 0x000fe20000100a00 */
[----:B------:R-:W-:-:S03]  /*7ec60*/  IMAD.U32 R2, RZ, RZ, UR5 ;  /* 0x00000005ff027e24 */ /* 0x000fc6000f8e00ff */
[----:B------:R-:W-:Y:S04]  /*7ec70*/  STL.64 [R1+0xf98], R242 ;  /* 0x000f98f201007387 */ /* 0x000fe80000100a00 */
[----:B------:R-:W-:Y:S04]  /*7ec80*/  STL.64 [R1+0xf90], R172 ;  /* 0x000f90ac01007387 */ /* 0x000fe80000100a00 */
[----:B------:R-:W-:Y:S04]  /*7ec90*/  STL.64 [R1+0xf18], R174 ;  /* 0x000f18ae01007387 */ /* 0x000fe80000100a00 */
[----:B------:R-:W-:Y:S01]  /*7eca0*/  STL.64 [R1+0xf10], R176 ;  /* 0x000f10b001007387 */ /* 0x000fe20000100a00 */
[----:B------:R-:W-:Y:S01]  /*7ecb0*/  LEA R160, R2, R250, 0x10 ;  /* 0x000000fa02a07211 */ /* 0x000fe200078e80ff */
[----:B------:R-:W-:Y:S01]  /*7ecc0*/  IMAD.MOV.U32 R170, RZ, RZ, R222 ;  /* 0x000000ffffaa7224 */ /* 0x000fe200078e00de */
[----:B------:R-:W-:Y:S01]  /*7ecd0*/  MOV R171, R223 ;  /* 0x000000df00ab7202 */ /* 0x000fe20000000f00 */
[----:B------:R-:W-:-:S02]  /*7ece0*/  IMAD.MOV.U32 R8, RZ, RZ, R224 ;  /* 0x000000ffff087224 */ /* 0x000fc400078e00e0 */
        /* <DEDUP_REMOVED lines=17> */
[----:B--2---:R-:W-:Y:S01]  /*7ee00*/  IADD3 R228, P2, R4, UR7, RZ ;  /* 0x0000000704e47c10 */ /* 0x004fe2000ff5e0ff */
        /* <DEDUP_REMOVED lines=23> */
[----:B-1----:R-:W3:Y:S04]  /*7ef80*/  LDL.LU.64 R152, [R1+0x1208] ;  /* 0x0012080001987983 */ /* 0x002ee80000300a00 */
[----:B------:R2:W-:Y:S04]  /*7ef90*/  LDGSTS.E [R160+0x47400], [R4.64], P1 ;  /* 0x4740000004a07fae */ /* 0x0005e80008921848 */
[----:B------:R1:W-:Y:S04]  /*7efa0*/  LDGSTS.E [R160+0x47500], [R180.64], P0 ;  /* 0x47500000b4a07fae */ /* 0x0003e80008121848 */
[----:B------:R1:W-:Y:S04]  /*7efb0*/  LDGSTS.E [R160+0x48400], [R182.64], P1 ;  /* 0x48400000b6a07fae */ /* 0x0003e80008921848 */
[----:B--2---:R-:W2:Y:S04]  /*7efc0*/  LDL.LU.64 R4, [R1+0x1200] ;  /* 0x0012000001047983 */ /* 0x004ea80000300a00 */
[----:B----4-:R-:W4:Y:S04]  /*7efd0*/  LDL.LU.64 R156, [R1+0x1188] ;  /* 0x00118800019c7983 */ /* 0x010f280000300a00 */
[----:B------:R-:W4:Y:S04]  /*7efe0*/  LDL.LU.64 R158, [R1+0x1180] ;  /* 0x00118000019e7983 */ /* 0x000f280000300a00 */
[----:B------:R-:W4:Y:S04]  /*7eff0*/  LDL.LU.64 R168, [R1+0x1108] ;  /* 0x0011080001a87983 */ /* 0x000f280000300a00 */
[----:B------:R-:W4:Y:S04]  /*7f000*/  LDL.LU.64 R162, [R1+0x1100] ;  /* 0x0011000001a27983 */ /* 0x000f280000300a00 */
        /* <DEDUP_REMOVED lines=20> */
[----:B------:R-:W4:Y:S01]  /*7f150*/  LDL.LU.64 R174, [R1+0xf80] ;  /* 0x000f800001ae7983 */ /* 0x000f220000300a00 */
[----:B---3--:R-:W-:-:S04]  /*7f160*/  IADD3 R2, P2, R152, UR7, RZ ;  /* 0x0000000798027c10 */ /* 0x008fc8000ff5e0ff */
[----:B------:R-:W-:Y:S02]  /*7f170*/  IADD3.X R3, R153, UR6, RZ, P2, !PT ;  /* 0x0000000699037c10 */ /* 0x000fe400097fe4ff */
[----:B--2---:R-:W-:-:S04]  /*7f180*/  IADD3 R152, P2, R4, UR7, RZ ;  /* 0x0000000704987c10 */ /* 0x004fc8000ff5e0ff */
        /* <DEDUP_REMOVED lines=15> */
[----:B------:R-:W4:Y:S04]  /*7f280*/  LDL.LU.64 R188, [R1+0xd88] ;  /* 0x000d880001bc7983 */ /* 0x000f280000300a00 */
        /* <DEDUP_REMOVED lines=10> */
[----:B------:R-:W-:-:S04]  /*7f330*/  IADD3 R170, P2, R6, UR7, RZ ;  /* 0x0000000706aa7c10 */ /* 0x000fc8000ff5e0ff */
[----:B------:R-:W-:Y:S02]  /*7f340*/  IADD3.X R171, R7, UR6, RZ, P2, !PT ;  /* 0x0000000607ab7c10 */ /* 0x000fe400097fe4ff */
[----:B------:R-:W-:Y:S01]  /*7f350*/  IADD3 R172, P2, R174, UR7, RZ ;  /* 0x00000007aeac7c10 */ /* 0x000fe2000ff5e0ff */
[----:B------:R-:W4:Y:S03]  /*7f360*/  LDL.LU.64 R6, [R1+0xd00] ;  /* 0x000d000001067983 */ /* 0x000f260000300a00 */
        /* <DEDUP_REMOVED lines=54> */
[----:B------:R-:W-:-:S02]  /*7f6d0*/  MOV R243, R171 ;  /* 0x000000ab00f37202 */ /* 0x000fc40000000f00 */
[----:B------:R-:W-:-:S04]  /*7f6e0*/  IADD3 R224, P2, R8, UR7, RZ ;  /* 0x0000000708e07c10 */ /* 0x000fc8000ff5e0ff */
[----:B------:R-:W-:Y:S02]  /*7f6f0*/  IADD3.X R225, R9, UR6, RZ, P2, !PT ;  /* 0x0000000609e17c10 */ /* 0x000fe400097fe4ff */
[----:B------:R-:W-:Y:S02]  /*7f700*/  MOV R9, R3 ;  /* 0x0000000300097202 */ /* 0x000fe40000000f00 */
[----:B------:R-:W1:Y:S01]  /*7f710*/  S2R R3, SR_TID.X ;  /* 0x0000000000037919 */ /* 0x000e620000002100 */
[----:B------:R-:W-:Y:S01]  /*7f720*/  IMAD.MOV.U32 R8, RZ, RZ, R2 ;  /* 0x000000ffff087224 */ /* 0x000fe200078e0002 */
[----:B------:R-:W-:-:S04]  /*7f730*/  IADD3 R226, P2, R6, UR7, RZ ;  /* 0x0000000706e27c10 */ /* 0x000fc8000ff5e0ff */
[----:B------:R3:W-:Y:S04]  /*7f740*/  STL.64 [R1+0x1208], R8 ;  /* 0x0012080801007387 */ /* 0x0007e80000100a00 */
[----:B------:R4:W-:Y:S01]  /*7f750*/  STL.64 [R1+0x1200], R152 ;  /* 0x0012009801007387 */ /* 0x0009e20000100a00 */
[----:B------:R-:W-:-:S03]  /*7f760*/  IADD3.X R227, R7, UR6, RZ, P2, !PT ;  /* 0x0000000607e37c10 */ /* 0x000fc600097fe4ff */
[----:B------:R-:W-:Y:S04]  /*7f770*/  STL.64 [R1+0x1188], R250 ;  /* 0x001188fa01007387 */ /* 0x000fe80000100a00 */
[----:B------:R-:W-:Y:S04]  /*7f780*/  STL.64 [R1+0x1180], R156 ;  /* 0x0011809c01007387 */ /* 0x000fe80000100a00 */
[----:B------:R-:W-:Y:S01]  /*7f790*/  STL.64 [R1+0x1108], R158 ;  /* 0x0011089e01007387 */ /* 0x000fe20000100a00 */
[----:B-1----:R-:W-:-:S03]  /*7f7a0*/  LOP3.LUT R3, R3, 0x3f, RZ, 0xc0, !PT ;  /* 0x0000003f03037812 */ /* 0x002fc600078ec0ff */
[----:B------:R-:W-:Y:S02]  /*7f7b0*/  STL.64 [R1+0x1100], R248 ;  /* 0x001100f801007387 */ /* 0x000fe40000100a00 */
[----:B------:R-:W-:Y:S02]  /*7f7c0*/  IMAD.SHL.U32 R3, R3, 0x4, RZ ;  /* 0x0000000403037824 */ /* 0x000fe400078e00ff */
[----:B------:R-:W-:Y:S04]  /*7f7d0*/  STL.64 [R1+0x1088], R162 ;  /* 0x001088a201007387 */ /* 0x000fe80000100a00 */
[----:B------:R-:W-:Y:S04]  /*7f7e0*/  STL.64 [R1+0x1080], R164 ;  /* 0x001080a401007387 */ /* 0x000fe80000100a00 */
[----:B------:R-:W-:Y:S04]  /*7f7f0*/  STL.64 [R1+0x1008], R246 ;  /* 0x001008f601007387 */ /* 0x000fe80000100a00 */
[----:B------:R-:W-:Y:S01]  /*7f800*/  STL.64 [R1+0x1000], R244 ;  /* 0x001000f401007387 */ /* 0x000fe20000100a00 */
[----:B------:R-:W-:-:S03]  /*7f810*/  MOV R2, UR5 ;  /* 0x0000000500027c02 */ /* 0x000fc60008000f00 */
[----:B------:R-:W-:Y:S01]  /*7f820*/  STL.64 [R1+0xf88], R242 ;  /* 0x000f88f201007387 */ /* 0x000fe20000100a00 */
[----:B------:R-:W-:-:S03]  /*7f830*/  LOP3.LUT R3, R3, 0x30, RZ, 0x3c, !PT ;  /* 0x0000003003037812 */ /* 0x000fc600078e3cff */
[----:B------:R-:W-:Y:S04]  /*7f840*/  STL.64 [R1+0xf80], R172 ;  /* 0x000f80ac01007387 */ /* 0x000fe80000100a00 */
[----:B------:R-:W-:Y:S04]  /*7f850*/  STL.64 [R1+0xf08], R174 ;  /* 0x000f08ae01007387 */ /* 0x000fe80000100a00 */
[----:B------:R-:W-:Y:S01]  /*7f860*/  STL.64 [R1+0xf00], R176 ;  /* 0x000f00b001007387 */ /* 0x000fe20000100a00 */
[----:B------:R-:W-:Y:S01]  /*7f870*/  IMAD.MOV.U32 R6, RZ, RZ, R194 ;  /* 0x000000ffff067224 */ /* 0x000fe200078e00c2 */
[----:B------:R-:W-:Y:S01]  /*7f880*/  MOV R7, R195 ;  /* 0x000000c300077202 */ /* 0x000fe20000000f00 */
[----:B------:R-:W-:Y:S01]  /*7f890*/  IMAD R160, R2, 0x10000, R3 ;  /* 0x0001000002a07824 */ /* 0x000fe200078e0203 */
[----:B------:R-:W-:Y:S01]  /*7f8a0*/  MOV R170, R222 ;  /* 0x000000de00aa7202 */ /* 0x000fe20000000f00 */
[----:B------:R-:W-:Y:S01]  /*7f8b0*/  IMAD.MOV.U32 R171, RZ, RZ, R223 ;  /* 0x000000ffffab7224 */ /* 0x000fe200078e00df */
[----:B------:R-:W-:-:S02]  /*7f8c0*/  MOV R166, R224 ;  /* 0x000000e000a67202 */ /* 0x000fc40000000f00 */
[----:B------:R3:W-:Y:S01]  /*7f8d0*/  LDGSTS.E [R160+0x40600], [R8.64], P1 ;  /* 0x4060000008a07fae */ /* 0x0007e20008921848 */
[----:B------:R-:W-:Y:S01]  /*7f8e0*/  IMAD.MOV.U32 R167, RZ, RZ, R225 ;  /* 0x000000ffffa77224 */ /* 0x000fe200078e00e1 */
[----:B------:R-:W-:Y:S02]  /*7f8f0*/  MOV R168, R226 ;  /* 0x000000e200a87202 */ /* 0x000fe40000000f00 */
[----:B------:R4:W-:Y:S01]  /*7f900*/  LDGSTS.E [R160+0x40700], [R152.64], P0 ;  /* 0x4070000098a07fae */ /* 0x0009e20008121848 */
[----:B------:R-:W-:-:S03]  /*7f910*/  IMAD.MOV.U32 R169, RZ, RZ, R227 ;  /* 0x000000ffffa97224 */ /* 0x000fc600078e00e3 */
        /* <DEDUP_REMOVED lines=29> */
[----:B------:R-:W-:Y:S04]  /*7faf0*/  STL.64 [R1+0xc08], R216 ;  /* 0x000c08d801007387 */ /* 0x000fe80000100a00 */
[----:B------:R-:W-:Y:S04]  /*7fb00*/  STL.64 [R1+0xc00], R218 ;  /* 0x000c00da01007387 */ /* 0x000fe80000100a00 */
[----:B------:R-:W-:Y:S04]  /*7fb10*/  STL.64 [R1+0xb90], R220 ;  /* 0x000b90dc01007387 */ /* 0x000fe80000100a00 */
[----:B------:R-:W-:Y:S04]  /*7fb20*/  STL.64 [R1+0xb10], R170 ;  /* 0x000b10aa01007387 */ /* 0x000fe80000100a00 */
[----:B---3--:R3:W5:Y:S04]  /*7fb30*/  LDL.LU.64 R8, [R1+0x2b98] ;  /* 0x002b980001087983 */ /* 0x0087680000300a00 */
[----:B------:R1:W-:Y:S04]  /*7fb40*/  STL.64 [R1+0xae0], R166 ;  /* 0x000ae0a601007387 */ /* 0x0003e80000100a00 */
[----:B------:R1:W-:Y:S04]  /*7fb50*/  STL.64 [R1+0xad8], R168 ;  /* 0x000ad8a801007387 */ /* 0x0003e80000100a00 */
[----:B------:R1:W-:Y:S04]  /*7fb60*/  STL.64 [R1+0xa78], R154 ;  /* 0x000a789a01007387 */ /* 0x0003e80000100a00 */
[----:B----4-:R-:W4:Y:S04]  /*7fb70*/  LDL.LU.64 R152, [R1+0x11f8] ;  /* 0x0011f80001987983 */ /* 0x010f280000300a00 */
[----:B------:R2:W-:Y:S04]  /*7fb80*/  LDGSTS.E [R160+0x47600], [R4.64], P1 ;  /* 0x4760000004a07fae */ /* 0x0005e80008921848 */
[----:B------:R1:W-:Y:S04]  /*7fb90*/  LDGSTS.E [R160+0x47700], [R180.64], P0 ;  /* 0x47700000b4a07fae */ /* 0x0003e80008121848 */
[----:B------:R3:W-:Y:S04]  /*7fba0*/  LDGSTS.E [R160+0x48600], [R182.64], P1 ;  /* 0x48600000b6a07fae */ /* 0x0007e80008921848 */
[----:B--2---:R-:W2:Y:S04]  /*7fbb0*/  LDL.LU.64 R4, [R1+0x11f0] ;  /* 0x0011f00001047983 */ /* 0x004ea80000300a00 */
[----:B-1----:R-:W3:Y:S04]  /*7fbc0*/  LDL.LU.64 R156, [R1+0x1178] ;  /* 0x00117800019c7983 */ /* 0x002ee80000300a00 */
[----:B------:R-:W3:Y:S04]  /*7fbd0*/  LDL.LU.64 R158, [R1+0x1170] ;  /* 0x00117000019e7983 */ /* 0x000ee80000300a00 */
[----:B------:R-:W3:Y:S04]  /*7fbe0*/  LDL.LU.64 R172, [R1+0x10f8] ;  /* 0x0010f80001ac7983 */ /* 0x000ee80000300a00 */
[----:B------:R1:W-:Y:S04]  /*7fbf0*/  LDGSTS.E [R160+0x48700], [R184.64], P0 ;  /* 0x48700000b8a07fae */ /* 0x0003e80008121848 */
[----:B------:R1:W-:Y:S04]  /*7fc00*/  LDGSTS.E [R160+0x49600], [R186.64], P1 ;  /* 0x49600000baa07fae */ /* 0x0003e80008921848 */
[----:B------:R1:W-:Y:S04]  /*7fc10*/  LDGSTS.E [R160+0x49700], [R188.64], P0 ;  /* 0x49700000bca07fae */ /* 0x0003e80008121848 */
[----:B------:R-:W3:Y:S04]  /*7fc20*/  LDL.LU.64 R162, [R1+0x10f0] ;  /* 0x0010f00001a27983 */ /* 0x000ee80000300a00 */
[----:B------:R1:W-:Y:S04]  /*7fc30*/  LDGSTS.E [R160+0x4a600], [R190.64], P1 ;  /* 0x4a600000bea07fae */ /* 0x0003e80008921848 */
[----:B------:R1:W-:Y:S04]  /*7fc40*/  LDGSTS.E [R160+0x4a700], [R192.64], P0 ;  /* 0x4a700000c0a07fae */ /* 0x0003e80008121848 */
        /* <DEDUP_REMOVED lines=9> */
[----:B------:R3:W-:Y:S04]  /*7fce0*/  LDGSTS.E [R160+0x4f600], [R154.64], P1 ;  /* 0x4f6000009aa07fae */ /* 0x0007e80008921848 */
[----:B-1----:R-:W3:Y:S04]  /*7fcf0*/  LDL.LU.64 R166, [R1+0x1070] ;  /* 0x0010700001a67983 */ /* 0x002ee80000300a00 */
[----:B------:R-:W3:Y:S04]  /*7fd00*/  LDL.LU.64 R168, [R1+0xff8] ;  /* 0x000ff80001a87983 */ /* 0x000ee80000300a00 */
[----:B------:R-:W3:Y:S04]  /*7fd10*/  LDL.LU.64 R170, [R1+0xff0] ;  /* 0x000ff00001aa7983 */ /* 0x000ee80000300a00 */
[----:B------:R1:W-:Y:S04]  /*7fd20*/  LDGSTS.E [R160+0x4f700], [R6.64], P0 ;  /* 0x4f70000006a07fae */ /* 0x0003e80008121848 */
[----:B-1----:R-:W3:Y:S04]  /*7fd30*/  LDL.LU.64 R6, [R1+0xf78] ;  /* 0x000f780001067983 */ /* 0x002ee80000300a00 */
[----:B------:R-:W3:Y:S04]  /*7fd40*/  LDL.LU.64 R174, [R1+0xf70] ;  /* 0x000f700001ae7983 */ /* 0x000ee80000300a00 */
[----:B------:R-:W3:Y:S01]  /*7fd50*/  LDL.LU.64 R176, [R1+0xef8] ;  /* 0x000ef80001b07983 */ /* 0x000ee20000300a00 */
[----:B----4-:R-:W-:-:S04]  /*7fd60*/  IADD3 R2, P2, R152, UR7, RZ ;  /* 0x0000000798027c10 */ /* 0x010fc8000ff5e0ff */
[----:B------:R-:W-:Y:S02]  /*7fd70*/  IADD3.X R3, R153, UR6, RZ, P2, !PT ;  /* 0x0000000699037c10 */ /* 0x000fe400097fe4ff */
[----:B--2---:R-:W-:-:S04]  /*7fd80*/  IADD3 R152, P2, R4, UR7, RZ ;  /* 0x0000000704987c10 */ /* 0x004fc8000ff5e0ff */
[----:B------:R-:W-:Y:S02]  /*7fd90*/  IADD3.X R153, R5, UR6, RZ, P2, !PT ;  /* 0x0000000605997c10 */ /* 0x000fe400097fe4ff */
[----:B------:R-:W2:Y:S01]  /*7fda0*/  LDL.LU.64 R4, [R1+0xef0] ;  /* 0x000ef00001047983 */ /* 0x000ea20000300a00 */
[----:B---3--:R-:W-:-:S03]  /*7fdb0*/  IADD3 R154, P2, R156, UR7, RZ ;  /* 0x000000079c9a7c10 */ /* 0x008fc6000ff5e0ff */
        /* <DEDUP_REMOVED lines=12> */
[----:B------:R-:W-:-:S03]  /*7fe80*/  IADD3.X R161, R163, UR6, RZ, P2, !PT ;  /* 0x00000006a3a17c10 */ /* 0x000fc600097fe4ff */
        /* <DEDUP_REMOVED lines=74> */
[----:B------:R-:W-:Y:S02]  /*80330*/  IADD3 R226, P2, R6, UR7, RZ ;  /* 0x0000000706e27c10 */ /* 0x000fe4000ff5e0ff */
[----:B------:R-:W-:Y:S02]  /*80340*/  MOV R6, R2 ;  /* 0x0000000200067202 */ /* 0x000fe40000000f00 */
[----:B------:R-:W-:Y:S01]  /*80350*/  IADD3.X R227, R7, UR6, RZ, P2, !PT ;  /* 0x0000000607e37c10 */ /* 0x000fe200097fe4ff */
[----:B------:R-:W-:-:S05]  /*80360*/  IMAD.MOV.U32 R7, RZ, RZ, R3 ;  /* 0x000000ffff077224 */ /* 0x000fca00078e0003 */
[----:B------:R1:W-:Y:S04]  /*80370*/  STL.64 [R1+0x11f8], R6 ;  /* 0x0011f80601007387 */ /* 0x0003e80000100a00 */
        /* <DEDUP_REMOVED lines=11> */
[----:B------:R-:W-:-:S03]  /*80430*/  MOV R2, UR5 ;  /* 0x0000000500027c02 */ /* 0x000fc60008000f00 */
[----:B------:R-:W-:Y:S04]  /*80440*/  STL.64 [R1+0xef8], R174 ;  /* 0x000ef8ae01007387 */ /* 0x000fe80000100a00 */
[----:B------:R-:W-:Y:S04]  /*80450*/  STL.64 [R1+0xef0], R176 ;  /* 0x000ef0b001007387 */ /* 0x000fe80000100a00 */
[----:B------:R-:W-:Y:S04]  /*80460*/  STL.64 [R1+0xe78], R178 ;  /* 0x000e78b201007387 */ /* 0x000fe80000100a00 */
[----:B------:R-:W-:Y:S04]  /*80470*/  STL.64 [R1+0xe70], R180 ;  /* 0x000e70b401007387 */ /* 0x000fe80000100a00 */
[----:B------:R-:W-:Y:S01]  /*80480*/  STL.64 [R1+0xdf8], R182 ;  /* 0x000df8b601007387 */ /* 0x000fe20000100a00 */
[----:B------:R-:W-:Y:S01]  /*80490*/  IMAD R160, R2, 0x10000, R241 ;  /* 0x0001000002a07824 */ /* 0x000fe200078e02f1 */
[----:B------:R-:W-:Y:S01]  /*804a0*/  MOV R170, R226 ;  /* 0x000000e200aa7202 */ /* 0x000fe20000000f00 */
        /* <DEDUP_REMOVED lines=18> */
[----:B--2---:R-:W-:-:S02]  /*805d0*/  IADD3 R228, P2, R4, UR7, RZ ;  /* 0x0000000704e47c10 */ /* 0x004fc4000ff5e0ff */
[----:B------:R-:W-:Y:S02]  /*805e0*/  MOV R4, R184 ;  /* 0x000000b800047202 */ /* 0x000fe40000000f00 */
[----:B------:R-:W-:Y:S01]  /*805f0*/  IADD3.X R229, R5, UR6, RZ, P2, !PT ;  /* 0x0000000605e57c10 */ /* 0x000fe200097fe4ff */
[----:B------:R-:W-:-:S05]  /*80600*/  IMAD.MOV.U32 R5, RZ, RZ, R185 ;  /* 0x000000ffff057224 */ /* 0x000fca00078e00b9 */
[----:B------:R2:W-:Y:S04]  /*80610*/  STL.64 [R1+0xdf0], R4 ;  /* 0x000df00401007387 */ /* 0x0005e80000100a00 */
        /* <DEDUP_REMOVED lines=12> */
[----:B------:R2:W-:Y:S04]  /*806e0*/  STL.64 [R1+0xad0], R166 ;  /* 0x000ad0a601007387 */ /* 0x0005e80000100a00 */
[----:B-1----:R1:W5:Y:S04]  /*806f0*/  LDL.LU.64 R6, [R1+0x2b90] ;  /* 0x002b900001067983 */ /* 0x0023680000300a00 */
[----:B------:R1:W-:Y:S04]  /*80700*/  STL.64 [R1+0xac8], R168 ;  /* 0x000ac8a801007387 */ /* 0x0003e80000100a00 */
[----:B------:R1:W-:Y:S04]  /*80710*/  STL.64 [R1+0xa70], R170 ;  /* 0x000a70aa01007387 */ /* 0x0003e80000100a00 */
[----:B------:R1:W-:Y:S04]  /*80720*/  STL.64 [R1+0xa68], R156 ;  /* 0x000a689c01007387 */ /* 0x0003e80000100a00 */
[----:B---3--:R-:W3:Y:S04]  /*80730*/  LDL.LU.64 R152, [R1+0x11e8] ;  /* 0x0011e80001987983 */ /* 0x008ee80000300a00 */
[----:B----4-:R-:W4:Y:S04]  /*80740*/  LDL.LU.64 R154, [R1+0x11e0] ;  /* 0x0011e000019a7983 */ /* 0x010f280000300a00 */
[----:B------:R2:W-:Y:S04]  /*80750*/  LDGSTS.E [R160+0x48900], [R4.64], P0 ;  /* 0x4890000004a07fae */ /* 0x0005e80008121848 */
[----:B------:R1:W-:Y:S04]  /*80760*/  LDGSTS.E [R160+0x49800], [R186.64], P1 ;  /* 0x49800000baa07fae */ /* 0x0003e80008921848 */
[----:B------:R1:W-:Y:S04]  /*80770*/  LDGSTS.E [R160+0x49900], [R188.64], P0 ;  /* 0x49900000bca07fae */ /* 0x0003e80008121848 */
[----:B--2---:R-:W2:Y:S04]  /*80780*/  LDL.LU.64 R4, [R1+0x1168] ;  /* 0x0011680001047983 */ /* 0x004ea80000300a00 */
[----:B------:R-:W2:Y:S04]  /*80790*/  LDL.LU.64 R158, [R1+0x1160] ;  /* 0x00116000019e7983 */ /* 0x000ea80000300a00 */
[----:B------:R-:W2:Y:S04]  /*807a0*/  LDL.LU.64 R180, [R1+0x10e8] ;  /* 0x0010e80001b47983 */ /* 0x000ea80000300a00 */
[----:B------:R-:W2:Y:S04]  /*807b0*/  LDL.LU.64 R162, [R1+0x10e0] ;  /* 0x0010e00001a27983 */ /* 0x000ea80000300a00 */
[----:B------:R1:W-:Y:S04]  /*807c0*/  LDGSTS.E [R160+0x4a800], [R190.64], P1 ;  /* 0x4a800000bea07fae */ /* 0x0003e80008921848 */
[----:B------:R1:W-:Y:S04]  /*807d0*/  LDGSTS.E [R160+0x4a900], [R192.64], P0 ;  /* 0x4a900000c0a07fae */ /* 0x0003e80008121848 */
[----:B------:R1:W-:Y:S04]  /*807e0*/  LDGSTS.E [R160+0x4b800], [R194.64], P1 ;  /* 0x4b800000c2a07fae */ /* 0x0003e80008921848 */
        /* <DEDUP_REMOVED lines=10> */
[----:B------:R-:W2:Y:S04]  /*80890*/  LDL.LU.64 R168, [R1+0xfe8] ;  /* 0x000fe80001a87983 */ /* 0x000ea80000300a00 */
[----:B------:R-:W2:Y:S04]  /*808a0*/  LDL.LU.64 R170, [R1+0xfe0] ;  /* 0x000fe00001aa7983 */ /* 0x000ea80000300a00 */
[----:B------:R-:W2:Y:S04]  /*808b0*/  LDL.LU.64 R172, [R1+0xf68] ;  /* 0x000f680001ac7983 */ /* 0x000ea80000300a00 */
[----:B------:R-:W2:Y:S04]  /*808c0*/  LDL.LU.64 R174, [R1+0xf60] ;  /* 0x000f600001ae7983 */ /* 0x000ea80000300a00 */
[----:B------:R-:W2:Y:S04]  /*808d0*/  LDL.LU.64 R176, [R1+0xee8] ;  /* 0x000ee80001b07983 */ /* 0x000ea80000300a00 */
[----:B------:R-:W2:Y:S04]  /*808e0*/  LDL.LU.64 R178, [R1+0xee0] ;  /* 0x000ee00001b27983 */ /* 0x000ea80000300a00 */
[----:B------:R1:W-:Y:S01]  /*808f0*/  LDGSTS.E [R160+0x4f900], [R156.64], P0 ;  /* 0x4f9000009ca07fae */ /* 0x0003e20008121848 */
[----:B---3--:R-:W-:-:S04]  /*80900*/  IADD3 R2, P2, R152, UR7, RZ ;  /* 0x0000000798027c10 */ /* 0x008fc8000ff5e0ff */
[----:B------:R-:W-:Y:S02]  /*80910*/  IADD3.X R3, R153, UR6, RZ, P2, !PT ;  /* 0x0000000699037c10 */ /* 0x000fe400097fe4ff */
[----:B----4-:R-:W-:-:S04]  /*80920*/  IADD3 R152, P2, R154, UR7, RZ ;  /* 0x000000079a987c10 */ /* 0x010fc8000ff5e0ff */
[----:B------:R-:W-:Y:S02]  /*80930*/  IADD3.X R153, R155, UR6, RZ, P2, !PT ;  /* 0x000000069b997c10 */ /* 0x000fe400097fe4ff */
[----:B--2---:R-:W-:-:S04]  /*80940*/  IADD3 R154, P2, R4, UR7, RZ ;  /* 0x00000007049a7c10 */ /* 0x004fc8000ff5e0ff */
[----:B------:R-:W-:Y:S02]  /*80950*/  IADD3.X R155, R5, UR6, RZ, P2, !PT ;  /* 0x00000006059b7c10 */ /* 0x000fe400097fe4ff */
[----:B------:R-:W2:Y:S01]  /*80960*/  LDL.LU.64 R4, [R1+0xe68] ;  /* 0x000e680001047983 */ /* 0x000ea20000300a00 */
[----:B-1----:R-:W-:-:S03]  /*80970*/  IADD3 R156, P2, R158, UR7, RZ ;  /* 0x000000079e9c7c10 */ /* 0x002fc6000ff5e0ff */
        /* <DEDUP_REMOVED lines=9> */
[----:B------:R-:W4:Y:S04]  /*80a10*/  LDL.LU.64 R190, [R1+0xd60] ;  /* 0x000d600001be7983 */ /* 0x000f280000300a00 */
        /* <DEDUP_REMOVED lines=79> */
[----:B--2---:R-:W-:-:S02]  /*80f10*/  IADD3 R228, P2, R4, UR7, RZ ;  /* 0x0000000704e47c10 */ /* 0x004fc4000ff5e0ff */
[----:B------:R-:W-:Y:S02]  /*80f20*/  MOV R4, R2 ;  /* 0x0000000200047202 */ /* 0x000fe40000000f00 */
[----:B------:R-:W-:Y:S01]  /*80f30*/  IADD3.X R229, R5, UR6, RZ, P2, !PT ;  /* 0x0000000605e57c10 */ /* 0x000fe200097fe4ff */
[----:B------:R-:W-:-:S05]  /*80f40*/  IMAD.MOV.U32 R5, RZ, RZ, R3 ;  /* 0x000000ffff057224 */ /* 0x000fca00078e0003 */
[----:B------:R1:W-:Y:S04]  /*80f50*/  STL.64 [R1+0x11e8], R4 ;  /* 0x0011e80401007387 */ /* 0x0003e80000100a00 */
[----:B------:R2:W-:Y:S04]  /*80f60*/  STL.64 [R1+0x11e0], R152 ;  /* 0x0011e09801007387 */ /* 0x0005e80000100a00 */
        /* <DEDUP_REMOVED lines=9> */
[----:B------:R-:W-:Y:S01]  /*81000*/  STL.64 [R1+0xf60], R242 ;  /* 0x000f60f201007387 */ /* 0x000fe20000100a00 */
[----:B------:R-:W-:-:S03]  /*81010*/  SHF.L.U32 R3, R240, 0x2, RZ ;  /* 0x00000002f0037819 */ /* 0x000fc600000006ff */
[----:B------:R-:W-:Y:S04]  /*81020*/  STL.64 [R1+0xee8], R174 ;  /* 0x000ee8ae01007387 */ /* 0x000fe80000100a00 */
[----:B------:R-:W-:Y:S04]  /*81030*/  STL.64 [R1+0xee0], R176 ;  /* 0x000ee0b001007387 */ /* 0x000fe80000100a00 */
[----:B------:R-:W-:Y:S01]  /*81040*/  STL.64 [R1+0xe68], R178 ;  /* 0x000e68b201007387 */ /* 0x000fe20000100a00 */
[----:B------:R-:W-:-:S03]  /*81050*/  IMAD.U32 R2, RZ, RZ, UR5 ;  /* 0x00000005ff027e24 */ /* 0x000fc6000f8e00ff */
[----:B------:R-:W-:Y:S01]  /*81060*/  STL.64 [R1+0xe60], R180 ;  /* 0x000e60b401007387 */ /* 0x000fe20000100a00 */
[----:B------:R-:W-:-:S03]  /*81070*/  LOP3.LUT R3, R3, 0x50, RZ, 0x3c, !PT ;  /* 0x0000005003037812 */ /* 0x000fc600078e3cff */
[----:B------:R-:W-:Y:S04]  /*81080*/  STL.64 [R1+0xde8], R182 ;  /* 0x000de8b601007387 */ /* 0x000fe80000100a00 */
[----:B------:R-:W-:Y:S01]  /*81090*/  STL.64 [R1+0xde0], R184 ;  /* 0x000de0b801007387 */ /* 0x000fe20000100a00 */
[----:B------:R-:W-:-:S03]  /*810a0*/  MOV R240, R218 ;  /* 0x000000da00f07202 */ /* 0x000fc60000000f00 */
[----:B------:R1:W-:Y:S04]  /*810b0*/  STL.64 [R1+0xd68], R186 ;  /* 0x000d68ba01007387 */ /* 0x0003e80000100a00 */
[----:B------:R-:W-:Y:S01]  /*810c0*/  STL.64 [R1+0xd60], R188 ;  /* 0x000d60bc01007387 */ /* 0x000fe20000100a00 */
[----:B------:R-:W-:-:S03]  /*810d0*/  LEA R160, R2, R3, 0x10 ;  /* 0x0000000302a07211 */ /* 0x000fc600078e80ff */
        /* <DEDUP_REMOVED lines=11> */
[----:B------:R1:W-:Y:S04]  /*81190*/  LDGSTS.E [R160+0x40a00], [R4.64], P1 ;  /* 0x40a0000004a07fae */ /* 0x0003e80008921848 */
[----:B------:R2:W-:Y:S04]  /*811a0*/  LDGSTS.E [R160+0x40b00], [R152.64], P0 ;  /* 0x40b0000098a07fae */ /* 0x0005e80008121848 */
[----:B------:R3:W-:Y:S04]  /*811b0*/  LDGSTS.E [R160+0x41a00], [R154.64], P1 ;  /* 0x41a000009aa07fae */ /* 0x0007e80008921848 */
[----:B-1----:R1:W5:Y:S04]  /*811c0*/  LDL.LU.64 R4, [R1+0x2b88] ;  /* 0x002b880001047983 */ /* 0x0023680000300a00 */
[----:B------:R1:W-:Y:S04]  /*811d0*/  STL.64 [R1+0xac0], R166 ;  /* 0x000ac0a601007387 */ /* 0x0003e80000100a00 */
[----:B------:R1:W-:Y:S04]  /*811e0*/  STL.64 [R1+0xab8], R168 ;  /* 0x000ab8a801007387 */ /* 0x0003e80000100a00 */
[----:B------:R1:W-:Y:S04]  /*811f0*/  STL.64 [R1+0xa60], R170 ;  /* 0x000a60aa01007387 */ /* 0x0003e80000100a00 */
[----:B--2---:R-:W2:Y:S04]  /*81200*/  LDL.LU.64 R152, [R1+0x11d8] ;  /* 0x0011d80001987983 */ /* 0x004ea80000300a00 */
[----:B------:R4:W-:Y:S04]  /*81210*/  LDGSTS.E [R160+0x41b00], [R156.64], P0 ;  /* 0x41b000009ca07fae */ /* 0x0009e80008121848 */
[----:B------:R1:W-:Y:S04]  /*81220*/  LDGSTS.E [R160+0x42a00], [R158.64], P1 ;  /* 0x42a000009ea07fae */ /* 0x0003e80008921848 */
[----:B---3--:R-:W3:Y:S04]  /*81230*/  LDL.LU.64 R154, [R1+0x11d0] ;  /* 0x0011d000019a7983 */ /* 0x008ee80000300a00 */
[----:B------:R1:W-:Y:S04]  /*81240*/  LDGSTS.E [R160+0x42b00], [R250.64], P0 ;  /* 0x42b00000faa07fae */ /* 0x0003e80008121848 */
[----:B------:R1:W-:Y:S04]  /*81250*/  LDGSTS.E [R160+0x43a00], [R162.64], P1 ;  /* 0x43a00000a2a07fae */ /* 0x0003e80008921848 */
[----:B------:R1:W-:Y:S04]  /*81260*/  LDGSTS.E [R160+0x43b00], [R164.64], P0 ;  /* 0x43b00000a4a07fae */ /* 0x0003e80008121848 */
[----:B------:R1:W-:Y:S04]  /*81270*/  LDGSTS.E [R160+0x44a00], [R248.64], P1 ;  /* 0x44a00000f8a07fae */ /* 0x0003e80008921848 */
[----:B------:R1:W-:Y:S04]  /*81280*/  LDGSTS.E [R160+0x44b00], [R246.64], P0 ;  /* 0x44b00000f6a07fae */ /* 0x0003e80008121848 */
[----:B----4-:R-:W4:Y:S04]  /*81290*/  LDL.LU.64 R156, [R1+0x1158] ;  /* 0x00115800019c7983 */ /* 0x010f280000300a00 */
[----:B------:R1:W-:Y:S04]  /*812a0*/  LDGSTS.E [R160+0x45a00], [R244.64], P1 ;  /* 0x45a00000f4a07fae */ /* 0x0003e80008921848 */
[----:B------:R1:W-:Y:S04]  /*812b0*/  LDGSTS.E [R160+0x45b00], [R242.64], P0 ;  /* 0x45b00000f2a07fae */ /* 0x0003e80008121848 */
[----:B------:R1:W-:Y:S04]  /*812c0*/  LDGSTS.E [R160+0x46a00], [R174.64], P1 ;  /* 0x46a00000aea07fae */ /* 0x0003e80008921848 */
[----:B------:R1:W-:Y:S04]  /*812d0*/  LDGSTS.E [R160+0x46b00], [R176.64], P0 ;  /* 0x46b00000b0a07fae */ /* 0x0003e80008121848 */
[----:B------:R1:W-:Y:S04]  /*812e0*/  LDGSTS.E [R160+0x47a00], [R178.64], P1 ;  /* 0x47a00000b2a07fae */ /* 0x0003e80008921848 */
[----:B-1----:R-:W4:Y:S04]  /*812f0*/  LDL.LU.64 R158, [R1+0x1150] ;  /* 0x00115000019e7983 */ /* 0x002f280000300a00 */
        /* <DEDUP_REMOVED lines=29> */
[----:B------:R1:W-:Y:S01]  /*814d0*/  LDGSTS.E [R160+0x4fb00], [R240.64], P0 ;  /* 0x4fb00000f0a07fae */ /* 0x0003e20008121848 */
[----:B--2---:R-:W-:-:S04]  /*814e0*/  IADD3 R2, P2, R152, UR7, RZ ;  /* 0x0000000798027c10 */ /* 0x004fc8000ff5e0ff */
[----:B------:R-:W-:Y:S02]  /*814f0*/  IADD3.X R3, R153, UR6, RZ, P2, !PT ;  /* 0x0000000699037c10 */ /* 0x000fe400097fe4ff */
        /* <DEDUP_REMOVED lines=8> */
[----:B------:R-:W2:Y:S04]  /*81580*/  LDL.LU.64 R186, [R1+0xdd0] ;  /* 0x000dd00001ba7983 */ /* 0x000ea80000300a00 */
[----:B------:R-:W3:Y:S04]  /*81590*/  LDL.LU.64 R188, [R1+0xd58] ;  /* 0x000d580001bc7983 */ /* 0x000ee80000300a00 */
        /* <DEDUP_REMOVED lines=12> */
[----:B-1----:R-:W4:Y:S01]  /*81660*/  LDL.LU.64 R240, [R1+0xa50] ;  /* 0x000a500001f07983 */ /* 0x002f220000300a00 */
        /* <DEDUP_REMOVED lines=27> */
[----:B------:R-:W-:-:S03]  /*81820*/  MOV R249, R161 ;  /* 0x000000a100f97202 */ /* 0x000fc60000000f00 */
[----:B------:R-:W-:Y:S01]  /*81830*/  STL.64 [R1+0x11d8], R250 ;  /* 0x0011d8fa01007387 */ /* 0x000fe20000100a00 */
[----:B------:R-:W-:Y:S01]  /*81840*/  IMAD.MOV.U32 R246, RZ, RZ, R166 ;  /* 0x000000fffff67224 */ /* 0x000fe200078e00a6 */
[----:B------:R-:W-:Y:S02]  /*81850*/  MOV R247, R167 ;  /* 0x000000a700f77202 */ /* 0x000fe40000000f00 */
[----:B------:R1:W-:Y:S01]  /*81860*/  STL.64 [R1+0x11d0], R152 ;  /* 0x0011d09801007387 */ /* 0x0003e20000100a00 */
[----:B------:R-:W-:Y:S01]  /*81870*/  IMAD.MOV.U32 R244, RZ, RZ, R168 ;  /* 0x000000fffff47224 */ /* 0x000fe200078e00a8 */
[----:B------:R-:W-:Y:S02]  /*81880*/  MOV R245, R169 ;  /* 0x000000a900f57202 */ /* 0x000fe40000000f00 */
[----:B------:R1:W-:Y:S01]  /*81890*/  STL.64 [R1+0x1158], R154 ;  /* 0x0011589a01007387 */ /* 0x0003e20000100a00 */
[----:B------:R-:W-:Y:S01]  /*818a0*/  IMAD.MOV.U32 R242, RZ, RZ, R170 ;  /* 0x000000fffff27224 */ /* 0x000fe200078e00aa */
[----:B------:R-:W-:-:S02]  /*818b0*/  MOV R243, R171 ;  /* 0x000000ab00f37202 */ /* 0x000fc40000000f00 */
[----:B------:R1:W-:Y:S04]  /*818c0*/  STL.64 [R1+0x1150], R156 ;  /* 0x0011509c01007387 */ /* 0x0003e80000100a00 */
[----:B------:R1:W-:Y:S04]  /*818d0*/  STL.64 [R1+0x10d8], R158 ;  /* 0x0010d89e01007387 */ /* 0x0003e80000100a00 */
[----:B------:R-:W-:Y:S04]  /*818e0*/  STL.64 [R1+0x10d0], R248 ;  /* 0x0010d0f801007387 */ /* 0x000fe80000100a00 */
[----:B------:R-:W-:Y:S04]  /*818f0*/  STL.64 [R1+0x1058], R162 ;  /* 0x001058a201007387 */ /* 0x000fe80000100a00 */
[----:B------:R-:W-:Y:S04]  /*81900*/  STL.64 [R1+0x1050], R164 ;  /* 0x001050a401007387 */ /* 0x000fe80000100a00 */
[----:B------:R-:W-:Y:S04]  /*81910*/  STL.64 [R1+0xfd8], R246 ;  /* 0x000fd8f601007387 */ /* 0x000fe80000100a00 */
[----:B------:R-:W-:Y:S04]  /*81920*/  STL.64 [R1+0xfd0], R244 ;  /* 0x000fd0f401007387 */ /* 0x000fe80000100a00 */
[----:B------:R-:W-:Y:S01]  /*81930*/  STL.64 [R1+0xf58], R242 ;  /* 0x000f58f201007387 */ /* 0x000fe20000100a00 */
[----:B------:R-:W-:-:S05]  /*81940*/  IMAD.U32 R2, RZ, RZ, UR5 ;  /* 0x00000005ff027e24 */ /* 0x000fca000f8e00ff */
[----:B------:R-:W-:-:S05]  /*81950*/  LEA R160, R2, R252, 0x10 ;  /* 0x000000fc02a07211 */ /* 0x000fca00078e80ff */
        /* <DEDUP_REMOVED lines=40> */
[----:B------:R-:W-:-:S03]  /*81be0*/  IMAD.MOV.U32 R240, RZ, RZ, R172 ;  /* 0x000000fffff07224 */ /* 0x000fc600078e00ac */
[----:B------:R-:W-:Y:S02]  /*81bf0*/  IADD3.X R229, R241, UR6, RZ, P2, !PT ;  /* 0x00000006f1e57c10 */ /* 0x000fe400097fe4ff */
[----:B------:R-:W-:-:S05]  /*81c00*/  MOV R241, R173 ;  /* 0x000000ad00f17202 */ /* 0x000fca0000000f00 */
        /* <DEDUP_REMOVED lines=8> */
[----:B------:R-:W-:Y:S01]  /*81c90*/  STL.64 [R1+0xd50], R188 ;  /* 0x000d50bc01007387 */ /* 0x000fe20000100a00 */
[----:B------:R-:W-:-:S03]  /*81ca0*/  IMAD.MOV.U32 R166, RZ, RZ, R222 ;  /* 0x000000ffffa67224 */ /* 0x000fc600078e00de */
[----:B------:R-:W-:Y:S01]  /*81cb0*/  STL.64 [R1+0xcd8], R190 ;  /* 0x000cd8be01007387 */ /* 0x000fe20000100a00 */
[----:B------:R-:W-:-:S03]  /*81cc0*/  MOV R167, R223 ;  /* 0x000000df00a77202 */ /* 0x000fc60000000f00 */
[----:B------:R-:W-:Y:S01]  /*81cd0*/  STL.64 [R1+0xcd0], R192 ;  /* 0x000cd0c001007387 */ /* 0x000fe20000100a00 */
[----:B------:R-:W-:Y:S01]  /*81ce0*/  IMAD.MOV.U32 R168, RZ, RZ, R224 ;  /* 0x000000ffffa87224 */ /* 0x000fe200078e00e0 */
[----:B------:R-:W-:Y:S02]  /*81cf0*/  MOV R169, R225 ;  /* 0x000000e100a97202 */ /* 0x000fe40000000f00 */
[----:B------:R-:W-:Y:S01]  /*81d00*/  STL.64 [R1+0xc58], R194 ;  /* 0x000c58c201007387 */ /* 0x000fe20000100a00 */
[----:B------:R-:W-:Y:S01]  /*81d10*/  IMAD.MOV.U32 R172, RZ, RZ, R226 ;  /* 0x000000ffffac7224 */ /* 0x000fe200078e00e2 */
[----:B------:R-:W-:Y:S02]  /*81d20*/  MOV R173, R227 ;  /* 0x000000e300ad7202 */ /* 0x000fe40000000f00 */
[----:B------:R-:W-:Y:S01]  /*81d30*/  STL.64 [R1+0xc50], R212 ;  /* 0x000c50d401007387 */ /* 0x000fe20000100a00 */
[----:B------:R-:W-:Y:S01]  /*81d40*/  IMAD.MOV.U32 R170, RZ, RZ, R228 ;  /* 0x000000ffffaa7224 */ /* 0x000fe200078e00e4 */
[----:B------:R-:W-:-:S02]  /*81d50*/  MOV R171, R229 ;  /* 0x000000e500ab7202 */ /* 0x000fc40000000f00 */
[----:B------:R-:W-:Y:S04]  /*81d60*/  STL.64 [R1+0xbd8], R214 ;  /* 0x000bd8d601007387 */ /* 0x000fe80000100a00 */
[----:B------:R-:W-:Y:S04]  /*81d70*/  STL.64 [R1+0xbd0], R216 ;  /* 0x000bd0d801007387 */ /* 0x000fe80000100a00 */
[----:B------:R-:W-:Y:S04]  /*81d80*/  STL.64 [R1+0xb70], R218 ;  /* 0x000b70da01007387 */ /* 0x000fe80000100a00 */
[----:B------:R-:W-:Y:S04]  /*81d90*/  STL.64 [R1+0xb68], R220 ;  /* 0x000b68dc01007387 */ /* 0x000fe80000100a00 */
[----:B------:R3:W-:Y:S04]  /*81da0*/  STL.64 [R1+0xab0], R166 ;  /* 0x000ab0a601007387 */ /* 0x0007e80000100a00 */
[----:B------:R2:W-:Y:S04]  /*81db0*/  STL.64 [R1+0xaa8], R168 ;  /* 0x000aa8a801007387 */ /* 0x0005e80000100a00 */
[----:B------:R-:W-:Y:S04]  /*81dc0*/  STL.64 [R1+0xa58], R172 ;  /* 0x000a58ac01007387 */ /* 0x000fe80000100a00 */
[----:B------:R2:W-:Y:S04]  /*81dd0*/  STL.64 [R1+0xa50], R170 ;  /* 0x000a50aa01007387 */ /* 0x0005e80000100a00 */
[----:B-1----:R-:W4:Y:S04]  /*81de0*/  LDL.LU.64 R152, [R1+0x11c8] ;  /* 0x0011c80001987983 */ /* 0x002f280000300a00 */
        /* <DEDUP_REMOVED lines=13> */
[----:B--2---:R-:W2:Y:S04]  /*81ec0*/  LDL.LU.64 R186, [R1+0x10c8] ;  /* 0x0010c80001ba7983 */ /* 0x004ea80000300a00 */
[----:B------:R-:W2:Y:S04]  /*81ed0*/  LDL.LU.64 R162, [R1+0x10c0] ;  /* 0x0010c00001a27983 */ /* 0x000ea80000300a00 */
        /* <DEDUP_REMOVED lines=11> */
[----:B---3--:R-:W3:Y:S04]  /*81f90*/  LDL.LU.64 R166, [R1+0x1040] ;  /* 0x0010400001a67983 */ /* 0x008ee80000300a00 */
[----:B-1----:R-:W3:Y:S04]  /*81fa0*/  LDL.LU.64 R168, [R1+0xfc8] ;  /* 0x000fc80001a87983 */ /* 0x002ee80000300a00 */
[----:B------:R1:W-:Y:S04]  /*81fb0*/  LDGSTS.E [R160+0x4fd00], [R170.64], P0 ;  /* 0x4fd00000aaa07fae */ /* 0x0003e80008121848 */
[----:B-1----:R-:W3:Y:S04]  /*81fc0*/  LDL.LU.64 R170, [R1+0xfc0] ;  /* 0x000fc00001aa7983 */ /* 0x002ee80000300a00 */
[----:B------:R-:W3:Y:S04]  /*81fd0*/  LDL.LU.64 R172, [R1+0xf48] ;  /* 0x000f480001ac7983 */ /* 0x000ee80000300a00 */
[----:B------:R-:W3:Y:S04]  /*81fe0*/  LDL.LU.64 R174, [R1+0xf40] ;  /* 0x000f400001ae7983 */ /* 0x000ee80000300a00 */
[----:B------:R-:W3:Y:S04]  /*81ff0*/  LDL.LU.64 R176, [R1+0xec8] ;  /* 0x000ec80001b07983 */ /* 0x000ee80000300a00 */
[----:B------:R-:W3:Y:S04]  /*82000*/  LDL.LU.64 R178, [R1+0xec0] ;  /* 0x000ec00001b27983 */ /* 0x000ee80000300a00 */
[----:B------:R-:W3:Y:S04]  /*82010*/  LDL.LU.64 R180, [R1+0xe48] ;  /* 0x000e480001b47983 */ /* 0x000ee80000300a00 */
[----:B------:R-:W3:Y:S04]  /*82020*/  LDL.LU.64 R182, [R1+0xe40] ;  /* 0x000e400001b67983 */ /* 0x000ee80000300a00 */
[----:B------:R-:W3:Y:S01]  /*82030*/  LDL.LU.64 R184, [R1+0xdc8] ;  /* 0x000dc80001b87983 */ /* 0x000ee20000300a00 */
        /* <DEDUP_REMOVED lines=10> */
[----:B------:R-:W2:Y:S04]  /*820e0*/  LDL.LU.64 R186, [R1+0xdc0] ;  /* 0x000dc00001ba7983 */ /* 0x000ea80000300a00 */
        /* <DEDUP_REMOVED lines=14> */
[----:B------:R-:W-:-:S04]  /*821d0*/  IADD3 R160, P2, R162, UR7, RZ ;  /* 0x00000007a2a07c10 */ /* 0x000fc8000ff5e0ff */
[----:B------:R-:W-:Y:S02]  /*821e0*/  IADD3.X R161, R163, UR6, RZ, P2, !PT ;  /* 0x00000006a3a17c10 */ /* 0x000fe400097fe4ff */
[----:B------:R-:W-:-:S04]  /*821f0*/  IADD3 R162, P2, R164, UR7, RZ ;  /* 0x00000007a4a27c10 */ /* 0x000fc8000ff5e0ff */
[----:B------:R-:W-:Y:S02]  /*82200*/  IADD3.X R163, R165, UR6, RZ, P2, !PT ;  /* 0x00000006a5a37c10 */ /* 0x000fe400097fe4ff */
[----:B---3--:R-:W-:-:S04]  /*82210*/  IADD3 R164, P2, R166, UR7, RZ ;  /* 0x00000007a6a47c10 */ /* 0x008fc8000ff5e0ff */
        /* <DEDUP_REMOVED lines=21> */
[----:B------:R-:W-:Y:S01]  /*82370*/  IMAD.U32 R2, RZ, RZ, UR5 ;  /* 0x00000005ff027e24 */ /* 0x000fe2000f8e00ff */
[----:B------:R-:W-:Y:S01]  /*82380*/  MOV R247, R153 ;  /* 0x0000009900f77202 */ /* 0x000fe20000000f00 */
[----:B------:R-:W-:Y:S01]  /*82390*/  IMAD.MOV.U32 R246, RZ, RZ, R152 ;  /* 0x000000fffff67224 */ /* 0x000fe200078e0098 */
[----:B------:R-:W-:Y:S01]  /*823a0*/  LOP3.LUT R231, R231, 0x70, RZ, 0x3c, !PT ;  /* 0x00000070e7e77812 */ /* 0x000fe200078e3cff */
[----:B------:R-:W-:Y:S01]  /*823b0*/  IMAD.MOV.U32 R244, RZ, RZ, R154 ;  /* 0x000000fffff47224 */ /* 0x000fe200078e009a */
[----:B------:R-:W-:Y:S01]  /*823c0*/  MOV R245, R155 ;  /* 0x0000009b00f57202 */ /* 0x000fe20000000f00 */
[----:B------:R-:W-:Y:S01]  /*823d0*/  IMAD.MOV.U32 R242, RZ, RZ, R156 ;  /* 0x000000fffff27224 */ /* 0x000fe200078e009c */
[----:B------:R-:W-:Y:S01]  /*823e0*/  MOV R243, R157 ;  /* 0x0000009d00f37202 */ /* 0x000fe20000000f00 */
[----:B------:R1:W-:Y:S01]  /*823f0*/  STL.64 [R1+0x11c8], R248 ;  /* 0x0011c8f801007387 */ /* 0x0003e20000100a00 */
[----:B------:R-:W-:-:S03]  /*82400*/  LEA R2, R2, R231, 0x10 ;  /* 0x000000e702027211 */ /* 0x000fc600078e80ff */
[----:B------:R1:W-:Y:S04]  /*82410*/  STL.64 [R1+0x11c0], R246 ;  /* 0x0011c0f601007387 */ /* 0x0003e80000100a00 */
[----:B------:R1:W-:Y:S04]  /*82420*/  STL.64 [R1+0x1148], R244 ;  /* 0x001148f401007387 */ /* 0x0003e80000100a00 */
[----:B------:R1:W-:Y:S04]  /*82430*/  STL.64 [R1+0x1140], R242 ;  /* 0x001140f201007387 */ /* 0x0003e80000100a00 */
[----:B------:R1:W-:Y:S04]  /*82440*/  LDGSTS.E [R2+0x40e00], [R248.64], P1 ;  /* 0x40e00000f8027fae */ /* 0x0003e80008921848 */
[----:B------:R1:W-:Y:S04]  /*82450*/  LDGSTS.E [R2+0x40f00], [R246.64], P0 ;  /* 0x40f00000f6027fae */ /* 0x0003e80008121848 */
[----:B------:R1:W-:Y:S04]  /*82460*/  LDGSTS.E [R2+0x41e00], [R244.64], P1 ;  /* 0x41e00000f4027fae */ /* 0x0003e80008921848 */
[----:B------:R1:W-:Y:S01]  /*82470*/  LDGSTS.E [R2+0x41f00], [R242.64], P0 ;  /* 0x41f00000f2027fae */ /* 0x0003e20008121848 */
[----:B------:R-:W-:-:S05]  /*82480*/  IMAD.MOV.U32 R252, RZ, RZ, 0x7f ;  /* 0x0000007ffffc7424 */ /* 0x000fca00078e00ff */
[----:B------:R-:W-:Y:S02]  /*82490*/  IADD3 R252, R252, c[0x0][0x180], RZ ;  /* 0x00006000fcfc7a10 */ /* 0x000fe40007ffe0ff */
[----:B------:R-:W-:Y:S02]  /*824a0*/  IADD3 R230, R230, 0x1, RZ ;  /* 0x00000001e6e67810 */ /* 0x000fe40007ffe0ff */
[----:B------:R-:W-:-:S04]  /*824b0*/  SHF.R.S32.HI R3, RZ, 0x1f, R252 ;  /* 0x0000001fff037819 */ /* 0x000fc800000114fc */
[----:B------:R-:W-:-:S04]  /*824c0*/  LEA.HI R3, R3, R252, RZ, 0x7 ;  /* 0x000000fc03037211 */ /* 0x000fc800078f38ff */
[----:B------:R-:W-:Y:S02]  /*824d0*/  SHF.R.S32.HI R3, RZ, 0x7, R3 ;  /* 0x00000007ff037819 */ /* 0x000fe40000011403 */
        /* <DEDUP_REMOVED lines=32> */
[----:B------:R1:W-:Y:S04]  /*826e0*/  STL.64 [R1+0x10c8], R240 ;  /* 0x0010c8f001007387 */ /* 0x0003e80000100a00 */
[----:B------:R1:W-:Y:S04]  /*826f0*/  STL.64 [R1+0x10c0], R160 ;  /* 0x0010c0a001007387 */ /* 0x0003e80000100a00 */
[----:B------:R1:W-:Y:S04]  /*82700*/  STL.64 [R1+0x1048], R162 ;  /* 0x001048a201007387 */ /* 0x0003e80000100a00 */
[----:B------:R1:W-:Y:S04]  /*82710*/  STL.64 [R1+0x1040], R164 ;  /* 0x001040a401007387 */ /* 0x0003e80000100a00 */
[----:B------:R1:W-:Y:S04]  /*82720*/  STL.64 [R1+0xfc8], R166 ;  /* 0x000fc8a601007387 */ /* 0x0003e80000100a00 */
[----:B------:R1:W-:Y:S04]  /*82730*/  STL.64 [R1+0xfc0], R168 ;  /* 0x000fc0a801007387 */ /* 0x0003e80000100a00 */
[----:B------:R1:W-:Y:S04]  /*82740*/  LDGSTS.E [R2+0x42e00], [R240.64], P1 ;  /* 0x42e00000f0027fae */ /* 0x0003e80008921848 */
        /* <DEDUP_REMOVED lines=19> */
[----:B------:R1:W-:Y:S01]  /*82880*/  LDGSTS.E [R2+0x47e00], [R178.64], P1 ;  /* 0x47e00000b2027fae */ /* 0x0003e20008921848 */
[----:B------:R-:W-:-:S03]  /*82890*/  IMAD.MOV.U32 R158, RZ, RZ, R222 ;  /* 0x000000ffff9e7224 */ /* 0x000fc600078e00de */
[----:B------:R1:W-:Y:S01]  /*828a0*/  STL.64 [R1+0xcc8], R190 ;  /* 0x000cc8be01007387 */ /* 0x0003e20000100a00 */
[----:B------:R-:W-:-:S03]  /*828b0*/  MOV R159, R223 ;  /* 0x000000df009f7202 */ /* 0x000fc60000000f00 */
        /* <DEDUP_REMOVED lines=29> */
[----:B------:R1:W-:Y:S04]  /*82a90*/  LDGSTS.E [R2+0x4df00], [R220.64], P0 ;  /* 0x4df00000dc027fae */ /* 0x0003e80008121848 */
[----:B------:R1:W-:Y:S04]  /*82aa0*/  STL [R1+0xa38], R230 ;  /* 0x000a38e601007387 */ /* 0x0003e80000100800 */
[----:B------:R1:W-:Y:S04]  /*82ab0*/  LDGSTS.E [R2+0x4ee00], [R158.64], P1 ;  /* 0x4ee000009e027fae */ /* 0x0003e80008921848 */
[----:B------:R1:W-:Y:S04]  /*82ac0*/  LDGSTS.E [R2+0x4ef00], [R156.64], P0 ;  /* 0x4ef000009c027fae */ /* 0x0003e80008121848 */
[----:B------:R1:W-:Y:S04]  /*82ad0*/  LDGSTS.E [R2+0x4fe00], [R154.64], P1 ;  /* 0x4fe000009a027fae */ /* 0x0003e80008921848 */
[----:B------:R1:W-:Y:S01]  /*82ae0*/  LDGSTS.E [R2+0x4ff00], [R152.64], P0 ;  /* 0x4ff0000098027fae */ /* 0x0003e20008121848 */
[----:B------:R-:W-:-:S03]  /*82af0*/  ISETP.NE.U32.AND P0, PT, R230, R3, PT ;  /* 0x00000003e600720c */ /* 0x000fc60003f05070 */
[----:B------:R-:W0:Y:S10]  /*82b00*/  LDGDEPBAR ;  /* 0x00000000000079af */ /* 0x000e340000000000 */
[----:B-1----:R-:W-:Y:S01]  /*82b10*/  @!P0 CALL.REL.NOINC `(.L_x_0) ;  /* 0x0000001000008944 */ /* 0x002fe20003c00000 */
[----:B------:R-:W-:Y:S05]  /*82b20*/  BRA `(.L_x_1) ;  /* 0xfffad67000007947 */ /* 0x000fea000383ffff */
.L_x_0:
[----:B----45:R-:W2:Y:S01]  /*82b30*/  LDL.LU R152, [R1+0x470] ;  /* 0x0004700001987983 */ /* 0x030ea20000300800 */
[----:B------:R-:W-:-:S04]  /*82b40*/  DEPBAR.LE SB0, 0x0 ;  /* 0x000080000000791a */ /* 0x000fc80000000000 */
[----:B------:R-:W2:Y:S04]  /*82b50*/  LDL.LU R153, [R1+0x474] ;  /* 0x0004740001997983 */ /* 0x000ea80000300800 */
[----:B------:R-:W2:Y:S04]  /*82b60*/  LDL.LU R154, [R1+0x370] ;  /* 0x00037000019a7983 */ /* 0x000ea80000300800 */
[----:B------:R-:W2:Y:S04]  /*82b70*/  LDL.LU R155, [R1+0x374] ;  /* 0x00037400019b7983 */ /* 0x000ea80000300800 */
[----:B------:R-:W1:Y:S04]  /*82b80*/  S2R R160, SR_TID.X ;  /* 0x0000000000a07919 */ /* 0x000e680000002100 */
[----:B------:R-:W3:Y:S04]  /*82b90*/  LDL.LU R156, [R1+0x478] ;  /* 0x00047800019c7983 */ /* 0x000ee80000300800 */
[----:B------:R-:W3:Y:S04]  /*82ba0*/  LDL.LU R157, [R1+0x47c] ;  /* 0x00047c00019d7983 */ /* 0x000ee80000300800 */
[----:B------:R-:W3:Y:S04]  /*82bb0*/  LDL.LU R158, [R1+0x378] ;  /* 0x00037800019e7983 */ /* 0x000ee80000300800 */
[----:B------:R-:W3:Y:S01]  /*82bc0*/  LDL.LU R159, [R1+0x37c] ;  /* 0x00037c00019f7983 */ /* 0x000ee20000300800 */
[C---:B-1----:R-:W-:Y:S01]  /*82bd0*/  SHF.L.U32 R0, R160.reuse, 0x7, RZ ;  /* 0x00000007a0007819 */ /* 0x042fe200000006ff */
[----:B------:R-:W-:-:S03]  /*82be0*/  IMAD.SHL.U32 R2, R160, 0x20, RZ ;  /* 0x00000020a0027824 */ /* 0x000fc600078e00ff */
[----:B------:R-:W-:-:S04]  /*82bf0*/  LOP3.LUT R0, R0, 0xc00, RZ, 0xc0, !PT ;  /* 0x00000c0000007812 */ /* 0x000fc800078ec0ff */
[----:B------:R-:W-:Y:S02]  /*82c00*/  LOP3.LUT R0, R0, 0x60, R2, 0xf8, !PT ;  /* 0x0000006000007812 */ /* 0x000fe400078ef802 */
[----:B------:R-:W-:-:S04]  /*82c10*/  SHF.L.U32 R2, R160, 0x2, RZ ;  /* 0x00000002a0027819 */ /* 0x000fc800000006ff */
[----:B------:R-:W-:Y:S01]  /*82c20*/  LOP3.LUT R0, R0, 0x70, R2, 0x78, !PT ;  /* 0x0000007000007812 */ /* 0x000fe200078e7802 */
[----:B------:R-:W-:-:S05]  /*82c30*/  IMAD.SHL.U32 R2, R160, 0x8, RZ ;  /* 0x00000008a0027824 */ /* 0x000fca00078e00ff */
[----:B------:R-:W-:-:S04]  /*82c40*/  LOP3.LUT R2, R2, 0x100, RZ, 0xc0, !PT ;  /* 0x0000010002027812 */ /* 0x000fc800078ec0ff */
[----:B------:R-:W-:Y:S01]  /*82c50*/  IADD3 R0, R2, R0, RZ ;  /* 0x0000000002007210 */ /* 0x000fe20007ffe0ff */
[----:B------:R-:W-:Y:S06]  /*82c60*/  BAR.SYNC.DEFER_BLOCKING 0x0 ;  /* 0x0000000000007b1d */ /* 0x000fec0000010000 */
[----:B--2---:R1:W-:Y:S04]  /*82c70*/  STS.128 [R0], R152 ;  /* 0x0000009800007388 */ /* 0x0043e80000000c00 */
[----:B-1----:R-:W2:Y:S04]  /*82c80*/  LDL.LU R152, [R1+0x110] ;  /* 0x0001100001987983 */ /* 0x002ea80000300800 */
[----:B------:R-:W2:Y:S04]  /*82c90*/  LDL.LU R153, [R1+0x114] ;  /* 0x0001140001997983 */ /* 0x000ea80000300800 */
[----:B------:R-:W2:Y:S04]  /*82ca0*/  LDL.LU R154, [R1+0x1d0] ;  /* 0x0001d000019a7983 */ /* 0x000ea80000300800 */
[----:B------:R-:W2:Y:S04]  /*82cb0*/  LDL.LU R155, [R1+0x1d4] ;  /* 0x0001d400019b7983 */ /* 0x000ea80000300800 */
[----:B--2---:R1:W-:Y:S04]  /*82cc0*/  STS.128 [R0+0x200], R152 ;  /* 0x0002009800007388 */ /* 0x0043e80000000c00 */
[----:B-1----:R-:W2:Y:S04]  /*82cd0*/  LDL.LU R152, [R1+0x118] ;  /* 0x0001180001987983 */ /* 0x002ea80000300800 */
[----:B------:R-:W2:Y:S04]  /*82ce0*/  LDL.LU R153, [R1+0x11c] ;  /* 0x00011c0001997983 */ /* 0x000ea80000300800 */
[----:B------:R-:W2:Y:S04]  /*82cf0*/  LDL.LU R154, [R1+0x1d8] ;  /* 0x0001d800019a7983 */ /* 0x000ea80000300800 */
[----:B------:R-:W2:Y:S04]  /*82d00*/  LDL.LU R155, [R1+0x1dc] ;  /* 0x0001dc00019b7983 */ /* 0x000ea80000300800 */
[----:B---3--:R1:W-:Y:S01]  /*82d10*/  STS.128 [R0+0x80], R156 ;  /* 0x0000809c00007388 */ /* 0x0083e20000000c00 */
[C---:B------:R-:W-:Y:S01]  /*82d20*/  IMAD.SHL.U32 R2, R160.reuse, 0x200, RZ ;  /* 0x00000200a0027824 */ /* 0x040fe200078e00ff */
[----:B------:R-:W-:-:S04]  /*82d30*/  LOP3.LUT R3, R160, 0x3f, RZ, 0xc0, !PT ;  /* 0x0000003fa0037812 */ /* 0x000fc800078ec0ff */
[----:B------:R-:W-:-:S04]  /*82d40*/  LOP3.LUT R2, R2, 0xc00, RZ, 0xc0, !PT ;  /* 0x00000c0002027812 */ /* 0x000fc800078ec0ff */
[----:B------:R-:W-:-:S04]  /*82d50*/  LEA R2, R3, R2, 0x4 ;  /* 0x0000000203027211 */ /* 0x000fc800078e20ff */
[C---:B------:R-:W-:Y:S02]  /*82d60*/  LOP3.LUT R216, R2.reuse, 0x20, RZ, 0x3c, !PT ;  /* 0x0000002002d87812 */ /* 0x040fe400078e3cff */
[C---:B------:R-:W-:Y:S01]  /*82d70*/  LOP3.LUT R3, R2.reuse, 0x40, RZ, 0x3c, !PT ;  /* 0x0000004002037812 */ /* 0x040fe200078e3cff */
[----:B-1----:R-:W3:Y:S01]  /*82d80*/  LDL.LU R156, [R1+0x30] ;  /* 0x00003000019c7983 */ /* 0x002ee20000300800 */
[----:B------:R-:W-:-:S03]  /*82d90*/  LOP3.LUT R252, R2, 0x60, RZ, 0x3c, !PT ;  /* 0x0000006002fc7812 */ /* 0x000fc600078e3cff */
[----:B------:R-:W3:Y:S04]  /*82da0*/  LDL.LU R157, [R1+0x34] ;  /* 0x00003400019d7983 */ /* 0x000ee80000300800 */
[----:B------:R-:W3:Y:S04]  /*82db0*/  LDL.LU R158, [R1+0x20] ;  /* 0x00002000019e7983 */ /* 0x000ee80000300800 */
[----:B------:R-:W3:Y:S04]  /*82dc0*/  LDL.LU R159, [R1+0x24] ;  /* 0x00002400019f7983 */ /* 0x000ee80000300800 */
[----:B--2---:R-:W-:Y:S04]  /*82dd0*/  STS.128 [R0+0x280], R152 ;  /* 0x0002809800007388 */ /* 0x004fe80000000c00 */
[----:B------:R-:W-:Y:S06]  /*82de0*/  BAR.SYNC.DEFER_BLOCKING 0x0 ;  /* 0x0000000000007b1d */ /* 0x000fec0000010000 */
[----:B------:R-:W1:Y:S04]  /*82df0*/  LDS.128 R152, [R2] ;  /* 0x0000000002987984 */ /* 0x000e680000000c00 */
[----:B------:R-:W2:Y:S04]  /*82e00*/  LDS.128 R164, [R216] ;  /* 0x00000000d8a47984 */ /* 0x000ea80000000c00 */
[----:B------:R-:W4:Y:S04]  /*82e10*/  LDS.128 R160, [R3] ;  /* 0x0000000003a07984 */ /* 0x000f280000000c00 */
[----:B-1----:R-:W-:Y:S04]  /*82e20*/  STL.64 [R1+0x70], R152 ;  /* 0x0000709801007387 */ /* 0x002fe80000100a00 */
[----:B------:R-:W-:Y:S04]  /*82e30*/  STL.64 [R1+0x78], R154 ;  /* 0x0000789a01007387 */ /* 0x000fe80000100a00 */
[----:B------:R-:W1:Y:S04]  /*82e40*/  LDS.128 R152, [R252] ;  /* 0x00000000fc987984 */ /* 0x000e680000000c00 */
[----:B--2---:R-:W-:Y:S04]  /*82e50*/  STL.64 [R1+0xb0], R164 ;  /* 0x0000b0a401007387 */ /* 0x004fe80000100a00 */
[----:B------:R-:W-:Y:S04]  /*82e60*/  STL.64 [R1+0xb8], R166 ;  /* 0x0000b8a601007387 */ /* 0x000fe80000100a00 */
[----:B----4-:R-:W-:Y:S04]  /*82e70*/  STL.64 [R1+0x100], R160 ;  /* 0x000100a001007387 */ /* 0x010fe80000100a00 */
[----:B------:R-:W-:Y:S04]  /*82e80*/  STL.64 [R1+0x108], R162 ;  /* 0x000108a201007387 */ /* 0x000fe80000100a00 */
[----:B------:R-:W-:Y:S06]  /*82e90*/  BAR.SYNC.DEFER_BLOCKING 0x0 ;  /* 0x0000000000007b1d */ /* 0x000fec0000010000 */
[----:B-1----:R1:W-:Y:S04]  /*82ea0*/  STL.64 [R1+0x120], R152 ;  /* 0x0001209801007387 */ /* 0x0023e80000100a00 */
[----:B------:R2:W-:Y:S04]  /*82eb0*/  STL.64 [R1+0x128], R154 ;  /* 0x0001289a01007387 */ /* 0x0005e80000100a00 */
[----:B-1----:R-:W4:Y:S04]  /*82ec0*/  LDL.LU R152, [R1+0x38] ;  /* 0x0000380001987983 */ /* 0x002f280000300800 */
[----:B------:R-:W4:Y:S04]  /*82ed0*/  LDL.LU R153, [R1+0x3c] ;  /* 0x00003c0001997983 */ /* 0x000f280000300800 */
[----:B--2---:R-:W4:Y:S04]  /*82ee0*/  LDL.LU R154, [R1+0x28] ;  /* 0x00002800019a7983 */ /* 0x004f280000300800 */
[----:B------:R-:W4:Y:S04]  /*82ef0*/  LDL.LU R155, [R1+0x2c] ;  /* 0x00002c00019b7983 */ /* 0x000f280000300800 */
[----:B---3--:R-:W-:Y:S04]  /*82f00*/  STS.128 [R0], R156 ;  /* 0x0000009c00007388 */ /* 0x008fe80000000c00 */
[----:B----4-:R1:W-:Y:S02]  /*82f10*/  STS.128 [R0+0x80], R152 ;  /* 0x0000809800007388 */ /* 0x0103e40000000c00 */
[----:B-1----:R-:W-:Y:S01]  /*82f20*/  IMAD.MOV.U32 R154, RZ, RZ, R12 ;  /* 0x000000ffff9a7224 */ /* 0x002fe200078e000c */
[----:B------:R-:W-:Y:S01]  /*82f30*/  MOV R155, R13 ;  /* 0x0000000d009b7202 */ /* 0x000fe20000000f00 */
[----:B------:R-:W-:Y:S01]  /*82f40*/  IMAD.MOV.U32 R152, RZ, RZ, R16 ;  /* 0x000000ffff987224 */ /* 0x000fe200078e0010 */
[----:B------:R-:W-:Y:S01]  /*82f50*/  MOV R153, R17 ;  /* 0x0000001100997202 */ /* 0x000fe20000000f00 */
[----:B------:R-:W-:Y:S01]  /*82f60*/  IMAD.MOV.U32 R12, RZ, RZ, R18 ;  /* 0x000000ffff0c7224 */ /* 0x000fe200078e0012 */
[----:B------:R-:W-:-:S03]  /*82f70*/  MOV R13, R19 ;  /* 0x00000013000d7202 */ /* 0x000fc60000000f00 */
[----:B------:R-:W-:Y:S04]  /*82f80*/  STS.128 [R0+0x200], R152 ;  /* 0x0002009800007388 */ /* 0x000fe80000000c00 */
[----:B------:R1:W-:Y:S04]  /*82f90*/  STS.128 [R0+0x280], R12 ;  /* 0x0002800c00007388 */ /* 0x0003e80000000c00 */
[----:B------:R-:W-:Y:S06]  /*82fa0*/  BAR.SYNC.DEFER_BLOCKING 0x0 ;  /* 0x0000000000007b1d */ /* 0x000fec0000010000 */
[----:B------:R-:W2:Y:S04]  /*82fb0*/  LDS.128 R16, [R2] ;  /* 0x0000000002107984 */ /* 0x000ea80000000c00 */
[----:B------:R-:W3:Y:S04]  /*82fc0*/  LDS.128 R156, [R216] ;  /* 0x00000000d89c7984 */ /* 0x000ee80000000c00 */
[----:B------:R-:W4:Y:S01]  /*82fd0*/  LDS.128 R152, [R3] ;  /* 0x0000000003987984 */ /* 0x000f220000000c00 */
[----:B-1----:R-:W-:Y:S01]  /*82fe0*/  IMAD.MOV.U32 R12, RZ, RZ, R60 ;  /* 0x000000ffff0c7224 */ /* 0x002fe200078e003c */
[----:B------:R-:W-:Y:S01]  /*82ff0*/  MOV R13, R61 ;  /* 0x0000003d000d7202 */ /* 0x000fe20000000f00 */
[----:B------:R-:W-:Y:S01]  /*83000*/  IMAD.MOV.U32 R14, RZ, RZ, R20 ;  /* 0x000000ffff0e7224 */ /* 0x000fe200078e0014 */
[----:B------:R-:W-:Y:S01]  /*83010*/  MOV R15, R21 ;  /* 0x00000015000f7202 */ /* 0x000fe20000000f00 */
[----:B--2---:R-:W-:Y:S04]  /*83020*/  STL.64 [R1+0x30], R16 ;  /* 0x0000301001007387 */ /* 0x004fe80000100a00 */
[----:B------:R-:W-:Y:S04]  /*83030*/  STL.64 [R1+0x38], R18 ;  /* 0x0000381201007387 */ /* 0x000fe80000100a00 */
[----:B------:R-:W1:Y:S04]  /*83040*/  LDS.128 R16, [R252] ;  /* 0x00000000fc107984 */ /* 0x000e680000000c00 */
[----:B------:R-:W-:Y:S01]  /*83050*/  BAR.SYNC.DEFER_BLOCKING 0x0 ;  /* 0x0000000000007b1d */ /* 0x000fe20000010000 */
[----:B------:R-:W-:Y:S01]  /*83060*/  IMAD.MOV.U32 R20, RZ, RZ, R62 ;  /* 0x000000ffff147224 */ /* 0x000fe200078e003e */
[----:B------:R-:W-:-:S04]  /*83070*/  MOV R21, R63 ;  /* 0x0000003f00157202 */ /* 0x000fc80000000f00 */
[----:B------:R2:W-:Y:S04]  /*83080*/  STS.128 [R0], R12 ;  /* 0x0000000c00007388 */ /* 0x0005e80000000c00 */
[----:B------:R-:W-:Y:S01]  /*83090*/  STS.128 [R0+0x80], R20 ;  /* 0x0000801400007388 */ /* 0x000fe20000000c00 */
[----:B--2---:R-:W-:Y:S01]  /*830a0*/  IMAD.MOV.U32 R14, RZ, RZ, R84 ;  /* 0x000000ffff0e7224 */ /* 0x004fe200078e0054 */
[----:B------:R-:W-:Y:S01]  /*830b0*/  MOV R15, R85 ;  /* 0x00000055000f7202 */ /* 0x000fe20000000f00 */
[----:B------:R-:W-:Y:S01]  /*830c0*/  IMAD.MOV.U32 R12, RZ, RZ, R104 ;  /* 0x000000ffff0c7224 */ /* 0x000fe200078e0068 */
[----:B------:R-:W-:Y:S01]  /*830d0*/  MOV R13, R105 ;  /* 0x00000069000d7202 */ /* 0x000fe20000000f00 */
[----:B------:R-:W-:Y:S01]  /*830e0*/  IMAD.MOV.U32 R84, RZ, RZ, R106 ;  /* 0x000000ffff547224 */ /* 0x000fe200078e006a */
[----:B------:R-:W-:-:S03]  /*830f0*/  MOV R85, R107 ;  /* 0x0000006b00557202 */ /* 0x000fc60000000f00 */
[----:B------:R2:W-:Y:S04]  /*83100*/  STS.128 [R0+0x200], R12 ;  /* 0x0002000c00007388 */ /* 0x0005e80000000c00 */
[----:B------:R-:W-:Y:S04]  /*83110*/  STS.128 [R0+0x280], R84 ;  /* 0x0002805400007388 */ /* 0x000fe80000000c00 */
[----:B------:R-:W-:Y:S06]  /*83120*/  BAR.SYNC.DEFER_BLOCKING 0x0 ;  /* 0x0000000000007b1d */ /* 0x000fec0000010000 */
[----:B---3--:R-:W-:Y:S04]  /*83130*/  STL.64 [R1+0x80], R156 ;  /* 0x0000809c01007387 */ /* 0x008fe80000100a00 */
[----:B------:R-:W-:Y:S04]  /*83140*/  STL.64 [R1+0x88], R158 ;  /* 0x0000889e01007387 */ /* 0x000fe80000100a00 */
[----:B----4-:R-:W-:Y:S04]  /*83150*/  STL.64 [R1+0xc0], R152 ;  /* 0x0000c09801007387 */ /* 0x010fe80000100a00 */
[----:B------:R-:W-:Y:S04]  /*83160*/  STL.64 [R1+0xc8], R154 ;  /* 0x0000c89a01007387 */ /* 0x000fe80000100a00 */
[----:B-1----:R-:W-:Y:S04]  /*83170*/  STL.64 [R1+0x110], R16 ;  /* 0x0001101001007387 */ /* 0x002fe80000100a00 */
[----:B------:R-:W-:Y:S04]  /*83180*/  STL.64 [R1+0x118], R18 ;  /* 0x0001181201007387 */ /* 0x000fe80000100a00 */
[----:B------:R-:W1:Y:S04]  /*83190*/  LDS.128 R16, [R2] ;  /* 0x0000000002107984 */ /* 0x000e680000000c00 */
[----:B------:R-:W3:Y:S04]  /*831a0*/  LDS.128 R60, [R216] ;  /* 0x00000000d83c7984 */ /* 0x000ee80000000c00 */
[----:B------:R-:W4:Y:S01]  /*831b0*/  LDS.128 R20, [R3] ;  /* 0x0000000003147984 */ /* 0x000f220000000c00 */
[----:B--2---:R-:W-:-:S03]  /*831c0*/  IMAD.MOV.U32 R12, RZ, RZ, R100 ;  /* 0x000000ffff0c7224 */ /* 0x004fc600078e0064 */
[----:B-1----:R-:W-:Y:S04]  /*831d0*/  STL.64 [R1+0x20], R16 ;  /* 0x0000201001007387 */ /* 0x002fe80000100a00 */
[----:B------:R-:W-:Y:S04]  /*831e0*/  STL.64 [R1+0x28], R18 ;  /* 0x0000281201007387 */ /* 0x000fe80000100a00 */
[----:B------:R-:W1:Y:S01]  /*831f0*/  LDS.128 R16, [R252] ;  /* 0x00000000fc107984 */ /* 0x000e620000000c00 */
[----:B------:R-:W-:Y:S01]  /*83200*/  MOV R13, R101 ;  /* 0x00000065000d7202 */ /* 0x000fe20000000f00 */
[----:B------:R-:W-:Y:S01]  /*83210*/  IMAD.MOV.U32 R14, RZ, RZ, R148 ;  /* 0x000000ffff0e7224 */ /* 0x000fe200078e0094 */
[----:B------:R-:W-:Y:S01]  /*83220*/  MOV R15, R149 ;  /* 0x00000095000f7202 */ /* 0x000fe20000000f00 */
[----:B------:R-:W-:Y:S06]  /*83230*/  BAR.SYNC.DEFER_BLOCKING 0x0 ;  /* 0x0000000000007b1d */ /* 0x000fec0000010000 */
[----:B---3--:R-:W-:Y:S04]  /*83240*/  STL.64 [R1+0x60], R60 ;  /* 0x0000603c01007387 */ /* 0x008fe80000100a00 */
[----:B------:R-:W-:Y:S04]  /*83250*/  STL.64 [R1+0x68], R62 ;  /* 0x0000683e01007387 */ /* 0x000fe80000100a00 */
[----:B----4-:R-:W-:Y:S04]  /*83260*/  STL.64 [R1+0xa0], R20 ;  /* 0x0000a01401007387 */ /* 0x010fe80000100a00 */
[----:B------:R-:W-:Y:S04]  /*83270*/  STL.64 [R1+0xa8], R22 ;  /* 0x0000a81601007387 */ /* 0x000fe80000100a00 */
[----:B------:R2:W-:Y:S02]  /*83280*/  STS.128 [R0], R12 ;  /* 0x0000000c00007388 */ /* 0x0005e40000000c00 */
[----:B--2---:R-:W-:Y:S01]  /*83290*/  IMAD.MOV.U32 R14, RZ, RZ, R4 ;  /* 0x000000ffff0e7224 */ /* 0x004fe200078e0004 */
[----:B------:R-:W-:Y:S01]  /*832a0*/  MOV R15, R5 ;  /* 0x00000005000f7202 */ /* 0x000fe20000000f00 */
[----:B------:R-:W-:Y:S01]  /*832b0*/  IMAD.MOV.U32 R4, RZ, RZ, R10 ;  /* 0x000000ffff047224 */ /* 0x000fe200078e000a */
[----:B------:R-:W-:Y:S01]  /*832c0*/  MOV R5, R11 ;  /* 0x0000000b00057202 */ /* 0x000fe20000000f00 */
[----:B-1----:R-:W-:Y:S04]  /*832d0*/  STL.64 [R1+0xd0], R16 ;  /* 0x0000d01001007387 */ /* 0x002fe80000100a00 */
[----:B------:R-:W-:Y:S04]  /*832e0*/  STL.64 [R1+0xd8], R18 ;  /* 0x0000d81201007387 */ /* 0x000fe80000100a00 */
[----:B------:R1:W-:Y:S04]  /*832f0*/  STS.128 [R0+0x280], R4 ;  /* 0x0002800400007388 */ /* 0x0003e80000000c00 */
[----:B-1----:R-:W2:Y:S04]  /*83300*/  LDL.LU R4, [R1+0x5a0] ;  /* 0x0005a00001047983 */ /* 0x002ea80000300800 */
[----:B------:R-:W2:Y:S04]  /*83310*/  LDL.LU R5, [R1+0x5a4] ;  /* 0x0005a40001057983 */ /* 0x000ea80000300800 */
[----:B------:R-:W2:Y:S04]  /*83320*/  LDL.LU R6, [R1+0x650] ;  /* 0x0006500001067983 */ /* 0x000ea80000300800 */
[----:B------:R-:W2:Y:S01]  /*83330*/  LDL.LU R7, [R1+0x654] ;  /* 0x0006540001077983 */ /* 0x000ea20000300800 */
[----:B------:R-:W-:Y:S01]  /*83340*/  IMAD.MOV.U32 R148, RZ, RZ, R102 ;  /* 0x000000ffff947224 */ /* 0x000fe200078e0066 */
[----:B------:R-:W-:Y:S01]  /*83350*/  MOV R149, R103 ;  /* 0x0000006700957202 */ /* 0x000fe20000000f00 */
[----:B------:R-:W-:Y:S01]  /*83360*/  IMAD.MOV.U32 R12, RZ, RZ, R8 ;  /* 0x000000ffff0c7224 */ /* 0x000fe200078e0008 */
[----:B------:R-:W-:-:S03]  /*83370*/  MOV R13, R9 ;  /* 0x00000009000d7202 */ /* 0x000fc60000000f00 */
[----:B------:R-:W-:Y:S04]  /*83380*/  STS.128 [R0+0x80], R148 ;  /* 0x0000809400007388 */ /* 0x000fe80000000c00 */
[----:B------:R-:W-:Y:S04]  /*83390*/  STS.128 [R0+0x200], R12 ;  /* 0x0002000c00007388 */ /* 0x000fe80000000c00 */
[----:B------:R-:W-:Y:S06]  /*833a0*/  BAR.SYNC.DEFER_BLOCKING 0x0 ;  /* 0x0000000000007b1d */ /* 0x000fec0000010000 */
[----:B------:R-:W1:Y:S04]  /*833b0*/  LDS.128 R248, [R2] ;  /* 0x0000000002f87984 */ /* 0x000e680000000c00 */
[----:B------:R-:W3:Y:S04]  /*833c0*/  LDS.128 R16, [R216] ;  /* 0x00000000d8107984 */ /* 0x000ee80000000c00 */
[----:B------:R-:W-:Y:S04]  /*833d0*/  LDS.128 R12, [R3] ;  /* 0x00000000030c7984 */ /* 0x000fe80000000c00 */
[----:B------:R-:W4:Y:S04]  /*833e0*/  LDS.128 R8, [R252] ;  /* 0x00000000fc087984 */ /* 0x000f280000000c00 */
[----:B------:R-:W-:Y:S06]  /*833f0*/  BAR.SYNC.DEFER_BLOCKING 0x0 ;  /* 0x0000000000007b1d */ /* 0x000fec0000010000 */
[----:B-1----:R4:W-:Y:S04]  /*83400*/  STL [R1+0x2bc0], R250 ;  /* 0x002bc0fa01007387 */ /* 0x0029e80000100800 */
[----:B------:R1:W-:Y:S04]  /*83410*/  STL [R1+0x2bbc], R251 ;  /* 0x002bbcfb01007387 */ /* 0x0003e80000100800 */
[----:B---3--:R-:W-:Y:S04]  /*83420*/  STL.64 [R1], R16 ;  /* 0x0000001001007387 */ /* 0x008fe80000100a00 */
[----:B------:R-:W-:Y:S01]  /*83430*/  STL.64 [R1+0x8], R18 ;  /* 0x0000081201007387 */ /* 0x000fe20000100a00 */
[----:B----4-:R-:W-:-:S03]  /*83440*/  IMAD.MOV.U32 R250, RZ, RZ, R8 ;  /* 0x000000fffffa7224 */ /* 0x010fc600078e0008 */
[----:B------:R-:W-:Y:S01]  /*83450*/  STL.64 [R1+0x40], R12 ;  /* 0x0000400c01007387 */ /* 0x000fe20000100a00 */
[----:B-1----:R-:W-:-:S03]  /*83460*/  MOV R251, R9 ;  /* 0x0000000900fb7202 */ /* 0x002fc60000000f00 */
[----:B------:R-:W-:Y:S04]  /*83470*/  STL.64 [R1+0x48], R14 ;  /* 0x0000480e01007387 */ /* 0x000fe80000100a00 */
[----:B------:R1:W-:Y:S04]  /*83480*/  STL.64 [R1+0x98], R10 ;  /* 0x0000980a01007387 */ /* 0x0003e80000100a00 */
[----:B------:R-:W3:Y:S04]  /*83490*/  LDL.LU R8, [R1+0x5a8] ;  /* 0x0005a80001087983 */ /* 0x000ee80000300800 */
[----:B------:R-:W3:Y:S04]  /*834a0*/  LDL.LU R9, [R1+0x5ac] ;  /* 0x0005ac0001097983 */ /* 0x000ee80000300800 */
[----:B-1----:R-:W3:Y:S04]  /*834b0*/  LDL.LU R10, [R1+0x658] ;  /* 0x00065800010a7983 */ /* 0x002ee80000300800 */
[----:B------:R-:W3:Y:S04]  /*834c0*/  LDL.LU R11, [R1+0x65c] ;  /* 0x00065c00010b7983 */ /* 0x000ee80000300800 */
        /* <DEDUP_REMOVED lines=10> */
[----:B---3--:R1:W-:Y:S04]  /*83570*/  STS.128 [R0+0x80], R8 ;  /* 0x0000800800007388 */ /* 0x0083e80000000c00 */
[----:B-1----:R-:W3:Y:S04]  /*83580*/  LDL.LU R8, [R1+0x50] ;  /* 0x0000500001087983 */ /* 0x002ee80000300800 */
        /* <DEDUP_REMOVED lines=54> */
[----:B------:R-:W-:Y:S04]  /*838f0*/  STS.128 [R0+0x200], R4 ;  /* 0x0002000400007388 */ /* 0x000fe80000000c00 */
        /* <DEDUP_REMOVED lines=9> */
[----:B------:R-:W2:Y:S04]  /*83990*/  LDS.128 R16, [R216] ;  /* 0x00000000d8107984 */ /* 0x000ea80000000c00 */
[----:B------:R-:W3:Y:S04]  /*839a0*/  LDS.128 R12, [R3] ;  /* 0x00000000030c7984 */ /* 0x000ee80000000c00 */
[----:B-1----:R-:W-:Y:S04]  /*839b0*/  STL.64 [R1+0xf0], R8 ;  /* 0x0000f00801007387 */ /* 0x002fe80000100a00 */
[----:B------:R-:W-:Y:S04]  /*839c0*/  STL.64 [R1+0xf8], R10 ;  /* 0x0000f80a01007387 */ /* 0x000fe80000100a00 */
[----:B------:R-:W1:Y:S01]  /*839d0*/  LDS.128 R8, [R252] ;  /* 0x00000000fc087984 */ /* 0x000e620000000c00 */
[----:B------:R-:W-:Y:S01]  /*839e0*/  IMAD.MOV.U32 R4, RZ, RZ, R116 ;  /* 0x000000ffff047224 */ /* 0x000fe200078e0074 */
[----:B------:R-:W-:Y:S01]  /*839f0*/  MOV R5, R117 ;  /* 0x0000007500057202 */ /* 0x000fe20000000f00 */
[----:B------:R-:W-:Y:S01]  /*83a00*/  IMAD.MOV.U32 R6, RZ, RZ, R132 ;  /* 0x000000ffff067224 */ /* 0x000fe200078e0084 */
[----:B------:R-:W-:Y:S01]  /*83a10*/  MOV R7, R133 ;  /* 0x0000008500077202 */ /* 0x000fe20000000f00 */
[----:B------:R-:W-:Y:S06]  /*83a20*/  BAR.SYNC.DEFER_BLOCKING 0x0 ;  /* 0x0000000000007b1d */ /* 0x000fec0000010000 */
[----:B--2---:R-:W-:Y:S04]  /*83a30*/  STL.64 [R1+0x140], R16 ;  /* 0x0001401001007387 */ /* 0x004fe80000100a00 */
[----:B------:R-:W-:Y:S04]  /*83a40*/  STL.64 [R1+0x148], R18 ;  /* 0x0001481201007387 */ /* 0x000fe80000100a00 */
[----:B---3--:R-:W-:Y:S04]  /*83a50*/  STL.64 [R1+0x170], R12 ;  /* 0x0001700c01007387 */ /* 0x008fe80000100a00 */
[----:B------:R-:W-:Y:S04]  /*83a60*/  STL.64 [R1+0x178], R14 ;  /* 0x0001780e01007387 */ /* 0x000fe80000100a00 */
[----:B------:R2:W-:Y:S04]  /*83a70*/  STS.128 [R0], R4 ;  /* 0x0000000400007388 */ /* 0x0005e80000000c00 */
[----:B-1----:R-:W-:Y:S01]  /*83a80*/  STL.64 [R1+0x1c0], R8 ;  /* 0x0001c00801007387 */ /* 0x002fe20000100a00 */
[----:B--2---:R-:W-:Y:S01]  /*83a90*/  IMAD.MOV.U32 R4, RZ, RZ, R68 ;  /* 0x000000ffff047224 */ /* 0x004fe200078e0044 */
[----:B------:R-:W-:Y:S01]  /*83aa0*/  MOV R5, R69 ;  /* 0x0000004500057202 */ /* 0x000fe20000000f00 */
[----:B------:R-:W-:Y:S01]  /*83ab0*/  IMAD.MOV.U32 R6, RZ, RZ, R64 ;  /* 0x000000ffff067224 */ /* 0x000fe200078e0040 */
[----:B------:R-:W-:Y:S01]  /*83ac0*/  MOV R7, R65 ;  /* 0x0000004100077202 */ /* 0x000fe20000000f00 */
        /* <DEDUP_REMOVED lines=15> */
[----:B------:R-:W4:Y:S04]  /*83bc0*/  LDS.128 R240, [R3] ;  /* 0x0000000003f07984 */ /* 0x000f280000000c00 */
[----:B-1----:R-:W-:Y:S04]  /*83bd0*/  STL [R1+0x2bb0], R244 ;  /* 0x002bb0f401007387 */ /* 0x002fe80000100800 */
[----:B------:R-:W-:Y:S04]  /*83be0*/  STL [R1+0x2bac], R245 ;  /* 0x002bacf501007387 */ /* 0x000fe80000100800 */
[----:B------:R1:W-:Y:S04]  /*83bf0*/  STL [R1+0x2ba0], R246 ;  /* 0x002ba0f601007387 */ /* 0x0003e80000100800 */
[----:B------:R-:W-:Y:S04]  /*83c00*/  STL [R1+0x2b9c], R247 ;  /* 0x002b9cf701007387 */ /* 0x000fe80000100800 */
[----:B---3--:R-:W-:Y:S01]  /*83c10*/  STL [R1+0x50], R8 ;  /* 0x0000500801007387 */ /* 0x008fe20000100800 */
[----:B-1----:R-:W-:-:S03]  /*83c20*/  IMAD.MOV.U32 R246, RZ, RZ, R9 ;  /* 0x000000fffff67224 */ /* 0x002fc600078e0009 */
[----:B------:R-:W-:Y:S04]  /*83c30*/  STL.64 [R1+0x58], R10 ;  /* 0x0000580a01007387 */ /* 0x000fe80000100a00 */
[----:B------:R-:W1:Y:S04]  /*83c40*/  LDS.128 R8, [R252] ;  /* 0x00000000fc087984 */ /* 0x000e680000000c00 */
[----:B------:R-:W-:Y:S06]  /*83c50*/  BAR.SYNC.DEFER_BLOCKING 0x0 ;  /* 0x0000000000007b1d */ /* 0x000fec0000010000 */
[----:B------:R-:W-:Y:S04]  /*83c60*/  STL [R1+0x2ba4], R246 ;  /* 0x002ba4f601007387 */ /* 0x000fe80000100800 */
[----:B----4-:R-:W-:Y:S04]  /*83c70*/  STL [R1+0x2bb8], R240 ;  /* 0x002bb8f001007387 */ /* 0x010fe80000100800 */
[----:B------:R-:W-:Y:S04]  /*83c80*/  STL [R1+0x2bb4], R241 ;  /* 0x002bb4f101007387 */ /* 0x000fe80000100800 */
[----:B------:R-:W-:Y:S04]  /*83c90*/  STL [R1+0x2ba8], R242 ;  /* 0x002ba8f201007387 */ /* 0x000fe80000100800 */
[----:B------:R-:W-:Y:S04]  /*83ca0*/  STL [R1+0x2b98], R243 ;  /* 0x002b98f301007387 */ /* 0x000fe80000100800 */
[----:B-1----:R-:W-:Y:S04]  /*83cb0*/  STL.64 [R1+0x188], R10 ;  /* 0x0001880a01007387 */ /* 0x002fe80000100a00 */
[----:B--2---:R1:W-:Y:S04]  /*83cc0*/  STS.128 [R0], R4 ;  /* 0x0000000400007388 */ /* 0x0043e80000000c00 */
[----:B-1----:R-:W2:Y:S04]  /*83cd0*/  LDL.LU R4, [R1+0x6c8] ;  /* 0x0006c80001047983 */ /* 0x002ea80000300800 */
[----:B------:R-:W2:Y:S04]  /*83ce0*/  LDL.LU R5, [R1+0x6cc] ;  /* 0x0006cc0001057983 */ /* 0x000ea80000300800 */
[----:B------:R-:W2:Y:S04]  /*83cf0*/  LDL.LU R6, [R1+0x708] ;  /* 0x0007080001067983 */ /* 0x000ea80000300800 */
[----:B------:R-:W2:Y:S01]  /*83d00*/  LDL.LU R7, [R1+0x70c] ;  /* 0x00070c0001077983 */ /* 0x000ea20000300800 */
[----:B------:R-:W-:Y:S01]  /*83d10*/  MOV R247, R8 ;  /* 0x0000000800f77202 */ /* 0x000fe20000000f00 */
[----:B------:R-:W-:-:S02]  /*83d20*/  IMAD.MOV.U32 R243, RZ, RZ, R9 ;  /* 0x000000fffff37224 */ /* 0x000fc400078e0009 */
[----:B------:R-:W3:Y:S04]  /*83d30*/  LDL.LU R8, [R1+0x560] ;  /* 0x0005600001087983 */ /* 0x000ee80000300800 */
[----:B------:R-:W3:Y:S04]  /*83d40*/  LDL.LU R9, [R1+0x564] ;  /* 0x0005640001097983 */ /* 0x000ee80000300800 */
[----:B------:R-:W3:Y:S04]  /*83d50*/  LDL.LU R10, [R1+0x620] ;  /* 0x00062000010a7983 */ /* 0x000ee80000300800 */
[----:B------:R-:W3:Y:S04]  /*83d60*/  LDL.LU R11, [R1+0x624] ;  /* 0x00062400010b7983 */ /* 0x000ee80000300800 */
[----:B--2---:R1:W-:Y:S04]  /*83d70*/  STS.128 [R0+0x80], R4 ;  /* 0x0000800400007388 */ /* 0x0043e80000000c00 */
[----:B-1----:R-:W2:Y:S04]  /*83d80*/  LDL.LU R4, [R1+0x568] ;  /* 0x0005680001047983 */ /* 0x002ea80000300800 */
[----:B------:R-:W2:Y:S04]  /*83d90*/  LDL.LU R5, [R1+0x56c] ;  /* 0x00056c0001057983 */ /* 0x000ea80000300800 */
[----:B------:R-:W2:Y:S04]  /*83da0*/  LDL.LU R6, [R1+0x628] ;  /* 0x0006280001067983 */ /* 0x000ea80000300800 */
[----:B------:R-:W2:Y:S04]  /*83db0*/  LDL.LU R7, [R1+0x62c] ;  /* 0x00062c0001077983 */ /* 0x000ea80000300800 */
[----:B---3--:R-:W-:Y:S04]  /*83dc0*/  STS.128 [R0+0x200], R8 ;  /* 0x0002000800007388 */ /* 0x008fe80000000c00 */
[----:B--2---:R1:W-:Y:S04]  /*83dd0*/  STS.128 [R0+0x280], R4 ;  /* 0x0002800400007388 */ /* 0x0043e80000000c00 */
[----:B------:R-:W-:Y:S06]  /*83de0*/  BAR.SYNC.DEFER_BLOCKING 0x0 ;  /* 0x0000000000007b1d */ /* 0x000fec0000010000 */
[----:B-1----:R-:W2:Y:S04]  /*83df0*/  LDL.LU R4, [R1+0x230] ;  /* 0x0002300001047983 */ /* 0x002ea80000300800 */
[----:B------:R-:W2:Y:S04]  /*83e00*/  LDL.LU R5, [R1+0x234] ;  /* 0x0002340001057983 */ /* 0x000ea80000300800 */
[----:B------:R-:W2:Y:S04]  /*83e10*/  LDL.LU R6, [R1+0x460] ;  /* 0x0004600001067983 */ /* 0x000ea80000300800 */
[----:B------:R-:W2:Y:S04]  /*83e20*/  LDL.LU R7, [R1+0x464] ;  /* 0x0004640001077983 */ /* 0x000ea80000300800 */
[----:B------:R-:W1:Y:S04]  /*83e30*/  LDS.128 R8, [R2] ;  /* 0x0000000002087984 */ /* 0x000e680000000c00 */
[----:B------:R-:W3:Y:S04]  /*83e40*/  LDS.128 R16, [R216] ;  /* 0x00000000d8107984 */ /* 0x000ee80000000c00 */
[----:B------:R-:W4:Y:S04]  /*83e50*/  LDS.128 R12, [R3] ;  /* 0x00000000030c7984 */ /* 0x000f280000000c00 */
[----:B-1----:R-:W-:Y:S04]  /*83e60*/  STL.64 [R1+0x260], R8 ;  /* 0x0002600801007387 */ /* 0x002fe80000100a00 */
[----:B------:R-:W-:Y:S04]  /*83e70*/  STL.64 [R1+0x268], R10 ;  /* 0x0002680a01007387 */ /* 0x000fe80000100a00 */
[----:B------:R-:W1:Y:S04]  /*83e80*/  LDS.128 R8, [R252] ;  /* 0x00000000fc087984 */ /* 0x000e680000000c00 */
[----:B------:R-:W-:Y:S06]  /*83e90*/  BAR.SYNC.DEFER_BLOCKING 0x0 ;  /* 0x0000000000007b1d */ /* 0x000fec0000010000 */
[----:B---3--:R-:W-:Y:S04]  /*83ea0*/  STL.64 [R1+0x2a0], R16 ;  /* 0x0002a01001007387 */ /* 0x008fe80000100a00 */
[----:B------:R-:W-:Y:S04]  /*83eb0*/  STL.64 [R1+0x2a8], R18 ;  /* 0x0002a81201007387 */ /* 0x000fe80000100a00 */
[----:B----4-:R-:W-:Y:S04]  /*83ec0*/  STL.64 [R1+0x320], R12 ;  /* 0x0003200c01007387 */ /* 0x010fe80000100a00 */
[----:B------:R-:W-:Y:S04]  /*83ed0*/  STL.64 [R1+0x328], R14 ;  /* 0x0003280e01007387 */ /* 0x000fe80000100a00 */
[----:B-1----:R-:W-:Y:S04]  /*83ee0*/  STL.64 [R1+0x340], R8 ;  /* 0x0003400801007387 */ /* 0x002fe80000100a00 */
[----:B------:R-:W-:Y:S04]  /*83ef0*/  STL.64 [R1+0x348], R10 ;  /* 0x0003480a01007387 */ /* 0x000fe80000100a00 */
[----:B--2---:R1:W-:Y:S04]  /*83f00*/  STS.128 [R0], R4 ;  /* 0x0000000400007388 */ /* 0x0043e80000000c00 */
[----:B-1----:R-:W2:Y:S04]  /*83f10*/  LDL.LU R4, [R1+0x238] ;  /* 0x0002380001047983 */ /* 0x002ea80000300800 */
[----:B------:R-:W2:Y:S04]  /*83f20*/  LDL.LU R5, [R1+0x23c] ;  /* 0x00023c0001057983 */ /* 0x000ea80000300800 */
[----:B------:R-:W2:Y:S04]  /*83f30*/  LDL.LU R6, [R1+0x468] ;  /* 0x0004680001067983 */ /* 0x000ea80000300800 */
[----:B------:R-:W2:Y:S04]  /*83f40*/  LDL.LU R7, [R1+0x46c] ;  /* 0x00046c0001077983 */ /* 0x000ea80000300800 */
[----:B------:R-:W3:Y:S04]  /*83f50*/  LDL.LU R10, [R1+0xe0] ;  /* 0x0000e000010a7983 */ /* 0x000ee80000300800 */
[----:B------:R-:W3:Y:S04]  /*83f60*/  LDL.LU R11, [R1+0xe4] ;  /* 0x0000e400010b7983 */ /* 0x000ee80000300800 */
[----:B--2---:R1:W-:Y:S04]  /*83f70*/  STS.128 [R0+0x80], R4 ;  /* 0x0000800400007388 */ /* 0x0043e80000000c00 */
[----:B-1----:R-:W2:Y:S04]  /*83f80*/  LDL.LU R6, [R1+0xe8] ;  /* 0x0000e80001067983 */ /* 0x002ea80000300800 */
[----:B------:R-:W2:Y:S01]  /*83f90*/  LDL.LU R7, [R1+0xec] ;  /* 0x0000ec0001077983 */ /* 0x000ea20000300800 */
[----:B------:R-:W-:Y:S01]  /*83fa0*/  MOV R8, R200 ;  /* 0x000000c800087202 */ /* 0x000fe20000000f00 */
[----:B------:R-:W-:Y:S01]  /*83fb0*/  IMAD.MOV.U32 R9, RZ, RZ, R201 ;  /* 0x000000ffff097224 */ /* 0x000fe200078e00c9 */
[----:B------:R-:W-:Y:S01]  /*83fc0*/  MOV R4, R202 ;  /* 0x000000ca00047202 */ /* 0x000fe20000000f00 */
[----:B------:R-:W-:-:S03]  /*83fd0*/  IMAD.MOV.U32 R5, RZ, RZ, R203 ;  /* 0x000000ffff057224 */ /* 0x000fc600078e00cb */
[----:B---3--:R-:W-:Y:S04]  /*83fe0*/  STS.128 [R0+0x200], R8 ;  /* 0x0002000800007388 */ /* 0x008fe80000000c00 */
[----:B--2---:R1:W-:Y:S04]  /*83ff0*/  STS.128 [R0+0x280], R4 ;  /* 0x0002800400007388 */ /* 0x0043e80000000c00 */
[----:B------:R-:W-:Y:S06]  /*84000*/  BAR.SYNC.DEFER_BLOCKING 0x0 ;  /* 0x0000000000007b1d */ /* 0x000fec0000010000 */
[----:B------:R-:W2:Y:S04]  /*84010*/  LDS.128 R8, [R2] ;  /* 0x0000000002087984 */ /* 0x000ea80000000c00 */
[----:B------:R-:W3:Y:S04]  /*84020*/  LDS.128 R16, [R216] ;  /* 0x00000000d8107984 */ /* 0x000ee80000000c00 */
[----:B------:R-:W4:Y:S01]  /*84030*/  LDS.128 R12, [R3] ;  /* 0x00000000030c7984 */ /* 0x000f220000000c00 */
[----:B-1----:R-:W-:Y:S01]  /*84040*/  MOV R4, R72 ;  /* 0x0000004800047202 */ /* 0x002fe20000000f00 */
[----:B------:R-:W-:Y:S01]  /*84050*/  IMAD.MOV.U32 R5, RZ, RZ, R73 ;  /* 0x000000ffff057224 */ /* 0x000fe200078e0049 */
[----:B------:R-:W-:Y:S01]  /*84060*/  MOV R6, R80 ;  /* 0x0000005000067202 */ /* 0x000fe20000000f00 */
[----:B------:R-:W-:Y:S01]  /*84070*/  IMAD.MOV.U32 R7, RZ, RZ, R81 ;  /* 0x000000ffff077224 */ /* 0x000fe200078e0051 */
[----:B--2---:R-:W-:Y:S04]  /*84080*/  STL.64 [R1+0x240], R8 ;  /* 0x0002400801007387 */ /* 0x004fe80000100a00 */
[----:B------:R-:W-:Y:S04]  /*84090*/  STL.64 [R1+0x248], R10 ;  /* 0x0002480a01007387 */ /* 0x000fe80000100a00 */
[----:B------:R-:W1:Y:S04]  /*840a0*/  LDS.128 R8, [R252] ;  /* 0x00000000fc087984 */ /* 0x000e680000000c00 */
[----:B------:R-:W-:Y:S01]  /*840b0*/  BAR.SYNC.DEFER_BLOCKING 0x0 ;  /* 0x0000000000007b1d */ /* 0x000fe20000010000 */
[----:B------:R-:W-:Y:S01]  /*840c0*/  MOV R80, R74 ;  /* 0x0000004a00507202 */ /* 0x000fe20000000f00 */
[----:B------:R-:W-:-:S04]  /*840d0*/  IMAD.MOV.U32 R81, RZ, RZ, R75 ;  /* 0x000000ffff517224 */ /* 0x000fc800078e004b */
[----:B------:R2:W-:Y:S04]  /*840e0*/  STS.128 [R0], R4 ;  /* 0x0000000400007388 */ /* 0x0005e80000000c00 */
[----:B------:R-:W-:Y:S01]  /*840f0*/  STS.128 [R0+0x80], R80 ;  /* 0x0000805000007388 */ /* 0x000fe20000000c00 */
[----:B--2---:R-:W-:Y:S01]  /*84100*/  MOV R6, R108 ;  /* 0x0000006c00067202 */ /* 0x004fe20000000f00 */
[----:B------:R-:W-:Y:S01]  /*84110*/  IMAD.MOV.U32 R7, RZ, RZ, R109 ;  /* 0x000000ffff077224 */ /* 0x000fe200078e006d */
[----:B------:R-:W-:Y:S01]  /*84120*/  MOV R4, R92 ;  /* 0x0000005c00047202 */ /* 0x000fe20000000f00 */
[----:B------:R-:W-:Y:S01]  /*84130*/  IMAD.MOV.U32 R5, RZ, RZ, R93 ;  /* 0x000000ffff057224 */ /* 0x000fe200078e005d */
[----:B------:R-:W-:Y:S01]  /*84140*/  MOV R108, R94 ;  /* 0x0000005e006c7202 */ /* 0x000fe20000000f00 */
[----:B------:R-:W-:-:S03]  /*84150*/  IMAD.MOV.U32 R109, RZ, RZ, R95 ;  /* 0x000000ffff6d7224 */ /* 0x000fc600078e005f */
        /* <DEDUP_REMOVED lines=15> */
[----:B------:R-:W-:Y:S01]  /*84250*/  MOV R4, R120 ;  /* 0x0000007800047202 */ /* 0x000fe20000000f00 */
[----:B------:R-:W-:Y:S01]  /*84260*/  IMAD.MOV.U32 R5, RZ, RZ, R121 ;  /* 0x000000ffff057224 */ /* 0x000fe200078e0079 */
[----:B------:R-:W-:Y:S01]  /*84270*/  MOV R6, R136 ;  /* 0x0000008800067202 */ /* 0x000fe20000000f00 */
[----:B------:R-:W-:Y:S01]  /*84280*/  IMAD.MOV.U32 R7, RZ, RZ, R137 ;  /* 0x000000ffff077224 */ /* 0x000fe200078e0089 */
[----:B------:R-:W-:Y:S06]  /*84290*/  BAR.SYNC.DEFER_BLOCKING 0x0 ;  /* 0x0000000000007b1d */ /* 0x000fec0000010000 */
[----:B--2---:R-:W-:Y:S04]  /*842a0*/  STL.64 [R1+0x250], R16 ;  /* 0x0002501001007387 */ /* 0x004fe80000100a00 */
[----:B------:R-:W-:Y:S04]  /*842b0*/  STL.64 [R1+0x258], R18 ;  /* 0x0002581201007387 */ /* 0x000fe80000100a00 */
[----:B---3--:R-:W-:Y:S04]  /*842c0*/  STL.64 [R1+0x280], R12 ;  /* 0x0002800c01007387 */ /* 0x008fe80000100a00 */
[----:B------:R-:W-:Y:S04]  /*842d0*/  STL.64 [R1+0x288], R14 ;  /* 0x0002880e01007387 */ /* 0x000fe80000100a00 */
[----:B------:R2:W-:Y:S04]  /*842e0*/  STS.128 [R0], R4 ;  /* 0x0000000400007388 */ /* 0x0005e80000000c00 */
[----:B-1----:R-:W-:Y:S01]  /*842f0*/  STL.64 [R1+0x310], R8 ;  /* 0x0003100801007387 */ /* 0x002fe20000100a00 */
[----:B--2---:R-:W-:Y:S01]  /*84300*/  MOV R4, R52 ;  /* 0x0000003400047202 */ /* 0x004fe20000000f00 */
[----:B------:R-:W-:Y:S01]  /*84310*/  IMAD.MOV.U32 R5, RZ, RZ, R53 ;  /* 0x000000ffff057224 */ /* 0x000fe200078e0035 */
[----:B------:R-:W-:Y:S01]  /*84320*/  MOV R6, R48 ;  /* 0x0000003000067202 */ /* 0x000fe20000000f00 */
[----:B------:R-:W-:Y:S01]  /*84330*/  IMAD.MOV.U32 R7, RZ, RZ, R49 ;  /* 0x000000ffff077224 */ /* 0x000fe200078e0031 */
[----:B------:R-:W-:Y:S04]  /*84340*/  STL.64 [R1+0x318], R10 ;  /* 0x0003180a01007387 */ /* 0x000fe80000100a00 */
[----:B------:R1:W-:Y:S04]  /*84350*/  STS.128 [R0+0x200], R4 ;  /* 0x0002000400007388 */ /* 0x0003e80000000c00 */
[----:B-1----:R-:W2:Y:S04]  /*84360*/  LDL.LU R4, [R1+0x790] ;  /* 0x0007900001047983 */ /* 0x002ea80000300800 */
[----:B------:R-:W2:Y:S04]  /*84370*/  LDL.LU R5, [R1+0x794] ;  /* 0x0007940001057983 */ /* 0x000ea80000300800 */
[----:B------:R-:W2:Y:S04]  /*84380*/  LDL.LU R6, [R1+0x800] ;  /* 0x0008000001067983 */ /* 0x000ea80000300800 */
[----:B------:R-:W2:Y:S01]  /*84390*/  LDL.LU R7, [R1+0x804] ;  /* 0x0008040001077983 */ /* 0x000ea20000300800 */
[----:B------:R-:W-:Y:S01]  /*843a0*/  MOV R136, R122 ;  /* 0x0000007a00887202 */ /* 0x000fe20000000f00 */
[----:B------:R-:W-:Y:S01]  /*843b0*/  IMAD.MOV.U32 R137, RZ, RZ, R123 ;  /* 0x000000ffff897224 */ /* 0x000fe200078e007b */
[----:B------:R-:W-:Y:S01]  /*843c0*/  MOV R48, R54 ;  /* 0x0000003600307202 */ /* 0x000fe20000000f00 */
[----:B------:R-:W-:-:S03]  /*843d0*/  IMAD.MOV.U32 R49, RZ, RZ, R55 ;  /* 0x000000ffff317224 */ /* 0x000fc600078e0037 */
[----:B------:R-:W-:Y:S04]  /*843e0*/  STS.128 [R0+0x80], R136 ;  /* 0x0000808800007388 */ /* 0x000fe80000000c00 */
[----:B------:R-:W-:Y:S04]  /*843f0*/  STS.128 [R0+0x280], R48 ;  /* 0x0002803000007388 */ /* 0x000fe80000000c00 */
[----:B------:R-:W-:Y:S06]  /*84400*/  BAR.SYNC.DEFER_BLOCKING 0x0 ;  /* 0x0000000000007b1d */ /* 0x000fec0000010000 */
        /* <DEDUP_REMOVED lines=66> */
[----:B------:R-:W1:Y:S04]  /*84830*/  LDS.128 R8, [R2] ;  /* 0x0000000002087984 */ /* 0x000e680000000c00 */
[----:B------:R-:W3:Y:S04]  /*84840*/  LDS.128 R16, [R216] ;  /* 0x00000000d8107984 */ /* 0x000ee80000000c00 */
[----:B------:R-:W4:Y:S04]  /*84850*/  LDS.128 R12, [R3] ;  /* 0x00000000030c7984 */ /* 0x000f280000000c00 */
[----:B-1----:R-:W-:Y:S04]  /*84860*/  STL.64 [R1+0x370], R8 ;  /* 0x0003700801007387 */ /* 0x002fe80000100a00 */
[----:B------:R-:W-:Y:S04]  /*84870*/  STL.64 [R1+0x378], R10 ;  /* 0x0003780a01007387 */ /* 0x000fe80000100a00 */
[----:B------:R-:W1:Y:S01]  /*84880*/  LDS.128 R8, [R252] ;  /* 0x00000000fc087984 */ /* 0x000e620000000c00 */
[----:B------:R-:W-:Y:S01]  /*84890*/  MOV R4, R76 ;  /* 0x0000004c00047202 */ /* 0x000fe20000000f00 */
[----:B------:R-:W-:-:S02]  /*848a0*/  IMAD.MOV.U32 R5, RZ, RZ, R77 ;  /* 0x000000ffff057224 */ /* 0x000fc400078e004d */
        /* <DEDUP_REMOVED lines=9> */
[----:B------:R-:W2:Y:S01]  /*84940*/  LDL.LU R7, [R1+0x1c] ;  /* 0x00001c0001077983 */ /* 0x000ea20000300800 */
[----:B------:R-:W-:Y:S01]  /*84950*/  MOV R10, R128 ;  /* 0x00000080000a7202 */ /* 0x000fe20000000f00 */
[----:B------:R-:W-:Y:S01]  /*84960*/  IMAD.MOV.U32 R11, RZ, RZ, R129 ;  /* 0x000000ffff0b7224 */ /* 0x000fe200078e0081 */
[----:B------:R-:W-:Y:S01]  /*84970*/  MOV R4, R78 ;  /* 0x0000004e00047202 */ /* 0x000fe20000000f00 */
[----:B------:R-:W-:Y:S01]  /*84980*/  IMAD.MOV.U32 R5, RZ, RZ, R79 ;  /* 0x000000ffff057224 */ /* 0x000fe200078e004f */
[----:B------:R-:W-:Y:S01]  /*84990*/  MOV R8, R96 ;  /* 0x0000006000087202 */ /* 0x000fe20000000f00 */
[----:B------:R-:W-:Y:S01]  /*849a0*/  IMAD.MOV.U32 R9, RZ, RZ, R97 ;  /* 0x000000ffff097224 */ /* 0x000fe200078e0061 */
[----:B------:R-:W-:Y:S01]  /*849b0*/  MOV R128, R98 ;  /* 0x0000006200807202 */ /* 0x000fe20000000f00 */
[----:B------:R-:W-:-:S03]  /*849c0*/  IMAD.MOV.U32 R129, RZ, RZ, R99 ;  /* 0x000000ffff817224 */ /* 0x000fc600078e0063 */
[----:B------:R-:W-:Y:S04]  /*849d0*/  STS.128 [R0+0x200], R8 ;  /* 0x0002000800007388 */ /* 0x000fe80000000c00 */
[----:B------:R-:W-:Y:S04]  /*849e0*/  STS.128 [R0+0x280], R128 ;  /* 0x0002808000007388 */ /* 0x000fe80000000c00 */
[----:B--2---:R-:W-:Y:S04]  /*849f0*/  STS.128 [R0+0x80], R4 ;  /* 0x0000800400007388 */ /* 0x004fe80000000c00 */
[----:B------:R-:W-:Y:S06]  /*84a00*/  BAR.SYNC.DEFER_BLOCKING 0x0 ;  /* 0x0000000000007b1d */ /* 0x000fec0000010000 */
        /* <DEDUP_REMOVED lines=98> */
[----:B--2---:R-:W-:Y:S04]  /*85030*/  STS.128 [R0+0x80], R4 ;  /* 0x0000800400007388 */ /* 0x004fe80000000c00 */
[----:B---3--:R-:W-:Y:S04]  /*85040*/  STS.128 [R0+0x200], R8 ;  /* 0x0002000800007388 */ /* 0x008fe80000000c00 */
[----:B----4-:R-:W-:Y:S04]  /*85050*/  STS.128 [R0+0x280], R20 ;  /* 0x0002801400007388 */ /* 0x010fe80000000c00 */
[----:B------:R-:W-:Y:S06]  /*85060*/  BAR.SYNC.DEFER_BLOCKING 0x0 ;  /* 0x0000000000007b1d */ /* 0x000fec0000010000 */
[----:B------:R-:W-:Y:S04]  /*85070*/  LDS.128 R228, [R2] ;  /* 0x0000000002e47984 */ /* 0x000fe80000000c00 */
[----:B------:R-:W-:Y:S04]  /*85080*/  LDS.128 R12, [R216] ;  /* 0x00000000d80c7984 */ /* 0x000fe80000000c00 */
[----:B------:R-:W-:Y:S04]  /*85090*/  LDS.128 R8, [R3] ;  /* 0x0000000003087984 */ /* 0x000fe80000000c00 */
[----:B------:R-:W-:Y:S04]  /*850a0*/  LDS.128 R4, [R252] ;  /* 0x00000000fc047984 */ /* 0x000fe80000000c00 */
[----:B------:R-:W-:Y:S06]  /*850b0*/  BAR.SYNC.DEFER_BLOCKING 0x0 ;  /* 0x0000000000007b1d */ /* 0x000fec0000010000 */
[----:B------:R1:W-:Y:S04]  /*850c0*/  STS.128 [R0], R16 ;  /* 0x0000001000007388 */ /* 0x0003e80000000c00 */
[----:B-1----:R-:W2:Y:S04]  /*850d0*/  LDL.LU R16, [R1+0x1f8] ;  /* 0x0001f80001107983 */ /* 0x002ea80000300800 */
[----:B------:R-:W2:Y:S04]  /*850e0*/  LDL.LU R17, [R1+0x1fc] ;  /* 0x0001fc0001117983 */ /* 0x000ea80000300800 */
[----:B------:R-:W2:Y:S04]  /*850f0*/  LDL.LU R18, [R1+0x2d8] ;  /* 0x0002d80001127983 */ /* 0x000ea80000300800 */
[----:B------:R-:W2:Y:S04]  /*85100*/  LDL.LU R19, [R1+0x2dc] ;  /* 0x0002dc0001137983 */ /* 0x000ea80000300800 */
[----:B------:R-:W3:Y:S04]  /*85110*/  LDL.LU R48, [R1+0x940] ;  /* 0x0009400001307983 */ /* 0x000ee80000300800 */
[----:B------:R-:W3:Y:S04]  /*85120*/  LDL.LU R49, [R1+0x944] ;  /* 0x0009440001317983 */ /* 0x000ee80000300800 */
[----:B------:R-:W3:Y:S04]  /*85130*/  LDL.LU R50, [R1+0x930] ;  /* 0x0009300001327983 */ /* 0x000ee80000300800 */
[----:B------:R-:W3:Y:S01]  /*85140*/  LDL.LU R51, [R1+0x934] ;  /* 0x0009340001337983 */ /* 0x000ee20000300800 */
[----:B------:R-:W-:Y:S01]  /*85150*/  MOV R22, R232 ;  /* 0x000000e800167202 */ /* 0x000fe20000000f00 */
[----:B------:R-:W-:Y:S01]  /*85160*/  IMAD.MOV.U32 R23, RZ, RZ, R233 ;  /* 0x000000ffff177224 */ /* 0x000fe200078e00e9 */
[----:B------:R-:W-:Y:S01]  /*85170*/  MOV R20, R112 ;  /* 0x0000007000147202 */ /* 0x000fe20000000f00 */
[----:B------:R-:W-:Y:S01]  /*85180*/  IMAD.MOV.U32 R21, RZ, RZ, R113 ;  /* 0x000000ffff157224 */ /* 0x000fe200078e0071 */
[----:B------:R-:W-:Y:S01]  /*85190*/  MOV R232, R114 ;  /* 0x0000007200e87202 */ /* 0x000fe20000000f00 */
[----:B------:R-:W-:-:S03]  /*851a0*/  IMAD.MOV.U32 R233, RZ, RZ, R115 ;  /* 0x000000ffffe97224 */ /* 0x000fc600078e0073 */
[----:B------:R-:W-:Y:S04]  /*851b0*/  STS.128 [R0+0x200], R20 ;  /* 0x0002001400007388 */ /* 0x000fe80000000c00 */
[----:B------:R-:W-:Y:S01]  /*851c0*/  STS.128 [R0+0x280], R232 ;  /* 0x000280e800007388 */ /* 0x000fe20000000c00 */
        /* <DEDUP_REMOVED lines=10> */
[----:B--2---:R-:W-:Y:S04]  /*85270*/  STS.128 [R0+0x80], R16 ;  /* 0x0000801000007388 */ /* 0x004fe80000000c00 */
[----:B------:R-:W-:Y:S06]  /*85280*/  BAR.SYNC.DEFER_BLOCKING 0x0 ;  /* 0x0000000000007b1d */ /* 0x000fec0000010000 */
[----:B------:R-:W-:Y:S04]  /*85290*/  LDS.128 R28, [R2] ;  /* 0x00000000021c7984 */ /* 0x000fe80000000c00 */
[----:B------:R-:W-:Y:S04]  /*852a0*/  LDS.128 R24, [R216] ;  /* 0x00000000d8187984 */ /* 0x000fe80000000c00 */
[----:B------:R-:W-:Y:S04]  /*852b0*/  LDS.128 R20, [R3] ;  /* 0x0000000003147984 */ /* 0x000fe80000000c00 */
[----:B------:R-:W-:Y:S04]  /*852c0*/  LDS.128 R16, [R252] ;  /* 0x00000000fc107984 */ /* 0x000fe80000000c00 */
[----:B------:R-:W-:Y:S06]  /*852d0*/  BAR.SYNC.DEFER_BLOCKING 0x0 ;  /* 0x0000000000007b1d */ /* 0x000fec0000010000 */
[----:B------:R1:W-:Y:S04]  /*852e0*/  STS.128 [R0], R40 ;  /* 0x0000002800007388 */ /* 0x0003e80000000c00 */
[----:B------:R-:W-:Y:S04]  /*852f0*/  STS.128 [R0+0x80], R196 ;  /* 0x000080c400007388 */ /* 0x000fe80000000c00 */
[----:B------:R-:W-:Y:S01]  /*85300*/  STS.128 [R0+0x280], R52 ;  /* 0x0002803400007388 */ /* 0x000fe20000000c00 */
[----:B-1----:R-:W-:Y:S01]  /*85310*/  MOV R40, R36 ;  /* 0x0000002400287202 */ /* 0x002fe20000000f00 */
[----:B------:R-:W-:Y:S01]  /*85320*/  IMAD.MOV.U32 R41, RZ, RZ, R37 ;  /* 0x000000ffff297224 */ /* 0x000fe200078e0025 */
[----:B------:R-:W-:Y:S01]  /*85330*/  MOV R42, R32 ;  /* 0x00000020002a7202 */ /* 0x000fe20000000f00 */
[----:B------:R-:W-:-:S05]  /*85340*/  IMAD.MOV.U32 R43, RZ, RZ, R33 ;  /* 0x000000ffff2b7224 */ /* 0x000fca00078e0021 */
[----:B------:R-:W-:Y:S04]  /*85350*/  STS.128 [R0+0x200], R40 ;  /* 0x0002002800007388 */ /* 0x000fe80000000c00 */
[----:B------:R-:W-:Y:S06]  /*85360*/  BAR.SYNC.DEFER_BLOCKING 0x0 ;  /* 0x0000000000007b1d */ /* 0x000fec0000010000 */
[----:B------:R-:W-:Y:S04]  /*85370*/  LDS.128 R44, [R2] ;  /* 0x00000000022c7984 */ /* 0x000fe80000000c00 */
[----:B------:R-:W-:Y:S04]  /*85380*/  LDS.128 R40, [R216] ;  /* 0x00000000d8287984 */ /* 0x000fe80000000c00 */
[----:B------:R-:W-:Y:S04]  /*85390*/  LDS.128 R36, [R3] ;  /* 0x0000000003247984 */ /* 0x000fe80000000c00 */
[----:B------:R-:W-:Y:S04]  /*853a0*/  LDS.128 R32, [R252] ;  /* 0x00000000fc207984 */ /* 0x000fe80000000c00 */
[----:B------:R-:W-:Y:S06]  /*853b0*/  BAR.SYNC.DEFER_BLOCKING 0x0 ;  /* 0x0000000000007b1d */ /* 0x000fec0000010000 */
[----:B---3--:R1:W-:Y:S04]  /*853c0*/  STS.128 [R0], R48 ;  /* 0x0000003000007388 */ /* 0x0083e80000000c00 */
        /* <DEDUP_REMOVED lines=228> */
[----:B------:R-:W1:Y:S04]  /*86210*/  LDS.128 R184, [R252] ;  /* 0x00000000fcb87984 */ /* 0x000e680000000c00 */
[----:B------:R-:W-:Y:S04]  /*86220*/  LDS.128 R188, [R2] ;  /* 0x0000000002bc7984 */ /* 0x000fe80000000c00 */
[----:B------:R-:W-:Y:S04]  /*86230*/  LDS.128 R180, [R216] ;  /* 0x00000000d8b47984 */ /* 0x000fe80000000c00 */
[----:B------:R-:W-:Y:S04]  /*86240*/  LDS.128 R176, [R3] ;  /* 0x0000000003b07984 */ /* 0x000fe80000000c00 */
[----:B------:R-:W-:Y:S06]  /*86250*/  BAR.SYNC.DEFER_BLOCKING 0x0 ;  /* 0x0000000000007b1d */ /* 0x000fec0000010000 */
[----:B-1----:R-:W-:Y:S04]  /*86260*/  STL [R1+0x2b88], R187 ;  /* 0x002b88bb01007387 */ /* 0x002fe80000100800 */
        /* <DEDUP_REMOVED lines=27> */
[----:B------:R-:W-:Y:S04]  /*86420*/  STL [R1+0x2b8c], R207 ;  /* 0x002b8ccf01007387 */ /* 0x000fe80000100800 */
[----:B------:R1:W-:Y:S04]  /*86430*/  STS.128 [R0], R208 ;  /* 0x000000d000007388 */ /* 0x0003e80000000c00 */
        /* <DEDUP_REMOVED lines=8> */
[----:B------:R-:W4:Y:S04]  /*864c0*/  LDL.LU R236, [R1+0x668] ;  /* 0x0006680001ec7983 */ /* 0x000f280000300800 */
[----:B------:R-:W4:Y:S04]  /*864d0*/  LDL.LU R237, [R1+0x66c] ;  /* 0x00066c0001ed7983 */ /* 0x000f280000300800 */
[----:B--2---:R1:W-:Y:S04]  /*864e0*/  STS.128 [R0+0x80], R208 ;  /* 0x000080d000007388 */ /* 0x0043e80000000c00 */
[----:B-1----:R-:W2:Y:S04]  /*864f0*/  LDL.LU R208, [R1+0x4f0] ;  /* 0x0004f00001d07983 */ /* 0x002ea80000300800 */
[----:B------:R-:W2:Y:S04]  /*86500*/  LDL.LU R209, [R1+0x4f4] ;  /* 0x0004f40001d17983 */ /* 0x000ea80000300800 */
[----:B------:R-:W2:Y:S04]  /*86510*/  LDL.LU R210, [R1+0x2b0] ;  /* 0x0002b00001d27983 */ /* 0x000ea80000300800 */
[----:B------:R-:W2:Y:S04]  /*86520*/  LDL.LU R211, [R1+0x2b4] ;  /* 0x0002b40001d37983 */ /* 0x000ea80000300800 */
[----:B---3--:R-:W-:Y:S04]  /*86530*/  STS.128 [R0+0x200], R212 ;  /* 0x000200d400007388 */ /* 0x008fe80000000c00 */
[----:B----4-:R-:W-:Y:S04]  /*86540*/  STS.128 [R0+0x280], R236 ;  /* 0x000280ec00007388 */ /* 0x010fe80000000c00 */
[----:B------:R-:W-:Y:S06]  /*86550*/  BAR.SYNC.DEFER_BLOCKING 0x0 ;  /* 0x0000000000007b1d */ /* 0x000fec0000010000 */
[----:B------:R-:W3:Y:S04]  /*86560*/  LDL.LU R240, [R1+0x70] ;  /* 0x0000700001f07983 */ /* 0x000ee80000300800 */
[----:B------:R-:W1:Y:S04]  /*86570*/  LDS.128 R224, [R252] ;  /* 0x00000000fce07984 */ /* 0x000e680000000c00 */
[----:B------:R-:W4:Y:S04]  /*86580*/  LDS.128 R212, [R2] ;  /* 0x0000000002d47984 */ /* 0x000f280000000c00 */
[----:B------:R-:W-:Y:S04]  /*86590*/  LDS.128 R216, [R216] ;  /* 0x00000000d8d87984 */ /* 0x000fe80000000c00 */
[----:B------:R-:W-:Y:S04]  /*865a0*/  LDS.128 R220, [R3] ;  /* 0x0000000003dc7984 */ /* 0x000fe80000000c00 */
[----:B------:R-:W-:Y:S06]  /*865b0*/  BAR.SYNC.DEFER_BLOCKING 0x0 ;  /* 0x0000000000007b1d */ /* 0x000fec0000010000 */
[----:B-1----:R-:W-:Y:S04]  /*865c0*/  STL [R1+0x2b94], R227 ;  /* 0x002b94e301007387 */ /* 0x002fe80000100800 */
[----:B--2---:R1:W-:Y:S04]  /*865d0*/  STS.128 [R0], R208 ;  /* 0x000000d000007388 */ /* 0x0043e80000000c00 */
[----:B-1----:R-:W2:Y:S04]  /*865e0*/  LDL.LU R208, [R1+0x4f8] ;  /* 0x0004f80001d07983 */ /* 0x002ea80000300800 */
        /* <DEDUP_REMOVED lines=19> */
[----:B--2---:R-:W-:-:S03]  /*86720*/  IMAD R3, R227, c[0x0][0x194], RZ ;  /* 0x00006500e3037a24 */ /* 0x004fc600078e02ff */
[----:B---3--:R-:W-:Y:S01]  /*86730*/  STS.128 [R0+0x80], R208 ;  /* 0x000080d000007388 */ /* 0x008fe20000000c00 */
[----:B------:R-:W-:-:S04]  /*86740*/  ISETP.GE.AND P0, PT, R227, c[0x0][0x178], PT ;  /* 0x00005e00e3007a0c */ /* 0x000fc80003f06270 */
[----:B----4-:R-:W-:Y:S01]  /*86750*/  ISETP.LT.AND P0, PT, R242, c[0x0][0x17c], !P0 ;  /* 0x00005f00f2007a0c */ /* 0x010fe20004701270 */
[----:B------:R1:W-:Y:S04]  /*86760*/  STS.128 [R0+0x200], R232 ;  /* 0x000200e800007388 */ /* 0x0003e80000000c00 */
[----:B------:R2:W-:Y:S04]  /*86770*/  STS.128 [R0+0x280], R236 ;  /* 0x000280ec00007388 */ /* 0x0005e80000000c00 */
[----:B------:R-:W-:Y:S01]  /*86780*/  BAR.SYNC.DEFER_BLOCKING 0x0 ;  /* 0x0000000000007b1d */ /* 0x000fe20000010000 */
[----:B-1----:R-:W-:-:S04]  /*86790*/  LEA R234, P1, R3, c[0x0][0x170], 0x2 ;  /* 0x00005c0003ea7a11 */ /* 0x002fc800078210ff */
[----:B------:R-:W-:Y:S01]  /*867a0*/  LEA.HI.X.SX32 R235, R3, c[0x0][0x174], 0x2, P1 ;  /* 0x00005d0003eb7a11 */ /* 0x000fe200008f16ff */
[----:B--2---:R-:W-:-:S04]  /*867b0*/  IMAD R238, R242, c[0x0][0x198], RZ ;  /* 0x00006600f2ee7a24 */ /* 0x004fc800078e02ff */
[----:B------:R-:W-:-:S04]  /*867c0*/  IMAD.WIDE R208, R238, 0x4, R234 ;  /* 0x00000004eed07825 */ /* 0x000fc800078e02ea */
[C---:B------:R-:W-:Y:S01]  /*867d0*/  IMAD R0, R206.reuse, c[0x0][0x194], RZ ;  /* 0x00006500ce007a24 */ /* 0x040fe200078e02ff */
[----:B------:R1:W-:Y:S01]  /*867e0*/  @P0 STG.E [R208.64], R240 ;  /* 0x000000f0d0000986 */ /* 0x0003e2000c101908 */
[----:B------:R-:W-:-:S03]  /*867f0*/  ISETP.GE.AND P0, PT, R206, c[0x0][0x178], PT ;  /* 0x00005e00ce007a0c */ /* 0x000fc60003f06270 */
[----:B------:R-:W-:Y:S02]  /*86800*/  LEA R232, P1, R0, c[0x0][0x170], 0x2 ;  /* 0x00005c0000e87a11 */ /* 0x000fe400078210ff */
[----:B------:R-:W-:Y:S02]  /*86810*/  ISETP.LT.AND P0, PT, R242, c[0x0][0x17c], !P0 ;  /* 0x00005f00f2007a0c */ /* 0x000fe40004701270 */
[----:B------:R-:W-:Y:S02]  /*86820*/  LEA.HI.X.SX32 R233, R0, c[0x0][0x174], 0x2, P1 ;  /* 0x00005d0000e97a11 */ /* 0x000fe400008f16ff */
[----:B------:R-:W-:-:S03]  /*86830*/  MOV R236, c[0x0][0x194] ;  /* 0x0000650000ec7a02 */ /* 0x000fc60000000f00 */
[----:B-1----:R-:W-:Y:S01]  /*86840*/  IMAD.WIDE R208, R238, 0x4, R232 ;  /* 0x00000004eed07825 */ /* 0x002fe200078e02e8 */
[----:B------:R-:W2:Y:S04]  /*86850*/  LDL.LU R240, [R1+0x74] ;  /* 0x0000740001f07983 */ /* 0x000ea80000300800 */
[----:B------:R-:W3:Y:S01]  /*86860*/  LDL.LU R241, [R1+0x227c] ;  /* 0x00227c0001f17983 */ /* 0x000ee20000300800 */
[----:B------:R-:W-:-:S03]  /*86870*/  IMAD R0, R236, 0x80, R3 ;  /* 0x00000080ec007824 */ /* 0x000fc600078e0203 */
[----:B------:R1:W-:Y:S01]  /*86880*/  @P0 STG.E [R208.64], R244 ;  /* 0x000000f4d0000986 */ /* 0x0003e2000c101908 */
[----:B------:R-:W-:Y:S02]  /*86890*/  ISETP.GE.AND P0, PT, R242, c[0x0][0x17c], PT ;  /* 0x00005f00f2007a0c */ /* 0x000fe40003f06270 */
[C---:B------:R-:W-:Y:S02]  /*868a0*/  LEA R210, P1, R0.reuse, c[0x0][0x170], 0x2 ;  /* 0x00005c0000d27a11 */ /* 0x040fe400078210ff */
[----:B------:R-:W-:Y:S02]  /*868b0*/  ISETP.LT.AND P2, PT, R207, c[0x0][0x178], !P0 ;  /* 0x00005e00cf007a0c */ /* 0x000fe40004741270 */
[----:B------:R-:W-:Y:S02]  /*868c0*/  LEA.HI.X.SX32 R211, R0, c[0x0][0x174], 0x2, P1 ;  /* 0x00005d0000d37a11 */ /* 0x000fe400008f16ff */
[----:B------:R-:W-:-:S03]  /*868d0*/  LEA R0, R236, R0, 0x6 ;  /* 0x00000000ec007211 */ /* 0x000fc600078e30ff */
[----:B-1----:R-:W-:Y:S01]  /*868e0*/  IMAD.WIDE R208, R238, 0x4, R210 ;  /* 0x00000004eed07825 */ /* 0x002fe200078e02d2 */
[----:B------:R-:W-:Y:S01]  /*868f0*/  ISETP.LT.AND P0, PT, R187, c[0x0][0x178], !P0 ;  /* 0x00005e00bb007a0c */ /* 0x000fe20004701270 */
[----:B------:R-:W4:Y:S04]  /*86900*/  LDL.LU R244, [R1+0x24] ;  /* 0x0000240001f47983 */ /* 0x000f280000300800 */
[----:B------:R1:W-:Y:S04]  /*86910*/  @P2 STG.E [R208.64], R246 ;  /* 0x000000f6d0002986 */ /* 0x0003e8000c101908 */
[----:B------:R-:W4:Y:S01]  /*86920*/  LDL.LU R239, [R1+0x80] ;  /* 0x0000800001ef7983 */ /* 0x000f220000300800 */
[----:B-1----:R-:W-:-:S04]  /*86930*/  LEA R208, P1, R0, c[0x0][0x170], 0x2 ;  /* 0x00005c0000d07a11 */ /* 0x002fc800078210ff */
[----:B------:R-:W-:-:S05]  /*86940*/  LEA.HI.X.SX32 R209, R0, c[0x0][0x174], 0x2, P1 ;  /* 0x00005d0000d17a11 */ /* 0x000fca00008f16ff */
[----:B------:R-:W-:-:S05]  /*86950*/  IMAD.WIDE R236, R238, 0x4, R208 ;  /* 0x00000004eeec7825 */ /* 0x000fca00078e02d0 */
[----:B------:R1:W-:Y:S04]  /*86960*/  @P0 STG.E [R236.64], R248 ;  /* 0x000000f8ec000986 */ /* 0x0003e8000c101908 */
[----:B-1----:R-:W4:Y:S04]  /*86970*/  LDL.LU R248, [R1+0xb0] ;  /* 0x0000b00001f87983 */ /* 0x002f280000300800 */
[----:B------:R-:W4:Y:S01]  /*86980*/  LDL.LU R3, [R1+0x2990] ;  /* 0x0029900001037983 */ /* 0x000f220000300800 */
[----:B------:R-:W-:-:S03]  /*86990*/  IADD3 R0, R238, c[0x0][0x198], RZ ;  /* 0x00006600ee007a10 */ /* 0x000fc60007ffe0ff */
[----:B------:R-:W4:Y:S02]  /*869a0*/  LDL.LU R242, [R1+0x60] ;  /* 0x0000600001f27983 */ /* 0x000f240000300800 */
[----:B------:R-:W-:Y:S02]  /*869b0*/  IMAD.WIDE R236, R0, 0x4, R234 ;  /* 0x0000000400ec7825 */ /* 0x000fe400078e02ea */
[----:B------:R-:W4:Y:S01]  /*869c0*/  LDL.LU R246, [R1] ;  /* 0x0000000001f67983 */ /* 0x000f220000300800 */
[----:B---3--:R-:W-:-:S03]  /*869d0*/  ISETP.GE.AND P0, PT, R241, c[0x0][0x17c], PT ;  /* 0x00005f00f1007a0c */ /* 0x008fc60003f06270 */
[----:B------:R-:W3:Y:S01]  /*869e0*/  LDL.LU R241, [R1+0xb4] ;  /* 0x0000b40001f17983 */ /* 0x000ee20000300800 */
[----:B------:R-:W-:Y:S02]  /*869f0*/  ISETP.LT.AND P1, PT, R227, c[0x0][0x178], !P0 ;  /* 0x00005e00e3007a0c */ /* 0x000fe40004721270 */
[----:B------:R-:W-:-:S11]  /*86a00*/  ISETP.LT.AND P2, PT, R206, c[0x0][0x178], !P0 ;  /* 0x00005e00ce007a0c */ /* 0x000fd60004741270 */
[----:B--2---:R1:W-:Y:S01]  /*86a10*/  @P1 STG.E [R236.64], R240 ;  /* 0x000000f0ec001986 */ /* 0x0043e2000c101908 */
[----:B------:R-:W-:Y:S02]  /*86a20*/  ISETP.LT.AND P1, PT, R207, c[0x0][0x178], !P0 ;  /* 0x00005e00cf007a0c */ /* 0x000fe40004721270 */
[----:B------:R-:W-:Y:S01]  /*86a30*/  ISETP.LT.AND P0, PT, R187, c[0x0][0x178], !P0 ;  /* 0x00005e00bb007a0c */ /* 0x000fe20004701270 */
[C---:B-1----:R-:W-:Y:S01]  /*86a40*/  IMAD.WIDE R236, R0.reuse, 0x4, R232 ;  /* 0x0000000400ec7825 */ /* 0x042fe200078e02e8 */
[----:B------:R-:W2:Y:S04]  /*86a50*/  LDL.LU R240, [R1+0x84] ;  /* 0x0000840001f07983 */ /* 0x000ea80000300800 */
[----:B------:R1:W-:Y:S02]  /*86a60*/  @P2 STG.E [R236.64], R245 ;  /* 0x000000f5ec002986 */ /* 0x0003e4000c101908 */
[----:B-1----:R-:W-:-:S05]  /*86a70*/  IMAD.WIDE R236, R0, 0x4, R210 ;  /* 0x0000000400ec7825 */ /* 0x002fca00078e02d2 */
[----:B----4-:R1:W-:Y:S02]  /*86a80*/  @P1 STG.E [R236.64], R244 ;  /* 0x000000f4ec001986 */ /* 0x0103e4000c101908 */
[----:B-1----:R-:W-:-:S05]  /*86a90*/  IMAD.WIDE R236, R0, 0x4, R208 ;  /* 0x0000000400ec7825 */ /* 0x002fca00078e02d0 */
[----:B------:R1:W-:Y:S01]  /*86aa0*/  @P0 STG.E [R236.64], R249 ;  /* 0x000000f9ec000986 */ /* 0x0003e2000c101908 */
[----:B------:R-:W-:-:S03]  /*86ab0*/  ISETP.GE.AND P0, PT, R3, c[0x0][0x17c], PT ;  /* 0x00005f0003007a0c */ /* 0x000fc60003f06270 */
[----:B------:R-:W4:Y:S01]  /*86ac0*/  LDL.LU R3, [R1+0x2994] ;  /* 0x0029940001037983 */ /* 0x000f220000300800 */
[----:B------:R-:W-:Y:S02]  /*86ad0*/  ISETP.LT.AND P1, PT, R227, c[0x0][0x178], !P0 ;  /* 0x00005e00e3007a0c */ /* 0x000fe40004721270 */
[----:B------:R-:W-:Y:S01]  /*86ae0*/  IADD3 R0, R0, c[0x0][0x198], RZ ;  /* 0x0000660000007a10 */ /* 0x000fe20007ffe0ff */
[----:B------:R-:W2:Y:S01]  /*86af0*/  LDL.LU R245, [R1+0x64] ;  /* 0x0000640001f57983 */ /* 0x000ea20000300800 */
[----:B------:R-:W-:-:S03]  /*86b00*/  ISETP.LT.AND P2, PT, R206, c[0x0][0x178], !P0 ;  /* 0x00005e00ce007a0c */ /* 0x000fc60004741270 */
[----:B-1----:R-:W-:Y:S01]  /*86b10*/  IMAD.WIDE R236, R0, 0x4, R234 ;  /* 0x0000000400ec7825 */ /* 0x002fe200078e02ea */
[----:B------:R-:W2:Y:S04]  /*86b20*/  LDL.LU R244, [R1+0x4] ;  /* 0x0000040001f47983 */ /* 0x000ea80000300800 */
[----:B------:R-:W2:Y:S04]  /*86b30*/  LDL.LU R249, [R1+0x100] ;  /* 0x0001000001f97983 */ /* 0x000ea80000300800 */
[----:B------:R1:W-:Y:S01]  /*86b40*/  @P1 STG.E [R236.64], R248 ;  /* 0x000000f8ec001986 */ /* 0x0003e2000c101908 */
[----:B------:R-:W-:-:S02]  /*86b50*/  ISETP.LT.AND P1, PT, R207, c[0x0][0x178], !P0 ;  /* 0x00005e00cf007a0c */ /* 0x000fc40004721270 */
[----:B------:R-:W-:Y:S01]  /*86b60*/  ISETP.LT.AND P0, PT, R187, c[0x0][0x178], !P0 ;  /* 0x00005e00bb007a0c */ /* 0x000fe20004701270 */
[----:B------:R-:W2:Y:S01]  /*86b70*/  LDL.LU R238, [R1+0xc0] ;  /* 0x0000c00001ee7983 */ /* 0x000ea20000300800 */
[----:B-1----:R-:W-:-:S05]  /*86b80*/  IMAD.WIDE R236, R0, 0x4, R232 ;  /* 0x0000000400ec7825 */ /* 0x002fca00078e02e8 */
[----:B------:R1:W-:Y:S02]  /*86b90*/  @P2 STG.E [R236.64], R239 ;  /* 0x000000efec002986 */ /* 0x0003e4000c101908 */
[----:B-1----:R-:W-:-:S05]  /*86ba0*/  IMAD.WIDE R236, R0, 0x4, R210 ;  /* 0x0000000400ec7825 */ /* 0x002fca00078e02d2 */
[----:B------:R1:W-:Y:S02]  /*86bb0*/  @P1 STG.E [R236.64], R242 ;  /* 0x000000f2ec001986 */ /* 0x0003e4000c101908 */
[----:B-1----:R-:W-:-:S05]  /*86bc0*/  IMAD.WIDE R236, R0, 0x4, R208 ;  /* 0x0000000400ec7825 */ /* 0x002fca00078e02d0 */
[----:B------:R1:W-:Y:S01]  /*86bd0*/  @P0 STG.E [R236.64], R246 ;  /* 0x000000f6ec000986 */ /* 0x0003e2000c101908 */
[----:B----4-:R-:W-:-:S03]  /*86be0*/  ISETP.GE.AND P0, PT, R3, c[0x0][0x17c], PT ;  /* 0x00005f0003007a0c */ /* 0x010fc60003f06270 */
[----:B------:R-:W4:Y:S01]  /*86bf0*/  LDL.LU R3, [R1+0x2998] ;  /* 0x0029980001037983 */ /* 0x000f220000300800 */
[----:B------:R-:W-:Y:S02]  /*86c00*/  ISETP.LT.AND P1, PT, R227, c[0x0][0x178], !P0 ;  /* 0x00005e00e3007a0c */ /* 0x000fe40004721270 */
[----:B------:R-:W-:Y:S01]  /*86c10*/  IADD3 R0, R0, c[0x0][0x198], RZ ;  /* 0x0000660000007a10 */ /* 0x000fe20007ffe0ff */
[----:B------:R-:W4:Y:S01]  /*86c20*/  LDL.LU R248, [R1+0xa0] ;  /* 0x0000a00001f87983 */ /* 0x000f220000300800 */
[----:B------:R-:W-:-:S03]  /*86c30*/  ISETP.LT.AND P2, PT, R206, c[0x0][0x178], !P0 ;  /* 0x00005e00ce007a0c */ /* 0x000fc60004741270 */
[----:B-1----:R-:W-:Y:S01]  /*86c40*/  IMAD.WIDE R236, R0, 0x4, R234 ;  /* 0x0000000400ec7825 */ /* 0x002fe200078e02ea */
[----:B------:R-:W4:Y:S04]  /*86c50*/  LDL.LU R246, [R1+0x40] ;  /* 0x0000400001f67983 */ /* 0x000f280000300800 */
[----:B------:R-:W4:Y:S04]  /*86c60*/  LDL.LU R239, [R1+0x104] ;  /* 0x0001040001ef7983 */ /* 0x000f280000300800 */
[----:B---3--:R1:W-:Y:S01]  /*86c70*/  @P1 STG.E [R236.64], R241 ;  /* 0x000000f1ec001986 */ /* 0x0083e2000c101908 */
[----:B------:R-:W-:-:S02]  /*86c80*/  ISETP.LT.AND P1, PT, R207, c[0x0][0x178], !P0 ;  /* 0x00005e00cf007a0c */ /* 0x000fc40004721270 */
[----:B------:R-:W-:Y:S01]  /*86c90*/  ISETP.LT.AND P0, PT, R187, c[0x0][0x178], !P0 ;  /* 0x00005e00bb007a0c */ /* 0x000fe20004701270 */
[C---:B-1----:R-:W-:Y:S01]  /*86ca0*/  IMAD.WIDE R236, R0.reuse, 0x4, R232 ;  /* 0x0000000400ec7825 */ /* 0x042fe200078e02e8 */
[----:B------:R-:W3:Y:S04]  /*86cb0*/  LDL.LU R241, [R1+0xc4] ;  /* 0x0000c40001f17983 */ /* 0x000ee80000300800 */
[----:B--2---:R1:W-:Y:S02]  /*86cc0*/  @P2 STG.E [R236.64], R240 ;  /* 0x000000f0ec002986 */ /* 0x0043e4000c101908 */
[----:B-1----:R-:W-:-:S05]  /*86cd0*/  IMAD.WIDE R236, R0, 0x4, R210 ;  /* 0x0000000400ec7825 */ /* 0x002fca00078e02d2 */
[----:B------:R1:W-:Y:S02]  /*86ce0*/  @P1 STG.E [R236.64], R245 ;  /* 0x000000f5ec001986 */ /* 0x0003e4000c101908 */
[----:B-1----:R-:W-:-:S05]  /*86cf0*/  IMAD.WIDE R236, R0, 0x4, R208 ;  /* 0x0000000400ec7825 */ /* 0x002fca00078e02d0 */
[----:B------:R1:W-:Y:S01]  /*86d00*/  @P0 STG.E [R236.64], R244 ;  /* 0x000000f4ec000986 */ /* 0x0003e2000c101908 */
[----:B----4-:R-:W-:-:S03]  /*86d10*/  ISETP.GE.AND P0, PT, R3, c[0x0][0x17c], PT ;  /* 0x00005f0003007a0c */ /* 0x010fc60003f06270 */
[----:B------:R-:W2:Y:S01]  /*86d20*/  LDL.LU R3, [R1+0x299c] ;  /* 0x00299c0001037983 */ /* 0x000ea20000300800 */
[----:B------:R-:W-:Y:S02]  /*86d30*/  ISETP.LT.AND P1, PT, R227, c[0x0][0x178], !P0 ;  /* 0x00005e00e3007a0c */ /* 0x000fe40004721270 */
[----:B------:R-:W-:Y:S01]  /*86d40*/  IADD3 R0, R0, c[0x0][0x198], RZ ;  /* 0x0000660000007a10 */ /* 0x000fe20007ffe0ff */
[----:B------:R-:W4:Y:S01]  /*86d50*/  LDL.LU R245, [R1+0xa4] ;  /* 0x0000a40001f57983 */ /* 0x000f220000300800 */
[----:B------:R-:W-:-:S03]  /*86d60*/  ISETP.LT.AND P2, PT, R206, c[0x0][0x178], !P0 ;  /* 0x00005e00ce007a0c */ /* 0x000fc60004741270 */
[----:B-1----:R-:W-:Y:S01]  /*86d70*/  IMAD.WIDE R236, R0, 0x4, R234 ;  /* 0x0000000400ec7825 */ /* 0x002fe200078e02ea */
[----:B------:R-:W3:Y:S04]  /*86d80*/  LDL.LU R244, [R1+0x44] ;  /* 0x0000440001f47983 */ /* 0x000ee80000300800 */
[----:B------:R-:W3:Y:S04]  /*86d90*/  LDL.LU R242, [R1+0x120] ;  /* 0x0001200001f27983 */ /* 0x000ee80000300800 */
[----:B------:R1:W-:Y:S01]  /*86da0*/  @P1 STG.E [R236.64], R249 ;  /* 0x000000f9ec001986 */ /* 0x0003e2000c101908 */
[----:B------:R-:W-:-:S02]  /*86db0*/  ISETP.LT.AND P1, PT, R207, c[0x0][0x178], !P0 ;  /* 0x00005e00cf007a0c */ /* 0x000fc40004721270 */
[----:B------:R-:W-:Y:S01]  /*86dc0*/  ISETP.LT.AND P0, PT, R187, c[0x0][0x178], !P0 ;  /* 0x00005e00bb007a0c */ /* 0x000fe20004701270 */
[----:B------:R-:W3:Y:S01]  /*86dd0*/  LDL.LU R240, [R1+0x110] ;  /* 0x0001100001f07983 */ /* 0x000ee20000300800 */
[----:B-1----:R-:W-:-:S05]  /*86de0*/  IMAD.WIDE R236, R0, 0x4, R232 ;  /* 0x0000000400ec7825 */ /* 0x002fca00078e02e8 */
[----:B------:R1:W-:Y:S02]  /*86df0*/  @P2 STG.E [R236.64], R238 ;  /* 0x000000eeec002986 */ /* 0x0003e4000c101908 */
[----:B-1----:R-:W-:-:S05]  /*86e00*/  IMAD.WIDE R236, R0, 0x4, R210 ;  /* 0x0000000400ec7825 */ /* 0x002fca00078e02d2 */
[----:B------:R1:W-:Y:S02]  /*86e10*/  @P1 STG.E [R236.64], R248 ;  /* 0x000000f8ec001986 */ /* 0x0003e4000c101908 */
[----:B-1----:R-:W-:-:S05]  /*86e20*/  IMAD.WIDE R236, R0, 0x4, R208 ;  /* 0x0000000400ec7825 */ /* 0x002fca00078e02d0 */
[----:B------:R1:W-:Y:S01]  /*86e30*/  @P0 STG.E [R236.64], R246 ;  /* 0x000000f6ec000986 */ /* 0x0003e2000c101908 */
[----:B--2---:R-:W-:-:S03]  /*86e40*/  ISETP.GE.AND P0, PT, R3, c[0x0][0x17c], PT ;  /* 0x00005f0003007a0c */ /* 0x004fc60003f06270 */
[----:B------:R-:W2:Y:S04]  /*86e50*/  LDL.LU R3, [R1+0x29a0] ;  /* 0x0029a00001037983 */ /* 0x000ea80000300800 */
[----:B-1----:R-:W2:Y:S01]  /*86e60*/  LDL.LU R246, [R1+0xd0] ;  /* 0x0000d00001f67983 */ /* 0x002ea20000300800 */
[----:B------:R-:W-:Y:S02]  /*86e70*/  ISETP.LT.AND P1, PT, R227, c[0x0][0x178], !P0 ;  /* 0x00005e00e3007a0c */ /* 0x000fe40004721270 */
[----:B------:R-:W-:Y:S02]  /*86e80*/  IADD3 R0, R0, c[0x0][0x198], RZ ;  /* 0x0000660000007a10 */ /* 0x000fe40007ffe0ff */
[----:B------:R-:W-:-:S03]  /*86e90*/  ISETP.LT.AND P2, PT, R206, c[0x0][0x178], !P0 ;  /* 0x00005e00ce007a0c */ /* 0x000fc60004741270 */
[----:B------:R-:W-:-:S06]  /*86ea0*/  IMAD.WIDE R236, R0, 0x4, R234 ;  /* 0x0000000400ec7825 */ /* 0x000fcc00078e02ea */
[----:B------:R1:W-:Y:S01]  /*86eb0*/  @P1 STG.E [R236.64], R239 ;  /* 0x000000efec001986 */ /* 0x0003e2000c101908 */
[----:B------:R-:W-:Y:S02]  /*86ec0*/  ISETP.LT.AND P1, PT, R207, c[0x0][0x178], !P0 ;  /* 0x00005e00cf007a0c */ /* 0x000fe40004721270 */
[----:B------:R-:W-:Y:S01]  /*86ed0*/  ISETP.LT.AND P0, PT, R187, c[0x0][0x178], !P0 ;  /* 0x00005e00bb007a0c */ /* 0x000fe20004701270 */
[C---:B-1----:R-:W-:Y:S01]  /*86ee0*/  IMAD.WIDE R236, R0.reuse, 0x4, R232 ;  /* 0x0000000400ec7825 */ /* 0x042fe200078e02e8 */
[----:B------:R-:W2:Y:S04]  /*86ef0*/  LDL.LU R239, [R1+0x29a4] ;  /* 0x0029a40001ef7983 */ /* 0x000ea80000300800 */
[----:B---3--:R1:W-:Y:S04]  /*86f00*/  @P2 STG.E [R236.64], R241 ;  /* 0x000000f1ec002986 */ /* 0x0083e8000c101908 */
[----:B------:R-:W3:Y:S01]  /*86f10*/  LDL.LU R238, [R1+0x29a8] ;  /* 0x0029a80001ee7983 */ /* 0x000ee20000300800 */
[----:B-1----:R-:W-:-:S05]  /*86f20*/  IMAD.WIDE R236, R0, 0x4, R210 ;  /* 0x0000000400ec7825 */ /* 0x002fca00078e02d2 */
[----:B----4-:R1:W-:Y:S02]  /*86f30*/  @P1 STG.E [R236.64], R245 ;  /* 0x000000f5ec001986 */ /* 0x0103e4000c101908 */
[----:B-1----:R-:W-:Y:S02]  /*86f40*/  IMAD.WIDE R236, R0, 0x4, R208 ;  /* 0x0000000400ec7825 */ /* 0x002fe400078e02d0 */
[----:B------:R-:W4:Y:S04]  /*86f50*/  LDL.LU R245, [R1+0x124] ;  /* 0x0001240001f57983 */ /* 0x000f280000300800 */
[----:B------:R1:W-:Y:S04]  /*86f60*/  @P0 STG.E [R236.64], R244 ;  /* 0x000000f4ec000986 */ /* 0x0003e8000c101908 */
[----:B-1----:R-:W3:Y:S04]  /*86f70*/  LDL.LU R244, [R1+0x114] ;  /* 0x0001140001f47983 */ /* 0x002ee80000300800 */
[----:B------:R-:W3:Y:S04]  /*86f80*/  LDL.LU R241, [R1+0xd4] ;  /* 0x0000d40001f17983 */ /* 0x000ee80000300800 */
[----:B------:R-:W3:Y:S01]  /*86f90*/  LDL.LU R248, [R1+0x29ac] ;  /* 0x0029ac0001f87983 */ /* 0x000ee20000300800 */
[----:B--2---:R-:W-:-:S04]  /*86fa0*/  ISETP.GE.AND P0, PT, R3, c[0x0][0x17c], PT ;  /* 0x00005f0003007a0c */ /* 0x004fc80003f06270 */
[----:B------:R-:W-:Y:S02]  /*86fb0*/  ISETP.LT.AND P1, PT, R227, c[0x0][0x178], !P0 ;  /* 0x00005e00e3007a0c */ /* 0x000fe40004721270 */
[----:B------:R-:W-:Y:S02]  /*86fc0*/  IADD3 R3, R0, c[0x0][0x198], RZ ;  /* 0x0000660000037a10 */ /* 0x000fe40007ffe0ff */
[----:B------:R-:W-:Y:S01]  /*86fd0*/  ISETP.LT.AND P2, PT, R206, c[0x0][0x178], !P0 ;  /* 0x00005e00ce007a0c */ /* 0x000fe20004741270 */
[----:B------:R-:W2:Y:S02]  /*86fe0*/  LDL.LU R0, [R1+0x78] ;  /* 0x0000780001007983 */ /* 0x000ea40000300800 */
[----:B------:R-:W-:Y:S01]  /*86ff0*/  IMAD.WIDE R236, R3, 0x4, R234 ;  /* 0x0000000403ec7825 */ /* 0x000fe200078e02ea */
[----:B------:R-:W-:-:S05]  /*87000*/  ISETP.LT.AND P3, PT, R207, c[0x0][0x178], !P0 ;  /* 0x00005e00cf007a0c */ /* 0x000fca0004761270 */
[----:B------:R1:W-:Y:S01]  /*87010*/  @P1 STG.E [R236.64], R242 ;  /* 0x000000f2ec001986 */ /* 0x0003e2000c101908 */
[----:B------:R-:W-:Y:S01]  /*87020*/  ISETP.LT.AND P1, PT, R187, c[0x0][0x178], !P0 ;  /* 0x00005e00bb007a0c */ /* 0x000fe20004721270 */
[C---:B-1----:R-:W-:Y:S02]  /*87030*/  IMAD.WIDE R236, R3.reuse, 0x4, R232 ;  /* 0x0000000403ec7825 */ /* 0x042fe400078e02e8 */
[----:B------:R-:W2:Y:S04]  /*87040*/  LDL.LU R242, [R1+0x38] ;  /* 0x0000380001f27983 */ /* 0x000ea80000300800 */
[----:B------:R1:W-:Y:S02]  /*87050*/  @P2 STG.E [R236.64], R240 ;  /* 0x000000f0ec002986 */ /* 0x0003e4000c101908 */
[----:B-1----:R-:W-:-:S05]  /*87060*/  IMAD.WIDE R236, R3, 0x4, R210 ;  /* 0x0000000403ec7825 */ /* 0x002fca00078e02d2 */
[----:B------:R1:W-:Y:S02]  /*87070*/  @P3 STG.E [R236.64], R246 ;  /* 0x000000f6ec003986 */ /* 0x0003e4000c101908 */
[----:B-1----:R-:W-:Y:S02]  /*87080*/  IMAD.WIDE R236, R3, 0x4, R208 ;  /* 0x0000000403ec7825 */ /* 0x002fe400078e02d0 */
[----:B------:R-:W2:Y:S04]  /*87090*/  LDL.LU R246, [R1+0x28] ;  /* 0x0000280001f67983 */ /* 0x000ea80000300800 */
[----:B------:R1:W-:Y:S04]  /*870a0*/  @P1 STG.E [R236.64], R250 ;  /* 0x000000faec001986 */ /* 0x0003e8000c101908 */
[----:B-1----:R-:W2:Y:S04]  /*870b0*/  LDL.LU R250, [R1+0x2bc0] ;  /* 0x002bc00001fa7983 */ /* 0x002ea80000300800 */
[----:B------:R-:W2:Y:S01]  /*870c0*/  LDL.LU R240, [R1+0x29b0] ;  /* 0x0029b00001f07983 */ /* 0x000ea20000300800 */
[----:B------:R-:W-:-:S04]  /*870d0*/  ISETP.GE.AND P2, PT, R239, c[0x0][0x17c], PT ;  /* 0x00005f00ef007a0c */ /* 0x000fc80003f46270 */
[----:B------:R-:W-:Y:S02]  /*870e0*/  ISETP.LT.AND P4, PT, R227, c[0x0][0x178], !P2 ;  /* 0x00005e00e3007a0c */ /* 0x000fe40005781270 */
[----:B------:R-:W-:Y:S02]  /*870f0*/  ISETP.LT.AND P5, PT, R206, c[0x0][0x178], !P2 ;  /* 0x00005e00ce007a0c */ /* 0x000fe400057a1270 */
[----:B------:R-:W-:Y:S02]  /*87100*/  IADD3 R3, R3, c[0x0][0x198], RZ ;  /* 0x0000660003037a10 */ /* 0x000fe40007ffe0ff */
[----:B------:R-:W-:Y:S02]  /*87110*/  ISETP.LT.AND P3, PT, R207, c[0x0][0x178], !P2 ;  /* 0x00005e00cf007a0c */ /* 0x000fe40005761270 */
[----:B------:R-:W-:Y:S01]  /*87120*/  ISETP.LT.AND P2, PT, R187, c[0x0][0x178], !P2 ;  /* 0x00005e00bb007a0c */ /* 0x000fe20005741270 */
[----:B------:R-:W-:Y:S01]  /*87130*/  IMAD.WIDE R236, R3, 0x4, R234 ;  /* 0x0000000403ec7825 */ /* 0x000fe200078e02ea */
[----:B---3--:R-:W-:-:S03]  /*87140*/  ISETP.GE.AND P0, PT, R238, c[0x0][0x17c], PT ;  /* 0x00005f00ee007a0c */ /* 0x008fc60003f06270 */
[C---:B------:R-:W-:Y:S01]  /*87150*/  IMAD.WIDE R238, R3.reuse, 0x4, R232 ;  /* 0x0000000403ee7825 */ /* 0x040fe200078e02e8 */
[----:B----4-:R1:W-:Y:S04]  /*87160*/  @P4 STG.E [R236.64], R245 ;  /* 0x000000f5ec004986 */ /* 0x0103e8000c101908 */
[----:B------:R3:W-:Y:S01]  /*87170*/  @P5 STG.E [R238.64], R244 ;  /* 0x000000f4ee005986 */ /* 0x0007e2000c101908 */
[----:B-1----:R-:W-:-:S03]  /*87180*/  IMAD.WIDE R236, R3, 0x4, R210 ;  /* 0x0000000403ec7825 */ /* 0x002fc600078e02d2 */
[----:B------:R-:W4:Y:S01]  /*87190*/  LDL.LU R245, [R1+0x7c] ;  /* 0x00007c0001f57983 */ /* 0x000f220000300800 */
[----:B---3--:R-:W-:-:S03]  /*871a0*/  IMAD.WIDE R238, R3, 0x4, R208 ;  /* 0x0000000403ee7825 */ /* 0x008fc600078e02d0 */
[----:B------:R-:W3:Y:S04]  /*871b0*/  LDL.LU R244, [R1+0x3c] ;  /* 0x00003c0001f47983 */ /* 0x000ee80000300800 */
[----:B------:R-:W-:Y:S04]  /*871c0*/  @P3 STG.E [R236.64], R241 ;  /* 0x000000f1ec003986 */ /* 0x000fe8000c101908 */
[----:B------:R1:W-:Y:S04]  /*871d0*/  @P2 STG.E [R238.64], R251 ;  /* 0x000000fbee002986 */ /* 0x0003e8000c101908 */
[----:B-1----:R-:W3:Y:S04]  /*871e0*/  LDL.LU R251, [R1+0x2bbc] ;  /* 0x002bbc0001fb7983 */ /* 0x002ee80000300800 */
[----:B------:R-:W3:Y:S01]  /*871f0*/  LDL.LU R241, [R1+0x2c] ;  /* 0x00002c0001f17983 */ /* 0x000ee20000300800 */
[----:B--2---:R-:W-:-:S03]  /*87200*/  ISETP.GE.AND P3, PT, R240, c[0x0][0x17c], PT ;  /* 0x00005f00f0007a0c */ /* 0x004fc60003f66270 */
[----:B------:R-:W2:Y:S01]  /*87210*/  LDL.LU R240, [R1+0xb8] ;  /* 0x0000b80001f07983 */ /* 0x000ea20000300800 */
[----:B------:R-:W-:Y:S02]  /*87220*/  ISETP.LT.AND P4, PT, R227, c[0x0][0x178], !P0 ;  /* 0x00005e00e3007a0c */ /* 0x000fe40004781270 */
[----:B------:R-:W-:Y:S02]  /*87230*/  IADD3 R3, R3, c[0x0][0x198], RZ ;  /* 0x0000660003037a10 */ /* 0x000fe40007ffe0ff */
[----:B------:R-:W-:Y:S02]  /*87240*/  ISETP.LT.AND P5, PT, R206, c[0x0][0x178], !P0 ;  /* 0x00005e00ce007a0c */ /* 0x000fe400047a1270 */
[----:B------:R-:W-:Y:S02]  /*87250*/  ISETP.LT.AND P6, PT, R207, c[0x0][0x178], !P0 ;  /* 0x00005e00cf007a0c */ /* 0x000fe400047c1270 */
[----:B------:R-:W-:Y:S01]  /*87260*/  ISETP.GE.AND P1, PT, R248, c[0x0][0x17c], PT ;  /* 0x00005f00f8007a0c */ /* 0x000fe20003f26270 */
[----:B------:R-:W-:Y:S01]  /*87270*/  IMAD.WIDE R248, R3, 0x4, R234 ;  /* 0x0000000403f87825 */ /* 0x000fe200078e02ea */
[----:B------:R-:W-:-:S02]  /*87280*/  ISETP.LT.AND P0, PT, R187, c[0x0][0x178], !P0 ;  /* 0x00005e00bb007a0c */ /* 0x000fc40004701270 */
[----:B------:R-:W-:Y:S01]  /*87290*/  ISETP.LT.AND P2, PT, R227, c[0x0][0x178], !P1 ;  /* 0x00005e00e3007a0c */ /* 0x000fe20004f41270 */
[C---:B------:R-:W-:Y:S01]  /*872a0*/  IMAD.WIDE R236, R3.reuse, 0x4, R232 ;  /* 0x0000000403ec7825 */ /* 0x040fe200078e02e8 */
[----:B------:R1:W-:Y:S01]  /*872b0*/  @P4 STG.E [R248.64], R0 ;  /* 0x00000000f8004986 */ /* 0x0003e2000c101908 */
[----:B------:R-:W-:Y:S02]  /*872c0*/  ISETP.LT.AND P4, PT, R206, c[0x0][0x178], !P1 ;  /* 0x00005e00ce007a0c */ /* 0x000fe40004f81270 */
[----:B------:R-:W-:Y:S01]  /*872d0*/  IMAD.WIDE R238, R3, 0x4, R210 ;  /* 0x0000000403ee7825 */ /* 0x000fe200078e02d2 */
[----:B------:R4:W-:Y:S01]  /*872e0*/  @P5 STG.E [R236.64], R242 ;  /* 0x000000f2ec005986 */ /* 0x0009e2000c101908 */
[----:B------:R-:W-:Y:S02]  /*872f0*/  ISETP.LT.AND P5, PT, R207, c[0x0][0x178], !P1 ;  /* 0x00005e00cf007a0c */ /* 0x000fe40004fa1270 */
[----:B------:R-:W-:Y:S01]  /*87300*/  ISETP.LT.AND P1, PT, R187, c[0x0][0x178], !P1 ;  /* 0x00005e00bb007a0c */ /* 0x000fe20004f21270 */
[----:B------:R4:W-:Y:S01]  /*87310*/  @P6 STG.E [R238.64], R246 ;  /* 0x000000f6ee006986 */ /* 0x0009e2000c101908 */
[----:B-1----:R-:W-:-:S02]  /*87320*/  IADD3 R0, R3, c[0x0][0x198], RZ ;  /* 0x0000660003007a10 */ /* 0x002fc40007ffe0ff */
[----:B------:R-:W-:Y:S01]  /*87330*/  ISETP.LT.AND P6, PT, R227, c[0x0][0x178], !P3 ;  /* 0x00005e00e3007a0c */ /* 0x000fe20005fc1270 */
[----:B----4-:R-:W-:Y:S01]  /*87340*/  IMAD.WIDE R236, R3, 0x4, R208 ;  /* 0x0000000403ec7825 */ /* 0x010fe200078e02d0 */
[----:B------:R-:W-:-:S03]  /*87350*/  IADD3 R3, R0, c[0x0][0x198], RZ ;  /* 0x0000660000037a10 */ /* 0x000fc60007ffe0ff */
[C---:B------:R-:W-:Y:S01]  /*87360*/  IMAD.WIDE R238, R0.reuse, 0x4, R234 ;  /* 0x0000000400ee7825 */ /* 0x040fe200078e02ea */
[----:B------:R1:W-:Y:S03]  /*87370*/  @P0 STG.E [R236.64], R250 ;  /* 0x000000faec000986 */ /* 0x0003e6000c101908 */
[C---:B------:R-:W-:Y:S01]  /*87380*/  IMAD.WIDE R248, R0.reuse, 0x4, R232 ;  /* 0x0000000400f87825 */ /* 0x040fe200078e02e8 */
[----:B------:R4:W-:Y:S04]  /*87390*/  @P2 STG.E [R238.64], R245 ;  /* 0x000000f5ee002986 */ /* 0x0009e8000c101908 */
[----:B---3--:R3:W-:Y:S01]  /*873a0*/  @P4 STG.E [R248.64], R244 ;  /* 0x000000f4f8004986 */ /* 0x0087e2000c101908 */
[----:B-1----:R-:W-:-:S03]  /*873b0*/  IMAD.WIDE R236, R0, 0x4, R210 ;  /* 0x0000000400ec7825 */ /* 0x002fc600078e02d2 */
[----:B------:R-:W2:Y:S01]  /*873c0*/  LDL.LU R250, [R1+0x29b4] ;  /* 0x0029b40001fa7983 */ /* 0x000ea20000300800 */
[----:B----4-:R-:W-:-:S03]  /*873d0*/  IMAD.WIDE R238, R0, 0x4, R208 ;  /* 0x0000000400ee7825 */ /* 0x010fc600078e02d0 */
[----:B------:R-:W4:Y:S01]  /*873e0*/  LDL.LU R242, [R1+0x29b8] ;  /* 0x0029b80001f27983 */ /* 0x000f220000300800 */
[----:B---3--:R-:W-:-:S03]  /*873f0*/  IMAD.WIDE R248, R3, 0x4, R234 ;  /* 0x0000000403f87825 */ /* 0x008fc600078e02ea */
[----:B------:R-:W3:Y:S04]  /*87400*/  LDL.LU R246, [R1+0x8] ;  /* 0x0000080001f67983 */ /* 0x000ee80000300800 */
[----:B------:R-:W3:Y:S04]  /*87410*/  LDL.LU R245, [R1+0xbc] ;  /* 0x0000bc0001f57983 */ /* 0x000ee80000300800 */
[----:B------:R-:W3:Y:S04]  /*87420*/  LDL.LU R244, [R1+0x8c] ;  /* 0x00008c0001f47983 */ /* 0x000ee80000300800 */
[----:B------:R1:W-:Y:S04]  /*87430*/  @P5 STG.E [R236.64], R241 ;  /* 0x000000f1ec005986 */ /* 0x0003e8000c101908 */
[----:B------:R1:W-:Y:S04]  /*87440*/  @P1 STG.E [R238.64], R251 ;  /* 0x000000fbee001986 */ /* 0x0003e8000c101908 */
[----:B-1----:R-:W3:Y:S04]  /*87450*/  LDL.LU R241, [R1+0xc] ;  /* 0x00000c0001f17983 */ /* 0x002ee80000300800 */
[----:B------:R-:W3:Y:S04]  /*87460*/  LDL.LU R251, [R1+0x6c] ;  /* 0x00006c0001fb7983 */ /* 0x000ee80000300800 */
[----:B--2---:R1:W-:Y:S04]  /*87470*/  @P6 STG.E [R248.64], R240 ;  /* 0x000000f0f8006986 */ /* 0x0043e8000c101908 */
[----:B-1----:R-:W2:Y:S01]  /*87480*/  LDL.LU R248, [R1+0x88] ;  /* 0x0000880001f87983 */ /* 0x002ea20000300800 */
[----:B------:R-:W-:-:S03]  /*87490*/  ISETP.LT.AND P0, PT, R206, c[0x0][0x178], !P3 ;  /* 0x00005e00ce007a0c */ /* 0x000fc60005f01270 */
[----:B------:R-:W3:Y:S01]  /*874a0*/  LDL.LU R249, [R1+0x68] ;  /* 0x0000680001f97983 */ /* 0x000ee20000300800 */
[----:B------:R-:W-:-:S03]  /*874b0*/  IMAD.WIDE R236, R3, 0x4, R232 ;  /* 0x0000000403ec7825 */ /* 0x000fc600078e02e8 */
[----:B------:R-:W3:Y:S01]  /*874c0*/  LDL.LU R240, [R1+0x29bc] ;  /* 0x0029bc0001f07983 */ /* 0x000ee20000300800 */
[C---:B------:R-:W-:Y:S01]  /*874d0*/  IMAD.WIDE R238, R3.reuse, 0x4, R210 ;  /* 0x0000000403ee7825 */ /* 0x040fe200078e02d2 */
[C---:B------:R-:W-:Y:S02]  /*874e0*/  IADD3 R0, R3.reuse, c[0x0][0x198], RZ ;  /* 0x0000660003007a10 */ /* 0x040fe40007ffe0ff */
[----:B------:R-:W-:Y:S02]  /*874f0*/  ISETP.GE.AND P2, PT, R250, c[0x0][0x17c], PT ;  /* 0x00005f00fa007a0c */ /* 0x000fe40003f46270 */
[----:B----4-:R-:W-:Y:S02]  /*87500*/  ISETP.GE.AND P1, PT, R242, c[0x0][0x17c], PT ;  /* 0x00005f00f2007a0c */ /* 0x010fe40003f26270 */
[----:B------:R-:W4:Y:S04]  /*87510*/  LDL.LU R242, [R1+0x29c0] ;  /* 0x0029c00001f27983 */ /* 0x000f280000300800 */
[----:B------:R-:W4:Y:S04]  /*87520*/  LDL.LU R250, [R1+0xa8] ;  /* 0x0000a80001fa7983 */ /* 0x000f280000300800 */
[----:B--2---:R1:W-:Y:S02]  /*87530*/  @P0 STG.E [R236.64], R248 ;  /* 0x000000f8ec000986 */ /* 0x0043e4000c101908 */
[----:B-1----:R-:W-:-:S02]  /*87540*/  IMAD.WIDE R236, R3, 0x4, R208 ;  /* 0x0000000403ec7825 */ /* 0x002fc400078e02d0 */
[----:B------:R-:W2:Y:S01]  /*87550*/  LDL.LU R3, [R1+0x108] ;  /* 0x0001080001037983 */ /* 0x000ea20000300800 */
[----:B------:R-:W-:Y:S02]  /*87560*/  ISETP.LT.AND P4, PT, R207, c[0x0][0x178], !P3 ;  /* 0x00005e00cf007a0c */ /* 0x000fe40005f81270 */
[----:B------:R-:W-:Y:S02]  /*87570*/  ISETP.LT.AND P3, PT, R187, c[0x0][0x178], !P3 ;  /* 0x00005e00bb007a0c */ /* 0x000fe40005f61270 */
[----:B------:R-:W-:Y:S02]  /*87580*/  ISETP.LT.AND P5, PT, R227, c[0x0][0x178], !P2 ;  /* 0x00005e00e3007a0c */ /* 0x000fe400057a1270 */
[----:B------:R-:W-:-:S07]  /*87590*/  ISETP.LT.AND P6, PT, R206, c[0x0][0x178], !P2 ;  /* 0x00005e00ce007a0c */ /* 0x000fce00057c1270 */
[----:B---3--:R1:W-:Y:S01]  /*875a0*/  @P4 STG.E [R238.64], R249 ;  /* 0x000000f9ee004986 */ /* 0x0083e2000c101908 */
[----:B------:R-:W-:Y:S02]  /*875b0*/  ISETP.LT.AND P4, PT, R207, c[0x0][0x178], !P2 ;  /* 0x00005e00cf007a0c */ /* 0x000fe40005781270 */
[----:B------:R-:W-:Y:S01]  /*875c0*/  ISETP.LT.AND P2, PT, R187, c[0x0][0x178], !P2 ;  /* 0x00005e00bb007a0c */ /* 0x000fe20005741270 */
[----:B------:R3:W-:Y:S01]  /*875d0*/  @P3 STG.E [R236.64], R246 ;  /* 0x000000f6ec003986 */ /* 0x0007e2000c101908 */
[----:B------:R-:W-:Y:S01]  /*875e0*/  ISETP.LT.AND P3, PT, R227, c[0x0][0x178], !P1 ;  /* 0x00005e00e3007a0c */ /* 0x000fe20004f61270 */
[----:B-1----:R-:W-:-:S04]  /*875f0*/  IMAD.WIDE R238, R0, 0x4, R234 ;  /* 0x0000000400ee7825 */ /* 0x002fc800078e02ea */
[C---:B------:R-:W-:Y:S01]  /*87600*/  IMAD.WIDE R248, R0.reuse, 0x4, R232 ;  /* 0x0000000400f87825 */ /* 0x040fe200078e02e8 */
[----:B------:R1:W-:Y:S03]  /*87610*/  @P5 STG.E [R238.64], R245 ;  /* 0x000000f5ee005986 */ /* 0x0003e6000c101908 */
[----:B---3--:R-:W-:Y:S01]  /*87620*/  IMAD.WIDE R236, R0, 0x4, R208 ;  /* 0x0000000400ec7825 */ /* 0x008fe200078e02d0 */
[----:B------:R-:W-:Y:S01]  /*87630*/  ISETP.GE.AND P0, PT, R240, c[0x0][0x17c], PT ;  /* 0x00005f00f0007a0c */ /* 0x000fe20003f06270 */
[----:B------:R3:W-:Y:S04]  /*87640*/  @P6 STG.E [R248.64], R244 ;  /* 0x000000f4f8006986 */ /* 0x0007e8000c101908 */
[----:B------:R-:W2:Y:S01]  /*87650*/  LDL.LU R240, [R1+0x2bb8] ;  /* 0x002bb80001f07983 */ /* 0x000ea20000300800 */
[C---:B-1----:R-:W-:Y:S01]  /*87660*/  IMAD.WIDE R238, R0.reuse, 0x4, R210 ;  /* 0x0000000400ee7825 */ /* 0x042fe200078e02d2 */
[----:B------:R-:W-:-:S02]  /*87670*/  IADD3 R0, R0, c[0x0][0x198], RZ ;  /* 0x0000660000007a10 */ /* 0x000fc40007ffe0ff */
[----:B------:R-:W2:Y:S03]  /*87680*/  LDL.LU R246, [R1+0x48] ;  /* 0x0000480001f67983 */ /* 0x000ea60000300800 */
[----:B---3--:R-:W-:Y:S01]  /*87690*/  IMAD.WIDE R248, R0, 0x4, R234 ;  /* 0x0000000400f87825 */ /* 0x008fe200078e02ea */
[----:B------:R-:W3:Y:S04]  /*876a0*/  LDL.LU R245, [R1+0x10c] ;  /* 0x00010c0001f57983 */ /* 0x000ee80000300800 */
[----:B------:R-:W3:Y:S04]  /*876b0*/  LDL.LU R244, [R1+0xcc] ;  /* 0x0000cc0001f47983 */ /* 0x000ee80000300800 */
[----:B------:R1:W-:Y:S01]  /*876c0*/  @P4 STG.E [R238.64], R251 ;  /* 0x000000fbee004986 */ /* 0x0003e2000c101908 */
[----:B----4-:R-:W-:-:S03]  /*876d0*/  ISETP.GE.AND P4, PT, R242, c[0x0][0x17c], PT ;  /* 0x00005f00f2007a0c */ /* 0x010fc60003f86270 */
[----:B------:R4:W-:Y:S04]  /*876e0*/  @P2 STG.E [R236.64], R241 ;  /* 0x000000f1ec002986 */ /* 0x0009e8000c101908 */
[----:B-1----:R-:W3:Y:S04]  /*876f0*/  LDL.LU R251, [R1+0xac] ;  /* 0x0000ac0001fb7983 */ /* 0x002ee80000300800 */
[----:B------:R-:W3:Y:S04]  /*87700*/  LDL.LU R242, [R1+0x4c] ;  /* 0x00004c0001f27983 */ /* 0x000ee80000300800 */
[----:B----4-:R-:W4:Y:S04]  /*87710*/  LDL.LU R241, [R1+0x128] ;  /* 0x0001280001f17983 */ /* 0x010f280000300800 */
[----:B--2---:R1:W-:Y:S04]  /*87720*/  @P3 STG.E [R248.64], R3 ;  /* 0x00000003f8003986 */ /* 0x0043e8000c101908 */
[----:B-1----:R-:W2:Y:S01]  /*87730*/  LDL.LU R249, [R1+0xc8] ;  /* 0x0000c80001f97983 */ /* 0x002ea20000300800 */
[----:B------:R-:W-:-:S02]  /*87740*/  ISETP.LT.AND P5, PT, R206, c[0x0][0x178], !P1 ;  /* 0x00005e00ce007a0c */ /* 0x000fc40004fa1270 */
[----:B------:R-:W-:Y:S02]  /*87750*/  ISETP.LT.AND P6, PT, R207, c[0x0][0x178], !P1 ;  /* 0x00005e00cf007a0c */ /* 0x000fe40004fc1270 */
[----:B------:R-:W-:Y:S01]  /*87760*/  ISETP.LT.AND P1, PT, R187, c[0x0][0x178], !P1 ;  /* 0x00005e00bb007a0c */ /* 0x000fe20004f21270 */
[----:B------:R-:W-:Y:S01]  /*87770*/  IMAD.WIDE R236, R0, 0x4, R232 ;  /* 0x0000000400ec7825 */ /* 0x000fe200078e02e8 */
[----:B------:R-:W-:Y:S02]  /*87780*/  ISETP.LT.AND P2, PT, R227, c[0x0][0x178], !P0 ;  /* 0x00005e00e3007a0c */ /* 0x000fe40004741270 */
[----:B------:R-:W-:Y:S01]  /*87790*/  ISETP.LT.AND P3, PT, R206, c[0x0][0x178], !P0 ;  /* 0x00005e00ce007a0c */ /* 0x000fe20004761270 */
[C---:B------:R-:W-:Y:S01]  /*877a0*/  IMAD.WIDE R238, R0.reuse, 0x4, R210 ;  /* 0x0000000400ee7825 */ /* 0x040fe200078e02d2 */
[----:B------:R-:W-:-:S03]  /*877b0*/  IADD3 R3, R0, c[0x0][0x198], RZ ;  /* 0x0000660000037a10 */ /* 0x000fc60007ffe0ff */
[----:B--2---:R1:W-:Y:S04]  /*877c0*/  @P5 STG.E [R236.64], R249 ;  /* 0x000000f9ec005986 */ /* 0x0043e8000c101908 */
[----:B------:R2:W-:Y:S01]  /*877d0*/  @P6 STG.E [R238.64], R250 ;  /* 0x000000faee006986 */ /* 0x0005e2000c101908 */
[----:B------:R-:W-:Y:S01]  /*877e0*/  ISETP.LT.AND P5, PT, R207, c[0x0][0x178], !P0 ;  /* 0x00005e00cf007a0c */ /* 0x000fe200047a1270 */
[----:B-1----:R-:W-:-:S04]  /*877f0*/  IMAD.WIDE R236, R0, 0x4, R208 ;  /* 0x0000000400ec7825 */ /* 0x002fc800078e02d0 */
[C---:B--2---:R-:W-:Y:S01]  /*87800*/  IMAD.WIDE R238, R3.reuse, 0x4, R234 ;  /* 0x0000000403ee7825 */ /* 0x044fe200078e02ea */
[----:B------:R1:W-:Y:S03]  /*87810*/  @P1 STG.E [R236.64], R246 ;  /* 0x000000f6ec001986 */ /* 0x0003e6000c101908 */
[----:B------:R-:W-:Y:S01]  /*87820*/  IMAD.WIDE R248, R3, 0x4, R232 ;  /* 0x0000000403f87825 */ /* 0x000fe200078e02e8 */
[----:B------:R-:W-:Y:S01]  /*87830*/  ISETP.LT.AND P0, PT, R187, c[0x0][0x178], !P0 ;  /* 0x00005e00bb007a0c */ /* 0x000fe20004701270 */
[----:B---3--:R2:W-:Y:S01]  /*87840*/  @P2 STG.E [R238.64], R245 ;  /* 0x000000f5ee002986 */ /* 0x0085e2000c101908 */
[----:B------:R-:W-:-:S03]  /*87850*/  ISETP.LT.AND P6, PT, R227, c[0x0][0x178], !P4 ;  /* 0x00005e00e3007a0c */ /* 0x000fc600067c1270 */
[----:B------:R3:W-:Y:S01]  /*87860*/  @P3 STG.E [R248.64], R244 ;  /* 0x000000f4f8003986 */ /* 0x0007e2000c101908 */
[C---:B------:R-:W-:Y:S01]  /*87870*/  IADD3 R0, R3.reuse, c[0x0][0x198], RZ ;  /* 0x0000660003007a10 */ /* 0x040fe20007ffe0ff */
[C---:B-1----:R-:W-:Y:S02]  /*87880*/  IMAD.WIDE R236, R3.reuse, 0x4, R210 ;  /* 0x0000000403ec7825 */ /* 0x042fe400078e02d2 */
[----:B--2---:R-:W2:Y:S02]  /*87890*/  LDL.LU R245, [R1+0x29c8] ;  /* 0x0029c80001f57983 */ /* 0x004ea40000300800 */
[----:B------:R-:W-:Y:S02]  /*878a0*/  IMAD.WIDE R238, R3, 0x4, R208 ;  /* 0x0000000403ee7825 */ /* 0x000fe400078e02d0 */
[----:B---3--:R-:W3:Y:S04]  /*878b0*/  LDL.LU R244, [R1+0x98] ;  /* 0x0000980001f47983 */ /* 0x008ee80000300800 */
[----:B------:R-:W3:Y:S04]  /*878c0*/  LDL.LU R250, [R1+0x12c] ;  /* 0x00012c0001fa7983 */ /* 0x000ee80000300800 */
[----:B------:R-:W3:Y:S04]  /*878d0*/  LDL.LU R246, [R1+0x11c] ;  /* 0x00011c0001f67983 */ /* 0x000ee80000300800 */
[----:B------:R-:W3:Y:S01]  /*878e0*/  LDL.LU R3, [R1+0x29c4] ;  /* 0x0029c40001037983 */ /* 0x000ee20000300800 */
[----:B------:R-:W-:-:S03]  /*878f0*/  IMAD.WIDE R248, R0, 0x4, R234 ;  /* 0x0000000400f87825 */ /* 0x000fc600078e02ea */
[----:B------:R-:W-:Y:S04]  /*87900*/  @P5 STG.E [R236.64], R251 ;  /* 0x000000fbec005986 */ /* 0x000fe8000c101908 */
[----:B------:R1:W-:Y:S04]  /*87910*/  @P0 STG.E [R238.64], R242 ;  /* 0x000000f2ee000986 */ /* 0x0003e8000c101908 */
[----:B----4-:R4:W-:Y:S04]  /*87920*/  @P6 STG.E [R248.64], R241 ;  /* 0x000000f1f8006986 */ /* 0x0109e8000c101908 */
[----:B-1----:R-:W3:Y:S04]  /*87930*/  LDL.LU R242, [R1+0x9c] ;  /* 0x00009c0001f27983 */ /* 0x002ee80000300800 */
[----:B----4-:R-:W4:Y:S04]  /*87940*/  LDL.LU R248, [R1+0x118] ;  /* 0x0001180001f87983 */ /* 0x010f280000300800 */
[----:B------:R-:W4:Y:S04]  /*87950*/  LDL.LU R249, [R1+0xd8] ;  /* 0x0000d80001f97983 */ /* 0x000f280000300800 */
[----:B------:R-:W4:Y:S01]  /*87960*/  LDL.LU R241, [R1+0x29cc] ;  /* 0x0029cc0001f17983 */ /* 0x000f220000300800 */
[----:B------:R-:W-:-:S02]  /*87970*/  ISETP.LT.AND P1, PT, R206, c[0x0][0x178], !P4 ;  /* 0x00005e00ce007a0c */ /* 0x000fc40006721270 */
[----:B------:R-:W-:Y:S01]  /*87980*/  ISETP.LT.AND P3, PT, R207, c[0x0][0x178], !P4 ;  /* 0x00005e00cf007a0c */ /* 0x000fe20006761270 */
[C---:B------:R-:W-:Y:S01]  /*87990*/  IMAD.WIDE R236, R0.reuse, 0x4, R232 ;  /* 0x0000000400ec7825 */ /* 0x040fe200078e02e8 */
[----:B------:R-:W-:Y:S01]  /*879a0*/  ISETP.LT.AND P4, PT, R187, c[0x0][0x178], !P4 ;  /* 0x00005e00bb007a0c */ /* 0x000fe20006781270 */
[----:B------:R-:W4:Y:S02]  /*879b0*/  LDL.LU R251, [R1+0x130] ;  /* 0x0001300001fb7983 */ /* 0x000f240000300800 */
[----:B------:R-:W-:Y:S01]  /*879c0*/  IMAD.WIDE R238, R0, 0x4, R210 ;  /* 0x0000000400ee7825 */ /* 0x000fe200078e02d2 */
[----:B--2---:R-:W-:Y:S02]  /*879d0*/  ISETP.GE.AND P0, PT, R245, c[0x0][0x17c], PT ;  /* 0x00005f00f5007a0c */ /* 0x004fe40003f06270 */
[----:B------:R-:W2:Y:S01]  /*879e0*/  LDL.LU R245, [R1+0xf0] ;  /* 0x0000f00001f57983 */ /* 0x000ea20000300800 */
[----:B---3--:R-:W-:-:S04]  /*879f0*/  ISETP.GE.AND P2, PT, R3, c[0x0][0x17c], PT ;  /* 0x00005f0003007a0c */ /* 0x008fc80003f46270 */
[----:B------:R-:W-:Y:S02]  /*87a00*/  ISETP.LT.AND P5, PT, R227, c[0x0][0x178], !P2 ;  /* 0x00005e00e3007a0c */ /* 0x000fe400057a1270 */
[----:B------:R-:W-:Y:S02]  /*87a10*/  ISETP.LT.AND P6, PT, R206, c[0x0][0x178], !P2 ;  /* 0x00005e00ce007a0c */ /* 0x000fe400057c1270 */
[C---:B------:R-:W-:Y:S01]  /*87a20*/  IADD3 R3, R0.reuse, c[0x0][0x198], RZ ;  /* 0x0000660000037a10 */ /* 0x040fe20007ffe0ff */
[----:B----4-:R1:W-:Y:S04]  /*87a30*/  @P1 STG.E [R236.64], R248 ;  /* 0x000000f8ec001986 */ /* 0x0103e8000c101908 */
[----:B------:R3:W-:Y:S01]  /*87a40*/  @P3 STG.E [R238.64], R249 ;  /* 0x000000f9ee003986 */ /* 0x0007e2000c101908 */
[----:B-1----:R-:W-:Y:S01]  /*87a50*/  IMAD.WIDE R236, R0, 0x4, R208 ;  /* 0x0000000400ec7825 */ /* 0x002fe200078e02d0 */
[----:B------:R-:W-:-:S02]  /*87a60*/  ISETP.GE.AND P1, PT, R241, c[0x0][0x17c], PT ;  /* 0x00005f00f1007a0c */ /* 0x000fc40003f26270 */
[----:B------:R-:W4:Y:S01]  /*87a70*/  LDL.LU R0, [R1+0x150] ;  /* 0x0001500001007983 */ /* 0x000f220000300800 */
[----:B---3--:R-:W-:-:S04]  /*87a80*/  IMAD.WIDE R238, R3, 0x4, R234 ;  /* 0x0000000403ee7825 */ /* 0x008fc800078e02ea */
[----:B------:R-:W-:Y:S01]  /*87a90*/  IMAD.WIDE R248, R3, 0x4, R232 ;  /* 0x0000000403f87825 */ /* 0x000fe200078e02e8 */
[----:B------:R1:W-:Y:S04]  /*87aa0*/  @P4 STG.E [R236.64], R244 ;  /* 0x000000f4ec004986 */ /* 0x0003e8000c101908 */
[----:B------:R-:W3:Y:S04]  /*87ab0*/  LDL.LU R241, [R1+0x2bb4] ;  /* 0x002bb40001f17983 */ /* 0x000ee80000300800 */
[----:B------:R-:W-:Y:S04]  /*87ac0*/  @P5 STG.E [R238.64], R250 ;  /* 0x000000faee005986 */ /* 0x000fe8000c101908 */
[----:B-1----:R-:W2:Y:S04]  /*87ad0*/  LDL.LU R244, [R1+0x2bb0] ;  /* 0x002bb00001f47983 */ /* 0x002ea80000300800 */
[----:B------:R1:W-:Y:S04]  /*87ae0*/  @P6 STG.E [R248.64], R246 ;  /* 0x000000f6f8006986 */ /* 0x0003e8000c101908 */
[----:B-1----:R-:W2:Y:S04]  /*87af0*/  LDL.LU R248, [R1+0xdc] ;  /* 0x0000dc0001f87983 */ /* 0x002ea80000300800 */
[----:B------:R-:W3:Y:S01]  /*87b00*/  LDL.LU R249, [R1+0x29d0] ;  /* 0x0029d00001f97983 */ /* 0x000ee20000300800 */
[----:B------:R-:W-:-:S02]  /*87b10*/  ISETP.LT.AND P3, PT, R207, c[0x0][0x178], !P2 ;  /* 0x00005e00cf007a0c */ /* 0x000fc40005761270 */
[----:B------:R-:W-:Y:S01]  /*87b20*/  ISETP.LT.AND P2, PT, R187, c[0x0][0x178], !P2 ;  /* 0x00005e00bb007a0c */ /* 0x000fe20005741270 */
[----:B------:R-:W-:Y:S01]  /*87b30*/  IMAD.WIDE R236, R3, 0x4, R210 ;  /* 0x0000000403ec7825 */ /* 0x000fe200078e02d2 */
[----:B------:R-:W-:Y:S01]  /*87b40*/  ISETP.LT.AND P4, PT, R227, c[0x0][0x178], !P0 ;  /* 0x00005e00e3007a0c */ /* 0x000fe20004781270 */
[----:B------:R-:W4:Y:S01]  /*87b50*/  LDL.LU R246, [R1+0x154] ;  /* 0x0001540001f67983 */ /* 0x000f220000300800 */
[----:B------:R-:W-:Y:S01]  /*87b60*/  ISETP.LT.AND P5, PT, R206, c[0x0][0x178], !P0 ;  /* 0x00005e00ce007a0c */ /* 0x000fe200047a1270 */
[----:B------:R-:W-:Y:S01]  /*87b70*/  IMAD.WIDE R238, R3, 0x4, R208 ;  /* 0x0000000403ee7825 */ /* 0x000fe200078e02d0 */
[----:B------:R-:W-:Y:S01]  /*87b80*/  ISETP.LT.AND P6, PT, R207, c[0x0][0x178], !P0 ;  /* 0x00005e00cf007a0c */ /* 0x000fe200047c1270 */
[----:B------:R-:W4:Y:S01]  /*87b90*/  LDL.LU R250, [R1+0x134] ;  /* 0x0001340001fa7983 */ /* 0x000f220000300800 */
[----:B------:R-:W-:-:S03]  /*87ba0*/  IADD3 R3, R3, c[0x0][0x198], RZ ;  /* 0x0000660003037a10 */ /* 0x000fc60007ffe0ff */
[----:B--2---:R1:W-:Y:S01]  /*87bb0*/  @P3 STG.E [R236.64], R248 ;  /* 0x000000f8ec003986 */ /* 0x0043e2000c101908 */
[----:B---3--:R-:W-:-:S03]  /*87bc0*/  ISETP.GE.AND P3, PT, R249, c[0x0][0x17c], PT ;  /* 0x00005f00f9007a0c */ /* 0x008fc60003f66270 */
[----:B------:R2:W-:Y:S01]  /*87bd0*/  @P2 STG.E [R238.64], R242 ;  /* 0x000000f2ee002986 */ /* 0x0005e2000c101908 */
[----:B-1----:R-:W-:-:S04]  /*87be0*/  IMAD.WIDE R248, R3, 0x4, R234 ;  /* 0x0000000403f87825 */ /* 0x002fc800078e02ea */
[C---:B------:R-:W-:Y:S01]  /*87bf0*/  IMAD.WIDE R236, R3.reuse, 0x4, R232 ;  /* 0x0000000403ec7825 */ /* 0x040fe200078e02e8 */
[----:B----4-:R-:W-:Y:S03]  /*87c00*/  @P4 STG.E [R248.64], R0 ;  /* 0x00000000f8004986 */ /* 0x010fe6000c101908 */
[----:B--2---:R-:W-:Y:S01]  /*87c10*/  IMAD.WIDE R238, R3, 0x4, R210 ;  /* 0x0000000403ee7825 */ /* 0x004fe200078e02d2 */
[----:B------:R-:W-:Y:S04]  /*87c20*/  @P5 STG.E [R236.64], R251 ;  /* 0x000000fbec005986 */ /* 0x000fe8000c101908 */
[----:B------:R-:W2:Y:S04]  /*87c30*/  LDL.LU R242, [R1+0x190] ;  /* 0x0001900001f27983 */ /* 0x000ea80000300800 */
[----:B------:R1:W-:Y:S04]  /*87c40*/  @P6 STG.E [R238.64], R245 ;  /* 0x000000f5ee006986 */ /* 0x0003e8000c101908 */
[----:B-1----:R-:W3:Y:S01]  /*87c50*/  LDL.LU R245, [R1+0x29d4] ;  /* 0x0029d40001f57983 */ /* 0x002ee20000300800 */
[----:B------:R-:W-:-:S02]  /*87c60*/  ISETP.LT.AND P0, PT, R187, c[0x0][0x178], !P0 ;  /* 0x00005e00bb007a0c */ /* 0x000fc40004701270 */
[----:B------:R-:W-:Y:S02]  /*87c70*/  ISETP.LT.AND P2, PT, R227, c[0x0][0x178], !P1 ;  /* 0x00005e00e3007a0c */ /* 0x000fe40004f41270 */
[----:B------:R-:W-:Y:S02]  /*87c80*/  ISETP.LT.AND P4, PT, R206, c[0x0][0x178], !P1 ;  /* 0x00005e00ce007a0c */ /* 0x000fe40004f81270 */
[C---:B------:R-:W-:Y:S01]  /*87c90*/  IADD3 R0, R3.reuse, c[0x0][0x198], RZ ;  /* 0x0000660003007a10 */ /* 0x040fe20007ffe0ff */
[----:B------:R-:W-:-:S04]  /*87ca0*/  IMAD.WIDE R236, R3, 0x4, R208 ;  /* 0x0000000403ec7825 */ /* 0x000fc800078e02d0 */
[C---:B------:R-:W-:Y:S02]  /*87cb0*/  IMAD.WIDE R238, R0.reuse, 0x4, R234 ;  /* 0x0000000400ee7825 */ /* 0x040fe400078e02ea */
[----:B------:R1:W-:Y:S02]  /*87cc0*/  @P0 STG.E [R236.64], R244 ;  /* 0x000000f4ec000986 */ /* 0x0003e4000c101908 */
[C---:B------:R-:W-:Y:S02]  /*87cd0*/  IMAD.WIDE R248, R0.reuse, 0x4, R232 ;  /* 0x0000000400f87825 */ /* 0x040fe400078e02e8 */
[----:B------:R4:W-:Y:S01]  /*87ce0*/  @P2 STG.E [R238.64], R246 ;  /* 0x000000f6ee002986 */ /* 0x0009e2000c101908 */
[----:B------:R-:W-:-:S03]  /*87cf0*/  IADD3 R3, R0, c[0x0][0x198], RZ ;  /* 0x0000660000037a10 */ /* 0x000fc60007ffe0ff */
[----:B------:R4:W-:Y:S04]  /*87d00*/  @P4 STG.E [R248.64], R250 ;  /* 0x000000faf8004986 */ /* 0x0009e8000c101908 */
[----:B-1----:R-:W2:Y:S01]  /*87d10*/  LDL.LU R244, [R1+0x140] ;  /* 0x0001400001f47983 */ /* 0x002ea20000300800 */
[----:B------:R-:W-:-:S03]  /*87d20*/  IMAD.WIDE R236, R0, 0x4, R210 ;  /* 0x0000000400ec7825 */ /* 0x000fc600078e02d2 */
[----:B----4-:R-:W4:Y:S01]  /*87d30*/  LDL.LU R246, [R1+0x50] ;  /* 0x0000500001f67983 */ /* 0x010f220000300800 */
[----:B------:R-:W-:-:S03]  /*87d40*/  IMAD.WIDE R238, R0, 0x4, R208 ;  /* 0x0000000400ee7825 */ /* 0x000fc600078e02d0 */
[----:B------:R-:W2:Y:S04]  /*87d50*/  LDL.LU R251, [R1+0x164] ;  /* 0x0001640001fb7983 */ /* 0x000ea80000300800 */
[----:B------:R-:W2:Y:S04]  /*87d60*/  LDL.LU R250, [R1+0x29d8] ;  /* 0x0029d80001fa7983 */ /* 0x000ea80000300800 */
[----:B------:R-:W2:Y:S01]  /*87d70*/  LDL.LU R0, [R1+0xf4] ;  /* 0x0000f40001007983 */ /* 0x000ea20000300800 */
[----:B---3--:R-:W-:-:S03]  /*87d80*/  ISETP.GE.AND P2, PT, R245, c[0x0][0x17c], PT ;  /* 0x00005f00f5007a0c */ /* 0x008fc60003f46270 */
[----:B------:R-:W3:Y:S01]  /*87d90*/  LDL.LU R245, [R1+0x2bac] ;  /* 0x002bac0001f57983 */ /* 0x000ee20000300800 */
[----:B------:R-:W-:Y:S02]  /*87da0*/  ISETP.LT.AND P5, PT, R207, c[0x0][0x178], !P1 ;  /* 0x00005e00cf007a0c */ /* 0x000fe40004fa1270 */
[----:B------:R-:W-:Y:S02]  /*87db0*/  ISETP.LT.AND P1, PT, R187, c[0x0][0x178], !P1 ;  /* 0x00005e00bb007a0c */ /* 0x000fe40004f21270 */
[----:B------:R-:W-:Y:S01]  /*87dc0*/  ISETP.LT.AND P6, PT, R227, c[0x0][0x178], !P3 ;  /* 0x00005e00e3007a0c */ /* 0x000fe20005fc1270 */
[----:B------:R-:W-:-:S08]  /*87dd0*/  IMAD.WIDE R248, R3, 0x4, R234 ;  /* 0x0000000403f87825 */ /* 0x000fd000078e02ea */
[----:B--2---:R-:W-:Y:S04]  /*87de0*/  @P5 STG.E [R236.64], R0 ;  /* 0x00000000ec005986 */ /* 0x004fe8000c101908 */
[----:B---3--:R1:W-:Y:S04]  /*87df0*/  @P1 STG.E [R238.64], R245 ;  /* 0x000000f5ee001986 */ /* 0x0083e8000c101908 */
[----:B------:R2:W-:Y:S04]  /*87e00*/  @P6 STG.E [R248.64], R242 ;  /* 0x000000f2f8006986 */ /* 0x0005e8000c101908 */
[----:B-1----:R-:W3:Y:S04]  /*87e10*/  LDL.LU R245, [R1+0x160] ;  /* 0x0001600001f57983 */ /* 0x002ee80000300800 */
[----:B--2---:R-:W2:Y:S04]  /*87e20*/  LDL.LU R242, [R1+0x29dc] ;  /* 0x0029dc0001f27983 */ /* 0x004ea80000300800 */
[----:B------:R-:W4:Y:S01]  /*87e30*/  LDL.LU R249, [R1+0x194] ;  /* 0x0001940001f97983 */ /* 0x000f220000300800 */
[----:B------:R-:W-:-:S02]  /*87e40*/  ISETP.LT.AND P0, PT, R206, c[0x0][0x178], !P3 ;  /* 0x00005e00ce007a0c */ /* 0x000fc40005f01270 */
[----:B------:R-:W-:Y:S02]  /*87e50*/  ISETP.LT.AND P4, PT, R207, c[0x0][0x178], !P3 ;  /* 0x00005e00cf007a0c */ /* 0x000fe40005f81270 */
[----:B------:R-:W-:Y:S01]  /*87e60*/  ISETP.LT.AND P3, PT, R187, c[0x0][0x178], !P3 ;  /* 0x00005e00bb007a0c */ /* 0x000fe20005f61270 */
[----:B------:R-:W-:Y:S01]  /*87e70*/  IMAD.WIDE R236, R3, 0x4, R232 ;  /* 0x0000000403ec7825 */ /* 0x000fe200078e02e8 */
[----:B------:R-:W-:Y:S02]  /*87e80*/  ISETP.LT.AND P5, PT, R227, c[0x0][0x178], !P2 ;  /* 0x00005e00e3007a0c */ /* 0x000fe400057a1270 */
[----:B------:R-:W-:Y:S01]  /*87e90*/  ISETP.LT.AND P6, PT, R206, c[0x0][0x178], !P2 ;  /* 0x00005e00ce007a0c */ /* 0x000fe200057c1270 */
[C---:B------:R-:W-:Y:S01]  /*87ea0*/  IMAD.WIDE R238, R3.reuse, 0x4, R210 ;  /* 0x0000000403ee7825 */ /* 0x040fe200078e02d2 */
[----:B------:R-:W-:Y:S02]  /*87eb0*/  IADD3 R0, R3, c[0x0][0x198], RZ ;  /* 0x0000660003007a10 */ /* 0x000fe40007ffe0ff */
[----:B------:R-:W-:-:S02]  /*87ec0*/  ISETP.GE.AND P1, PT, R250, c[0x0][0x17c], PT ;  /* 0x00005f00fa007a0c */ /* 0x000fc40003f26270 */
[----:B------:R-:W4:Y:S04]  /*87ed0*/  LDL.LU R250, [R1+0x29e0] ;  /* 0x0029e00001fa7983 */ /* 0x000f280000300800 */
[----:B------:R-:W4:Y:S04]  /*87ee0*/  LDL.LU R248, [R1+0x170] ;  /* 0x0001700001f87983 */ /* 0x000f280000300800 */
[----:B---3--:R1:W-:Y:S04]  /*87ef0*/  @P0 STG.E [R236.64], R245 ;  /* 0x000000f5ec000986 */ /* 0x0083e8000c101908 */
[----:B------:R3:W-:Y:S01]  /*87f00*/  @P4 STG.E [R238.64], R244 ;  /* 0x000000f4ee004986 */ /* 0x0007e2000c101908 */
[----:B--2---:R-:W-:Y:S01]  /*87f10*/  ISETP.GE.AND P0, PT, R242, c[0x0][0x17c], PT ;  /* 0x00005f00f2007a0c */ /* 0x004fe20003f06270 */
[----:B-1----:R-:W-:-:S02]  /*87f20*/  IMAD.WIDE R236, R3, 0x4, R208 ;  /* 0x0000000403ec7825 */ /* 0x002fc400078e02d0 */
[----:B------:R-:W2:Y:S02]  /*87f30*/  LDL.LU R3, [R1+0x1d0] ;  /* 0x0001d00001037983 */ /* 0x000ea40000300800 */
[----:B---3--:R-:W-:-:S04]  /*87f40*/  IMAD.WIDE R238, R0, 0x4, R234 ;  /* 0x0000000400ee7825 */ /* 0x008fc800078e02ea */
[----:B------:R-:W-:Y:S01]  /*87f50*/  IMAD.WIDE R244, R0, 0x4, R232 ;  /* 0x0000000400f47825 */ /* 0x000fe200078e02e8 */
[----:B----4-:R1:W-:Y:S04]  /*87f60*/  @P3 STG.E [R236.64], R246 ;  /* 0x000000f6ec003986 */ /* 0x0103e8000c101908 */
[----:B------:R-:W3:Y:S04]  /*87f70*/  LDL.LU R242, [R1+0x2ba8] ;  /* 0x002ba80001f27983 */ /* 0x000ee80000300800 */
[----:B------:R-:W-:Y:S04]  /*87f80*/  @P5 STG.E [R238.64], R249 ;  /* 0x000000f9ee005986 */ /* 0x000fe8000c101908 */
[----:B-1----:R-:W4:Y:S04]  /*87f90*/  LDL.LU R246, [R1+0x2ba4] ;  /* 0x002ba40001f67983 */ /* 0x002f280000300800 */
[----:B------:R1:W-:Y:S04]  /*87fa0*/  @P6 STG.E [R244.64], R251 ;  /* 0x000000fbf4006986 */ /* 0x0003e8000c101908 */
[----:B-1----:R-:W2:Y:S01]  /*87fb0*/  LDL.LU R245, [R1+0x144] ;  /* 0x0001440001f57983 */ /* 0x002ea20000300800 */
[----:B------:R-:W-:-:S02]  /*87fc0*/  ISETP.LT.AND P4, PT, R207, c[0x0][0x178], !P2 ;  /* 0x00005e00cf007a0c */ /* 0x000fc40005781270 */
[----:B------:R-:W-:Y:S02]  /*87fd0*/  ISETP.LT.AND P2, PT, R187, c[0x0][0x178], !P2 ;  /* 0x00005e00bb007a0c */ /* 0x000fe40005741270 */
[----:B------:R-:W-:Y:S01]  /*87fe0*/  ISETP.LT.AND P3, PT, R227, c[0x0][0x178], !P1 ;  /* 0x00005e00e3007a0c */ /* 0x000fe20004f61270 */
[C---:B------:R-:W-:Y:S01]  /*87ff0*/  IMAD.WIDE R236, R0.reuse, 0x4, R210 ;  /* 0x0000000400ec7825 */ /* 0x040fe200078e02d2 */
[----:B------:R-:W3:Y:S03]  /*88000*/  LDL.LU R249, [R1+0x1d4] ;  /* 0x0001d40001f97983 */ /* 0x000ee60000300800 */
[C---:B------:R-:W-:Y:S01]  /*88010*/  IMAD.WIDE R238, R0.reuse, 0x4, R208 ;  /* 0x0000000400ee7825 */ /* 0x040fe200078e02d0 */
[----:B------:R-:W-:Y:S01]  /*88020*/  IADD3 R0, R0, c[0x0][0x198], RZ ;  /* 0x0000660000007a10 */ /* 0x000fe20007ffe0ff */
[----:B------:R-:W3:Y:S04]  /*88030*/  LDL.LU R251, [R1+0x1b4] ;  /* 0x0001b40001fb7983 */ /* 0x000ee80000300800 */
[----:B--2---:R1:W-:Y:S01]  /*88040*/  @P4 STG.E [R236.64], R245 ;  /* 0x000000f5ec004986 */ /* 0x0043e2000c101908 */
[----:B------:R-:W-:-:S03]  /*88050*/  ISETP.GE.AND P4, PT, R250, c[0x0][0x17c], PT ;  /* 0x00005f00fa007a0c */ /* 0x000fc60003f86270 */
[----:B----4-:R2:W-:Y:S04]  /*88060*/  @P2 STG.E [R238.64], R246 ;  /* 0x000000f6ee002986 */ /* 0x0105e8000c101908 */
[----:B------:R-:W2:Y:S01]  /*88070*/  LDL.LU R250, [R1+0x174] ;  /* 0x0001740001fa7983 */ /* 0x000ea20000300800 */
[----:B-1----:R-:W-:-:S03]  /*88080*/  IMAD.WIDE R244, R0, 0x4, R234 ;  /* 0x0000000400f47825 */ /* 0x002fc600078e02ea */
[----:B--2---:R-:W2:Y:S04]  /*88090*/  LDL.LU R246, [R1+0x210] ;  /* 0x0002100001f67983 */ /* 0x004ea80000300800 */
[----:B------:R1:W-:Y:S04]  /*880a0*/  @P3 STG.E [R244.64], R3 ;  /* 0x00000003f4003986 */ /* 0x0003e8000c101908 */
[----:B-1----:R-:W2:Y:S01]  /*880b0*/  LDL.LU R245, [R1+0x1b0] ;  /* 0x0001b00001f57983 */ /* 0x002ea20000300800 */
[----:B------:R-:W-:Y:S02]  /*880c0*/  ISETP.LT.AND P5, PT, R206, c[0x0][0x178], !P1 ;  /* 0x00005e00ce007a0c */ /* 0x000fe40004fa1270 */
[----:B------:R-:W-:Y:S01]  /*880d0*/  ISETP.LT.AND P6, PT, R207, c[0x0][0x178], !P1 ;  /* 0x00005e00cf007a0c */ /* 0x000fe20004fc1270 */
[----:B------:R-:W-:Y:S01]  /*880e0*/  IMAD.WIDE R236, R0, 0x4, R232 ;  /* 0x0000000400ec7825 */ /* 0x000fe200078e02e8 */
[----:B------:R-:W-:-:S02]  /*880f0*/  ISETP.LT.AND P1, PT, R187, c[0x0][0x178], !P1 ;  /* 0x00005e00bb007a0c */ /* 0x000fc40004f21270 */
[----:B------:R-:W-:Y:S01]  /*88100*/  ISETP.LT.AND P2, PT, R227, c[0x0][0x178], !P0 ;  /* 0x00005e00e3007a0c */ /* 0x000fe20004741270 */
[C---:B------:R-:W-:Y:S01]  /*88110*/  IMAD.WIDE R238, R0.reuse, 0x4, R210 ;  /* 0x0000000400ee7825 */ /* 0x040fe200078e02d2 */
[----:B------:R-:W-:Y:S02]  /*88120*/  IADD3 R3, R0, c[0x0][0x198], RZ ;  /* 0x0000660000037a10 */ /* 0x000fe40007ffe0ff */
[----:B------:R-:W-:-:S03]  /*88130*/  ISETP.LT.AND P3, PT, R206, c[0x0][0x178], !P0 ;  /* 0x00005e00ce007a0c */ /* 0x000fc60004761270 */
[----:B--2---:R1:W-:Y:S01]  /*88140*/  @P5 STG.E [R236.64], R245 ;  /* 0x000000f5ec005986 */ /* 0x0043e2000c101908 */
[----:B------:R-:W-:Y:S02]  /*88150*/  ISETP.LT.AND P5, PT, R207, c[0x0][0x178], !P0 ;  /* 0x00005e00cf007a0c */ /* 0x000fe400047a1270 */
[----:B------:R-:W-:Y:S01]  /*88160*/  ISETP.LT.AND P0, PT, R187, c[0x0][0x178], !P0 ;  /* 0x00005e00bb007a0c */ /* 0x000fe20004701270 */
[----:B------:R2:W-:Y:S01]  /*88170*/  @P6 STG.E [R238.64], R248 ;  /* 0x000000f8ee006986 */ /* 0x0005e2000c101908 */
[----:B-1----:R-:W-:-:S04]  /*88180*/  IMAD.WIDE R236, R0, 0x4, R208 ;  /* 0x0000000400ec7825 */ /* 0x002fc800078e02d0 */
[C---:B--2---:R-:W-:Y:S01]  /*88190*/  IMAD.WIDE R238, R3.reuse, 0x4, R234 ;  /* 0x0000000403ee7825 */ /* 0x044fe200078e02ea */
[----:B------:R1:W-:Y:S03]  /*881a0*/  @P1 STG.E [R236.64], R240 ;  /* 0x000000f0ec001986 */ /* 0x0003e6000c101908 */
[C---:B------:R-:W-:Y:S01]  /*881b0*/  IMAD.WIDE R244, R3.reuse, 0x4, R232 ;  /* 0x0000000403f47825 */ /* 0x040fe200078e02e8 */
[----:B---3--:R2:W-:Y:S01]  /*881c0*/  @P2 STG.E [R238.64], R249 ;  /* 0x000000f9ee002986 */ /* 0x0085e2000c101908 */
[----:B------:R-:W-:-:S03]  /*881d0*/  IADD3 R0, R3, c[0x0][0x198], RZ ;  /* 0x0000660003007a10 */ /* 0x000fc60007ffe0ff */
[----:B------:R3:W-:Y:S01]  /*881e0*/  @P3 STG.E [R244.64], R251 ;  /* 0x000000fbf4003986 */ /* 0x0007e2000c101908 */
[----:B-1----:R-:W-:-:S03]  /*881f0*/  IMAD.WIDE R236, R3, 0x4, R210 ;  /* 0x0000000403ec7825 */ /* 0x002fc600078e02d2 */
[----:B------:R-:W4:Y:S01]  /*88200*/  LDL.LU R240, [R1+0x1c0] ;  /* 0x0001c00001f07983 */ /* 0x000f220000300800 */
[----:B--2---:R-:W-:-:S03]  /*88210*/  IMAD.WIDE R238, R3, 0x4, R208 ;  /* 0x0000000403ee7825 */ /* 0x004fc600078e02d0 */
[----:B------:R-:W2:Y:S04]  /*88220*/  LDL.LU R248, [R1+0x29e8] ;  /* 0x0029e80001f87983 */ /* 0x000ea80000300800 */
[----:B------:R-:W4:Y:S04]  /*88230*/  LDL.LU R249, [R1+0x214] ;  /* 0x0002140001f97983 */ /* 0x000f280000300800 */
[----:B---3--:R-:W3:Y:S04]  /*88240*/  LDL.LU R251, [R1+0x1e4] ;  /* 0x0001e40001fb7983 */ /* 0x008ee80000300800 */
[----:B------:R-:W-:Y:S04]  /*88250*/  @P5 STG.E [R236.64], R250 ;  /* 0x000000faec005986 */ /* 0x000fe8000c101908 */
[----:B------:R-:W3:Y:S04]  /*88260*/  LDL.LU R3, [R1+0x29e4] ;  /* 0x0029e40001037983 */ /* 0x000ee80000300800 */
[----:B------:R1:W-:Y:S04]  /*88270*/  @P0 STG.E [R238.64], R241 ;  /* 0x000000f1ee000986 */ /* 0x0003e8000c101908 */
[----:B-1----:R-:W4:Y:S01]  /*88280*/  LDL.LU R241, [R1+0x1e0] ;  /* 0x0001e00001f17983 */ /* 0x002f220000300800 */
[----:B------:R-:W-:-:S02]  /*88290*/  ISETP.LT.AND P6, PT, R227, c[0x0][0x178], !P4 ;  /* 0x00005e00e3007a0c */ /* 0x000fc400067c1270 */
[----:B------:R-:W-:Y:S02]  /*882a0*/  ISETP.LT.AND P1, PT, R206, c[0x0][0x178], !P4 ;  /* 0x00005e00ce007a0c */ /* 0x000fe40006721270 */
[----:B------:R-:W-:Y:S01]  /*882b0*/  ISETP.LT.AND P3, PT, R207, c[0x0][0x178], !P4 ;  /* 0x00005e00cf007a0c */ /* 0x000fe20006761270 */
[----:B------:R-:W-:-:S04]  /*882c0*/  IMAD.WIDE R244, R0, 0x4, R234 ;  /* 0x0000000400f47825 */ /* 0x000fc800078e02ea */
[----:B------:R-:W-:-:S04]  /*882d0*/  IMAD.WIDE R238, R0, 0x4, R232 ;  /* 0x0000000400ee7825 */ /* 0x000fc800078e02e8 */
[----:B------:R1:W-:Y:S01]  /*882e0*/  @P6 STG.E [R244.64], R246 ;  /* 0x000000f6f4006986 */ /* 0x0003e2000c101908 */
[----:B------:R-:W-:-:S03]  /*882f0*/  IMAD.WIDE R236, R0, 0x4, R210 ;  /* 0x0000000400ec7825 */ /* 0x000fc600078e02d2 */
[----:B-1----:R-:W4:Y:S04]  /*88300*/  LDL.LU R246, [R1+0x29ec] ;  /* 0x0029ec0001f67983 */ /* 0x002f280000300800 */
[----:B------:R-:W4:Y:S04]  /*88310*/  LDL.LU R250, [R1+0x29f0] ;  /* 0x0029f00001fa7983 */ /* 0x000f280000300800 */
[----:B------:R-:W4:Y:S04]  /*88320*/  LDL.LU R244, [R1+0x158] ;  /* 0x0001580001f47983 */ /* 0x000f280000300800 */
[----:B------:R-:W4:Y:S01]  /*88330*/  LDL.LU R245, [R1+0x138] ;  /* 0x0001380001f57983 */ /* 0x000f220000300800 */
[----:B--2---:R-:W-:-:S03]  /*88340*/  ISETP.GE.AND P0, PT, R248, c[0x0][0x17c], PT ;  /* 0x00005f00f8007a0c */ /* 0x004fc60003f06270 */
[----:B------:R-:W2:Y:S01]  /*88350*/  LDL.LU R248, [R1+0xf8] ;  /* 0x0000f80001f87983 */ /* 0x000ea20000300800 */
[----:B---3--:R-:W-:Y:S02]  /*88360*/  ISETP.GE.AND P2, PT, R3, c[0x0][0x17c], PT ;  /* 0x00005f0003007a0c */ /* 0x008fe40003f46270 */
[C---:B------:R-:W-:Y:S01]  /*88370*/  IADD3 R3, R0.reuse, c[0x0][0x198], RZ ;  /* 0x0000660000037a10 */ /* 0x040fe20007ffe0ff */
[----:B----4-:R-:W-:Y:S04]  /*88380*/  @P1 STG.E [R238.64], R241 ;  /* 0x000000f1ee001986 */ /* 0x010fe8000c101908 */
[----:B------:R1:W-:Y:S02]  /*88390*/  @P3 STG.E [R236.64], R240 ;  /* 0x000000f0ec003986 */ /* 0x0003e4000c101908 */
[----:B-1----:R-:W-:-:S02]  /*883a0*/  IMAD.WIDE R236, R0, 0x4, R208 ;  /* 0x0000000400ec7825 */ /* 0x002fc400078e02d0 */
[----:B------:R-:W3:Y:S01]  /*883b0*/  LDL.LU R0, [R1+0x1c4] ;  /* 0x0001c40001007983 */ /* 0x000ee20000300800 */
[----:B------:R-:W-:Y:S02]  /*883c0*/  ISETP.LT.AND P4, PT, R187, c[0x0][0x178], !P4 ;  /* 0x00005e00bb007a0c */ /* 0x000fe40006781270 */
[----:B------:R-:W-:Y:S02]  /*883d0*/  ISETP.LT.AND P5, PT, R227, c[0x0][0x178], !P2 ;  /* 0x00005e00e3007a0c */ /* 0x000fe400057a1270 */
[----:B------:R-:W-:Y:S02]  /*883e0*/  ISETP.LT.AND P6, PT, R206, c[0x0][0x178], !P2 ;  /* 0x00005e00ce007a0c */ /* 0x000fe400057c1270 */
[----:B------:R-:W-:Y:S01]  /*883f0*/  ISETP.LT.AND P3, PT, R207, c[0x0][0x178], !P2 ;  /* 0x00005e00cf007a0c */ /* 0x000fe20005761270 */
[----:B------:R-:W-:Y:S01]  /*88400*/  IMAD.WIDE R238, R3, 0x4, R234 ;  /* 0x0000000403ee7825 */ /* 0x000fe200078e02ea */
[----:B------:R-:W-:-:S03]  /*88410*/  ISETP.LT.AND P2, PT, R187, c[0x0][0x178], !P2 ;  /* 0x00005e00bb007a0c */ /* 0x000fc60005741270 */
[C---:B------:R-:W-:Y:S01]  /*88420*/  IMAD.WIDE R240, R3.reuse, 0x4, R232 ;  /* 0x0000000403f07825 */ /* 0x040fe200078e02e8 */
[----:B------:R-:W-:Y:S01]  /*88430*/  ISETP.GE.AND P1, PT, R246, c[0x0][0x17c], PT ;  /* 0x00005f00f6007a0c */ /* 0x000fe20003f26270 */
[----:B------:R1:W-:Y:S04]  /*88440*/  @P4 STG.E [R236.64], R247 ;  /* 0x000000f7ec004986 */ /* 0x0003e8000c101908 */
[----:B------:R4:W-:Y:S04]  /*88450*/  @P5 STG.E [R238.64], R249 ;  /* 0x000000f9ee005986 */ /* 0x0009e8000c101908 */
[----:B------:R-:W2:Y:S04]  /*88460*/  LDL.LU R246, [R1+0x2ba0] ;  /* 0x002ba00001f67983 */ /* 0x000ea80000300800 */
[----:B-1----:R-:W2:Y:S01]  /*88470*/  LDL.LU R247, [R1+0x2b9c] ;  /* 0x002b9c0001f77983 */ /* 0x002ea20000300800 */
[----:B------:R-:W-:-:S04]  /*88480*/  IMAD.WIDE R236, R3, 0x4, R208 ;  /* 0x0000000403ec7825 */ /* 0x000fc800078e02d0 */
[----:B----4-:R-:W-:Y:S01]  /*88490*/  IMAD.WIDE R238, R3, 0x4, R210 ;  /* 0x0000000403ee7825 */ /* 0x010fe200078e02d2 */
[----:B------:R1:W-:Y:S04]  /*884a0*/  @P6 STG.E [R240.64], R251 ;  /* 0x000000fbf0006986 */ /* 0x0003e8000c101908 */
[----:B------:R-:W4:Y:S04]  /*884b0*/  LDL.LU R249, [R1+0x15c] ;  /* 0x00015c0001f97983 */ /* 0x000f280000300800 */
[----:B-1----:R-:W4:Y:S04]  /*884c0*/  LDL.LU R251, [R1+0x13c] ;  /* 0x00013c0001fb7983 */ /* 0x002f280000300800 */
[----:B---3--:R-:W-:Y:S01]  /*884d0*/  @P3 STG.E [R238.64], R0 ;  /* 0x00000000ee003986 */ /* 0x008fe2000c101908 */
[----:B------:R-:W-:-:S03]  /*884e0*/  ISETP.GE.AND P3, PT, R250, c[0x0][0x17c], PT ;  /* 0x00005f00fa007a0c */ /* 0x000fc60003f66270 */
[----:B------:R-:W3:Y:S04]  /*884f0*/  LDL.LU R250, [R1+0xfc] ;  /* 0x0000fc0001fa7983 */ /* 0x000ee80000300800 */
[----:B------:R1:W-:Y:S04]  /*88500*/  @P2 STG.E [R236.64], R243 ;  /* 0x000000f3ec002986 */ /* 0x0003e8000c101908 */
[----:B-1----:R-:W3:Y:S01]  /*88510*/  LDL.LU R243, [R1+0x198] ;  /* 0x0001980001f37983 */ /* 0x002ee20000300800 */
[----:B------:R-:W-:Y:S02]  /*88520*/  ISETP.LT.AND P4, PT, R227, c[0x0][0x178], !P0 ;  /* 0x00005e00e3007a0c */ /* 0x000fe40004781270 */
[----:B------:R-:W-:-:S02]  /*88530*/  IADD3 R3, R3, c[0x0][0x198], RZ ;  /* 0x0000660003037a10 */ /* 0x000fc40007ffe0ff */
[C---:B------:R-:W-:Y:S02]  /*88540*/  ISETP.LT.AND P5, PT, R206.reuse, c[0x0][0x178], !P0 ;  /* 0x00005e00ce007a0c */ /* 0x040fe400047a1270 */
[----:B------:R-:W-:Y:S01]  /*88550*/  ISETP.LT.AND P6, PT, R207, c[0x0][0x178], !P0 ;  /* 0x00005e00cf007a0c */ /* 0x000fe200047c1270 */
[----:B------:R-:W-:Y:S01]  /*88560*/  IMAD.WIDE R240, R3, 0x4, R234 ;  /* 0x0000000403f07825 */ /* 0x000fe200078e02ea */
[----:B------:R-:W-:Y:S02]  /*88570*/  ISETP.LT.AND P0, PT, R187, c[0x0][0x178], !P0 ;  /* 0x00005e00bb007a0c */ /* 0x000fe40004701270 */
[----:B------:R-:W-:Y:S01]  /*88580*/  ISETP.LT.AND P2, PT, R227, c[0x0][0x178], !P1 ;  /* 0x00005e00e3007a0c */ /* 0x000fe20004f41270 */
[C---:B------:R-:W-:Y:S02]  /*88590*/  IMAD.WIDE R236, R3.reuse, 0x4, R232 ;  /* 0x0000000403ec7825 */ /* 0x040fe400078e02e8 */
[----:B------:R1:W-:Y:S01]  /*885a0*/  @P4 STG.E [R240.64], R244 ;  /* 0x000000f4f0004986 */ /* 0x0003e2000c101908 */
[----:B------:R-:W-:Y:S01]  /*885b0*/  ISETP.LT.AND P4, PT, R206, c[0x0][0x178], !P1 ;  /* 0x00005e00ce007a0c */ /* 0x000fe20004f81270 */
[C---:B------:R-:W-:Y:S01]  /*885c0*/  IMAD.WIDE R238, R3.reuse, 0x4, R210 ;  /* 0x0000000403ee7825 */ /* 0x040fe200078e02d2 */
[----:B------:R-:W-:Y:S01]  /*885d0*/  IADD3 R0, R3, c[0x0][0x198], RZ ;  /* 0x0000660003007a10 */ /* 0x000fe20007ffe0ff */
[----:B------:R4:W-:Y:S01]  /*885e0*/  @P5 STG.E [R236.64], R245 ;  /* 0x000000f5ec005986 */ /* 0x0009e2000c101908 */
[----:B------:R-:W-:-:S02]  /*885f0*/  ISETP.LT.AND P5, PT, R207, c[0x0][0x178], !P1 ;  /* 0x00005e00cf007a0c */ /* 0x000fc40004fa1270 */
[----:B------:R-:W-:Y:S01]  /*88600*/  ISETP.LT.AND P1, PT, R187, c[0x0][0x178], !P1 ;  /* 0x00005e00bb007a0c */ /* 0x000fe20004f21270 */
[----:B--2---:R2:W-:Y:S01]  /*88610*/  @P6 STG.E [R238.64], R248 ;  /* 0x000000f8ee006986 */ /* 0x0045e2000c101908 */
[----:B------:R-:W-:Y:S01]  /*88620*/  ISETP.LT.AND P6, PT, R227, c[0x0][0x178], !P3 ;  /* 0x00005e00e3007a0c */ /* 0x000fe20005fc1270 */
[----:B-1----:R-:W-:-:S04]  /*88630*/  IMAD.WIDE R240, R0, 0x4, R232 ;  /* 0x0000000400f07825 */ /* 0x002fc800078e02e8 */
[----:B----4-:R-:W-:Y:S01]  /*88640*/  IMAD.WIDE R236, R3, 0x4, R208 ;  /* 0x0000000403ec7825 */ /* 0x010fe200078e02d0 */
[C---:B------:R-:W-:Y:S01]  /*88650*/  IADD3 R3, R0.reuse, c[0x0][0x198], RZ ;  /* 0x0000660000037a10 */ /* 0x040fe20007ffe0ff */
[----:B------:R-:W4:Y:S02]  /*88660*/  LDL.LU R245, [R1+0x29f4] ;  /* 0x0029f40001f57983 */ /* 0x000f240000300800 */
[C---:B--2---:R-:W-:Y:S02]  /*88670*/  IMAD.WIDE R238, R0.reuse, 0x4, R234 ;  /* 0x0000000400ee7825 */ /* 0x044fe400078e02ea */
[----:B------:R1:W-:Y:S04]  /*88680*/  @P0 STG.E [R236.64], R246 ;  /* 0x000000f6ec000986 */ /* 0x0003e8000c101908 */
[----:B------:R2:W-:Y:S04]  /*88690*/  @P2 STG.E [R238.64], R249 ;  /* 0x000000f9ee002986 */ /* 0x0005e8000c101908 */
[----:B------:R2:W-:Y:S01]  /*886a0*/  @P4 STG.E [R240.64], R251 ;  /* 0x000000fbf0004986 */ /* 0x0005e2000c101908 */
[----:B-1----:R-:W-:-:S03]  /*886b0*/  IMAD.WIDE R236, R0, 0x4, R210 ;  /* 0x0000000400ec7825 */ /* 0x002fc600078e02d2 */
[----:B------:R-:W4:Y:S01]  /*886c0*/  LDL.LU R244, [R1+0x29f8] ;  /* 0x0029f80001f47983 */ /* 0x000f220000300800 */
[----:B--2---:R-:W-:-:S03]  /*886d0*/  IMAD.WIDE R238, R0, 0x4, R208 ;  /* 0x0000000400ee7825 */ /* 0x004fc600078e02d0 */
[----:B------:R-:W2:Y:S01]  /*886e0*/  LDL.LU R249, [R1+0x19c] ;  /* 0x00019c0001f97983 */ /* 0x000ea20000300800 */
[----:B------:R-:W-:-:S03]  /*886f0*/  IMAD.WIDE R240, R3, 0x4, R234 ;  /* 0x0000000403f07825 */ /* 0x000fc600078e02ea */
[----:B------:R-:W2:Y:S04]  /*88700*/  LDL.LU R251, [R1+0x16c] ;  /* 0x00016c0001fb7983 */ /* 0x000ea80000300800 */
[----:B---3--:R1:W-:Y:S04]  /*88710*/  @P5 STG.E [R236.64], R250 ;  /* 0x000000faec005986 */ /* 0x0083e8000c101908 */
[----:B------:R3:W-:Y:S04]  /*88720*/  @P1 STG.E [R238.64], R247 ;  /* 0x000000f7ee001986 */ /* 0x0007e8000c101908 */
[----:B-1----:R-:W2:Y:S04]  /*88730*/  LDL.LU R250, [R1+0x5c] ;  /* 0x00005c0001fa7983 */ /* 0x002ea80000300800 */
[----:B---3--:R-:W3:Y:S04]  /*88740*/  LDL.LU R247, [R1+0x14c] ;  /* 0x00014c0001f77983 */ /* 0x008ee80000300800 */
[----:B------:R1:W-:Y:S04]  /*88750*/  @P6 STG.E [R240.64], R243 ;  /* 0x000000f3f0006986 */ /* 0x0003e8000c101908 */
[----:B-1----:R-:W2:Y:S04]  /*88760*/  LDL.LU R240, [R1+0x168] ;  /* 0x0001680001f07983 */ /* 0x002ea80000300800 */
[----:B------:R-:W3:Y:S01]  /*88770*/  LDL.LU R241, [R1+0x148] ;  /* 0x0001480001f17983 */ /* 0x000ee20000300800 */
[----:B------:R-:W-:-:S02]  /*88780*/  ISETP.LT.AND P0, PT, R206, c[0x0][0x178], !P3 ;  /* 0x00005e00ce007a0c */ /* 0x000fc40005f01270 */
[----:B------:R-:W-:Y:S01]  /*88790*/  ISETP.LT.AND P4, PT, R207, c[0x0][0x178], !P3 ;  /* 0x00005e00cf007a0c */ /* 0x000fe20005f81270 */
[C---:B------:R-:W-:Y:S01]  /*887a0*/  IMAD.WIDE R238, R3.reuse, 0x4, R232 ;  /* 0x0000000403ee7825 */ /* 0x040fe200078e02e8 */
[----:B------:R-:W3:Y:S03]  /*887b0*/  LDL.LU R243, [R1+0x29fc] ;  /* 0x0029fc0001f37983 */ /* 0x000ee60000300800 */
[C---:B------:R-:W-:Y:S01]  /*887c0*/  IMAD.WIDE R236, R3.reuse, 0x4, R210 ;  /* 0x0000000403ec7825 */ /* 0x040fe200078e02d2 */
[----:B------:R-:W-:Y:S02]  /*887d0*/  IADD3 R0, R3, c[0x0][0x198], RZ ;  /* 0x0000660003007a10 */ /* 0x000fe40007ffe0ff */
[----:B----4-:R-:W-:Y:S02]  /*887e0*/  ISETP.GE.AND P2, PT, R245, c[0x0][0x17c], PT ;  /* 0x00005f00f5007a0c */ /* 0x010fe40003f46270 */
[----:B------:R-:W-:-:S02]  /*887f0*/  ISETP.GE.AND P1, PT, R244, c[0x0][0x17c], PT ;  /* 0x00005f00f4007a0c */ /* 0x000fc40003f26270 */
[----:B------:R-:W4:Y:S04]  /*88800*/  LDL.LU R244, [R1+0x2a00] ;  /* 0x002a000001f47983 */ /* 0x000f280000300800 */
[----:B------:R-:W4:Y:S04]  /*88810*/  LDL.LU R246, [R1+0x1d8] ;  /* 0x0001d80001f67983 */ /* 0x000f280000300800 */
[----:B------:R-:W4:Y:S04]  /*88820*/  LDL.LU R245, [R1+0x1b8] ;  /* 0x0001b80001f57983 */ /* 0x000f280000300800 */
[----:B------:R-:W4:Y:S04]  /*88830*/  LDL.LU R248, [R1+0x178] ;  /* 0x0001780001f87983 */ /* 0x000f280000300800 */
[----:B--2---:R-:W-:Y:S04]  /*88840*/  @P0 STG.E [R238.64], R240 ;  /* 0x000000f0ee000986 */ /* 0x004fe8000c101908 */
[----:B---3--:R1:W-:Y:S02]  /*88850*/  @P4 STG.E [R236.64], R241 ;  /* 0x000000f1ec004986 */ /* 0x0083e4000c101908 */
[----:B-1----:R-:W-:-:S02]  /*88860*/  IMAD.WIDE R236, R3, 0x4, R208 ;  /* 0x0000000403ec7825 */ /* 0x002fc400078e02d0 */
[----:B------:R-:W2:Y:S01]  /*88870*/  LDL.LU R3, [R1+0x58] ;  /* 0x0000580001037983 */ /* 0x000ea20000300800 */
[----:B------:R-:W-:Y:S02]  /*88880*/  ISETP.LT.AND P3, PT, R187, c[0x0][0x178], !P3 ;  /* 0x00005e00bb007a0c */ /* 0x000fe40005f61270 */
[----:B------:R-:W-:Y:S02]  /*88890*/  ISETP.LT.AND P5, PT, R227, c[0x0][0x178], !P2 ;  /* 0x00005e00e3007a0c */ /* 0x000fe400057a1270 */
[----:B------:R-:W-:Y:S02]  /*888a0*/  ISETP.LT.AND P6, PT, R206, c[0x0][0x178], !P2 ;  /* 0x00005e00ce007a0c */ /* 0x000fe400057c1270 */
[----:B------:R-:W-:Y:S02]  /*888b0*/  ISETP.LT.AND P4, PT, R207, c[0x0][0x178], !P2 ;  /* 0x00005e00cf007a0c */ /* 0x000fe40005781270 */
[----:B------:R-:W-:Y:S01]  /*888c0*/  ISETP.LT.AND P2, PT, R187, c[0x0][0x178], !P2 ;  /* 0x00005e00bb007a0c */ /* 0x000fe20005741270 */
[----:B------:R-:W-:Y:S01]  /*888d0*/  IMAD.WIDE R238, R0, 0x4, R234 ;  /* 0x0000000400ee7825 */ /* 0x000fe200078e02ea */
[----:B------:R-:W-:-:S02]  /*888e0*/  ISETP.GE.AND P0, PT, R243, c[0x0][0x17c], PT ;  /* 0x00005f00f3007a0c */ /* 0x000fc40003f06270 */
[----:B------:R-:W3:Y:S01]  /*888f0*/  LDL.LU R243, [R1+0x2b98] ;  /* 0x002b980001f37983 */ /* 0x000ee20000300800 */
[----:B------:R-:W-:-:S03]  /*88900*/  IMAD.WIDE R240, R0, 0x4, R232 ;  /* 0x0000000400f07825 */ /* 0x000fc600078e02e8 */
[----:B--2---:R1:W-:Y:S04]  /*88910*/  @P3 STG.E [R236.64], R3 ;  /* 0x00000003ec003986 */ /* 0x0043e8000c101908 */
[----:B------:R2:W-:Y:S04]  /*88920*/  @P5 STG.E [R238.64], R249 ;  /* 0x000000f9ee005986 */ /* 0x0005e8000c101908 */
[----:B------:R3:W-:Y:S01]  /*88930*/  @P6 STG.E [R240.64], R251 ;  /* 0x000000fbf0006986 */ /* 0x0007e2000c101908 */
[----:B-1----:R-:W-:-:S04]  /*88940*/  IMAD.WIDE R236, R0, 0x4, R210 ;  /* 0x0000000400ec7825 */ /* 0x002fc800078e02d2 */
[----:B--2---:R-:W-:Y:S01]  /*88950*/  IMAD.WIDE R238, R0, 0x4, R208 ;  /* 0x0000000400ee7825 */ /* 0x004fe200078e02d0 */
[----:B------:R-:W2:Y:S04]  /*88960*/  LDL.LU R249, [R1+0x1dc] ;  /* 0x0001dc0001f97983 */ /* 0x000ea80000300800 */
[----:B---3--:R-:W3:Y:S04]  /*88970*/  LDL.LU R251, [R1+0x1bc] ;  /* 0x0001bc0001fb7983 */ /* 0x008ee80000300800 */
[----:B------:R-:W-:Y:S01]  /*88980*/  @P4 STG.E [R236.64], R247 ;  /* 0x000000f7ec004986 */ /* 0x000fe2000c101908 */
[----:B----4-:R-:W-:-:S03]  /*88990*/  ISETP.GE.AND P4, PT, R244, c[0x0][0x17c], PT ;  /* 0x00005f00f4007a0c */ /* 0x010fc60003f86270 */
[----:B------:R1:W-:Y:S04]  /*889a0*/  @P2 STG.E [R238.64], R250 ;  /* 0x000000faee002986 */ /* 0x0003e8000c101908 */
[----:B-1----:R-:W4:Y:S04]  /*889b0*/  LDL.LU R250, [R1+0x17c] ;  /* 0x00017c0001fa7983 */ /* 0x002f280000300800 */
[----:B------:R-:W4:Y:S01]  /*889c0*/  LDL.LU R244, [R1+0x218] ;  /* 0x0002180001f47983 */ /* 0x000f220000300800 */
[----:B------:R-:W-:Y:S02]  /*889d0*/  ISETP.LT.AND P3, PT, R227, c[0x0][0x178], !P1 ;  /* 0x00005e00e3007a0c */ /* 0x000fe40004f61270 */
[----:B------:R-:W-:-:S02]  /*889e0*/  IADD3 R0, R0, c[0x0][0x198], RZ ;  /* 0x0000660000007a10 */ /* 0x000fc40007ffe0ff */
[----:B------:R-:W-:Y:S02]  /*889f0*/  ISETP.LT.AND P5, PT, R206, c[0x0][0x178], !P1 ;  /* 0x00005e00ce007a0c */ /* 0x000fe40004fa1270 */
[----:B------:R-:W-:Y:S02]  /*88a00*/  ISETP.LT.AND P6, PT, R207, c[0x0][0x178], !P1 ;  /* 0x00005e00cf007a0c */ /* 0x000fe40004fc1270 */
[----:B------:R-:W-:Y:S01]  /*88a10*/  ISETP.LT.AND P1, PT, R187, c[0x0][0x178], !P1 ;  /* 0x00005e00bb007a0c */ /* 0x000fe20004f21270 */
[----:B------:R-:W-:-:S04]  /*88a20*/  IMAD.WIDE R236, R0, 0x4, R234 ;  /* 0x0000000400ec7825 */ /* 0x000fc800078e02ea */
[C---:B------:R-:W-:Y:S01]  /*88a30*/  IMAD.WIDE R238, R0.reuse, 0x4, R232 ;  /* 0x0000000400ee7825 */ /* 0x040fe200078e02e8 */
[----:B------:R1:W-:Y:S03]  /*88a40*/  @P3 STG.E [R236.64], R246 ;  /* 0x000000f6ec003986 */ /* 0x0003e6000c101908 */
[C---:B------:R-:W-:Y:S01]  /*88a50*/  IMAD.WIDE R240, R0.reuse, 0x4, R210 ;  /* 0x0000000400f07825 */ /* 0x040fe200078e02d2 */
[----:B------:R-:W-:Y:S04]  /*88a60*/  @P5 STG.E [R238.64], R245 ;  /* 0x000000f5ee005986 */ /* 0x000fe8000c101908 */
[----:B------:R-:W-:Y:S01]  /*88a70*/  @P6 STG.E [R240.64], R248 ;  /* 0x000000f8f0006986 */ /* 0x000fe2000c101908 */
[----:B-1----:R-:W-:-:S03]  /*88a80*/  IMAD.WIDE R236, R0, 0x4, R208 ;  /* 0x0000000400ec7825 */ /* 0x002fc600078e02d0 */
[----:B------:R-:W4:Y:S04]  /*88a90*/  LDL.LU R246, [R1+0x2a04] ;  /* 0x002a040001f67983 */ /* 0x000f280000300800 */
[----:B------:R1:W-:Y:S04]  /*88aa0*/  @P1 STG.E [R236.64], R242 ;  /* 0x000000f2ec001986 */ /* 0x0003e8000c101908 */
[----:B-1----:R-:W4:Y:S01]  /*88ab0*/  LDL.LU R242, [R1+0x2a08] ;  /* 0x002a080001f27983 */ /* 0x002f220000300800 */
[----:B------:R-:W-:Y:S02]  /*88ac0*/  ISETP.LT.AND P2, PT, R227, c[0x0][0x178], !P0 ;  /* 0x00005e00e3007a0c */ /* 0x000fe40004741270 */
[----:B------:R-:W-:Y:S01]  /*88ad0*/  ISETP.LT.AND P3, PT, R206, c[0x0][0x178], !P0 ;  /* 0x00005e00ce007a0c */ /* 0x000fe20004761270 */
[----:B------:R-:W4:Y:S01]  /*88ae0*/  LDL.LU R245, [R1+0x188] ;  /* 0x0001880001f57983 */ /* 0x000f220000300800 */
[----:B------:R-:W-:-:S02]  /*88af0*/  IADD3 R3, R0, c[0x0][0x198], RZ ;  /* 0x0000660000037a10 */ /* 0x000fc40007ffe0ff */
[----:B------:R-:W-:Y:S01]  /*88b00*/  ISETP.LT.AND P5, PT, R207, c[0x0][0x178], !P0 ;  /* 0x00005e00cf007a0c */ /* 0x000fe200047a1270 */
[----:B------:R-:W4:Y:S01]  /*88b10*/  LDL.LU R248, [R1+0x21c] ;  /* 0x00021c0001f87983 */ /* 0x000f220000300800 */
[----:B------:R-:W-:Y:S01]  /*88b20*/  ISETP.LT.AND P0, PT, R187, c[0x0][0x178], !P0 ;  /* 0x00005e00bb007a0c */ /* 0x000fe20004701270 */
[----:B------:R-:W-:Y:S01]  /*88b30*/  IMAD.WIDE R238, R3, 0x4, R234 ;  /* 0x0000000403ee7825 */ /* 0x000fe200078e02ea */
[----:B------:R-:W-:Y:S02]  /*88b40*/  ISETP.LT.AND P6, PT, R227, c[0x0][0x178], !P4 ;  /* 0x00005e00e3007a0c */ /* 0x000fe400067c1270 */
[C---:B------:R-:W-:Y:S01]  /*88b50*/  IADD3 R0, R3.reuse, c[0x0][0x198], RZ ;  /* 0x0000660003007a10 */ /* 0x040fe20007ffe0ff */
[----:B------:R-:W-:-:S04]  /*88b60*/  IMAD.WIDE R240, R3, 0x4, R232 ;  /* 0x0000000403f07825 */ /* 0x000fc800078e02e8 */
[C---:B------:R-:W-:Y:S01]  /*88b70*/  IMAD.WIDE R236, R3.reuse, 0x4, R210 ;  /* 0x0000000403ec7825 */ /* 0x040fe200078e02d2 */
[----:B--2---:R1:W-:Y:S04]  /*88b80*/  @P2 STG.E [R238.64], R249 ;  /* 0x000000f9ee002986 */ /* 0x0043e8000c101908 */
[----:B---3--:R2:W-:Y:S01]  /*88b90*/  @P3 STG.E [R240.64], R251 ;  /* 0x000000fbf0003986 */ /* 0x0085e2000c101908 */
[----:B-1----:R-:W-:-:S03]  /*88ba0*/  IMAD.WIDE R238, R3, 0x4, R208 ;  /* 0x0000000403ee7825 */ /* 0x002fc600078e02d0 */
[----:B------:R-:W3:Y:S01]  /*88bb0*/  LDL.LU R249, [R1+0x1ec] ;  /* 0x0001ec0001f97983 */ /* 0x000ee20000300800 */
[----:B--2---:R-:W-:-:S03]  /*88bc0*/  IMAD.WIDE R240, R0, 0x4, R234 ;  /* 0x0000000400f07825 */ /* 0x004fc600078e02ea */
[----:B------:R-:W2:Y:S04]  /*88bd0*/  LDL.LU R251, [R1+0x1cc] ;  /* 0x0001cc0001fb7983 */ /* 0x000ea80000300800 */
[----:B----4-:R1:W-:Y:S04]  /*88be0*/  @P5 STG.E [R236.64], R250 ;  /* 0x000000faec005986 */ /* 0x0103e8000c101908 */
[----:B------:R-:W-:Y:S04]  /*88bf0*/  @P0 STG.E [R238.64], R243 ;  /* 0x000000f3ee000986 */ /* 0x000fe8000c101908 */
[----:B------:R4:W-:Y:S04]  /*88c00*/  @P6 STG.E [R240.64], R244 ;  /* 0x000000f4f0006986 */ /* 0x0009e8000c101908 */
[----:B-1----:R-:W2:Y:S04]  /*88c10*/  LDL.LU R250, [R1+0x18c] ;  /* 0x00018c0001fa7983 */ /* 0x002ea80000300800 */
[----:B----4-:R-:W4:Y:S04]  /*88c20*/  LDL.LU R240, [R1+0x1e8] ;  /* 0x0001e80001f07983 */ /* 0x010f280000300800 */
[----:B------:R-:W2:Y:S04]  /*88c30*/  LDL.LU R241, [R1+0x1c8] ;  /* 0x0001c80001f17983 */ /* 0x000ea80000300800 */
[----:B------:R-:W3:Y:S04]  /*88c40*/  LDL.LU R244, [R1+0x2a0c] ;  /* 0x002a0c0001f47983 */ /* 0x000ee80000300800 */
[----:B------:R-:W3:Y:S01]  /*88c50*/  LDL.LU R243, [R1+0x2a10] ;  /* 0x002a100001f37983 */ /* 0x000ee20000300800 */
[----:B------:R-:W-:-:S03]  /*88c60*/  ISETP.GE.AND P0, PT, R242, c[0x0][0x17c], PT ;  /* 0x00005f00f2007a0c */ /* 0x000fc60003f06270 */
[----:B------:R-:W3:Y:S01]  /*88c70*/  LDL.LU R242, [R1+0x260] ;  /* 0x0002600001f27983 */ /* 0x000ee20000300800 */
[----:B------:R-:W-:Y:S02]  /*88c80*/  ISETP.LT.AND P1, PT, R206, c[0x0][0x178], !P4 ;  /* 0x00005e00ce007a0c */ /* 0x000fe40006721270 */
[----:B------:R-:W-:Y:S02]  /*88c90*/  ISETP.LT.AND P3, PT, R207, c[0x0][0x178], !P4 ;  /* 0x00005e00cf007a0c */ /* 0x000fe40006761270 */
[----:B------:R-:W-:Y:S01]  /*88ca0*/  ISETP.GE.AND P2, PT, R246, c[0x0][0x17c], PT ;  /* 0x00005f00f6007a0c */ /* 0x000fe20003f46270 */
[C---:B------:R-:W-:Y:S01]  /*88cb0*/  IMAD.WIDE R236, R0.reuse, 0x4, R232 ;  /* 0x0000000400ec7825 */ /* 0x040fe200078e02e8 */
[----:B------:R-:W-:Y:S01]  /*88cc0*/  ISETP.LT.AND P4, PT, R187, c[0x0][0x178], !P4 ;  /* 0x00005e00bb007a0c */ /* 0x000fe20006781270 */
[----:B------:R-:W3:Y:S01]  /*88cd0*/  LDL.LU R247, [R1+0x240] ;  /* 0x0002400001f77983 */ /* 0x000ee20000300800 */
[----:B------:R-:W-:Y:S01]  /*88ce0*/  ISETP.LT.AND P5, PT, R227, c[0x0][0x178], !P2 ;  /* 0x00005e00e3007a0c */ /* 0x000fe200057a1270 */
[----:B------:R-:W-:Y:S01]  /*88cf0*/  IMAD.WIDE R238, R0, 0x4, R210 ;  /* 0x0000000400ee7825 */ /* 0x000fe200078e02d2 */
[----:B------:R-:W-:Y:S01]  /*88d00*/  ISETP.LT.AND P6, PT, R206, c[0x0][0x178], !P2 ;  /* 0x00005e00ce007a0c */ /* 0x000fe200057c1270 */
[----:B------:R-:W3:Y:S01]  /*88d10*/  LDL.LU R246, [R1+0x230] ;  /* 0x0002300001f67983 */ /* 0x000ee20000300800 */
[----:B------:R-:W-:-:S03]  /*88d20*/  IADD3 R3, R0, c[0x0][0x198], RZ ;  /* 0x0000660000037a10 */ /* 0x000fc60007ffe0ff */
[----:B----4-:R1:W-:Y:S04]  /*88d30*/  @P1 STG.E [R236.64], R240 ;  /* 0x000000f0ec001986 */ /* 0x0103e8000c101908 */
[----:B--2---:R2:W-:Y:S01]  /*88d40*/  @P3 STG.E [R238.64], R241 ;  /* 0x000000f1ee003986 */ /* 0x0045e2000c101908 */
[----:B------:R-:W-:Y:S02]  /*88d50*/  ISETP.LT.AND P3, PT, R207, c[0x0][0x178], !P2 ;  /* 0x00005e00cf007a0c */ /* 0x000fe40005761270 */
[----:B------:R-:W-:Y:S01]  /*88d60*/  ISETP.LT.AND P2, PT, R187, c[0x0][0x178], !P2 ;  /* 0x00005e00bb007a0c */ /* 0x000fe20005741270 */
[----:B-1----:R-:W-:-:S04]  /*88d70*/  IMAD.WIDE R236, R0, 0x4, R208 ;  /* 0x0000000400ec7825 */ /* 0x002fc800078e02d0 */
[C---:B--2---:R-:W-:Y:S01]  /*88d80*/  IMAD.WIDE R238, R3.reuse, 0x4, R234 ;  /* 0x0000000403ee7825 */ /* 0x044fe200078e02ea */
[----:B------:R1:W-:Y:S03]  /*88d90*/  @P4 STG.E [R236.64], R245 ;  /* 0x000000f5ec004986 */ /* 0x0003e6000c101908 */
[C---:B------:R-:W-:Y:S01]  /*88da0*/  IMAD.WIDE R240, R3.reuse, 0x4, R232 ;  /* 0x0000000403f07825 */ /* 0x040fe200078e02e8 */
[----:B------:R2:W-:Y:S04]  /*88db0*/  @P5 STG.E [R238.64], R248 ;  /* 0x000000f8ee005986 */ /* 0x0005e8000c101908 */
[----:B---3--:R3:W-:Y:S04]  /*88dc0*/  @P6 STG.E [R240.64], R249 ;  /* 0x000000f9f0006986 */ /* 0x0087e8000c101908 */
[----:B-1----:R-:W4:Y:S01]  /*88dd0*/  LDL.LU R245, [R1+0x200] ;  /* 0x0002000001f57983 */ /* 0x002f220000300800 */
[----:B------:R-:W-:-:S03]  /*88de0*/  IMAD.WIDE R236, R3, 0x4, R210 ;  /* 0x0000000403ec7825 */ /* 0x000fc600078e02d2 */
[----:B--2---:R-:W2:Y:S01]  /*88df0*/  LDL.LU R248, [R1+0x264] ;  /* 0x0002640001f87983 */ /* 0x004ea20000300800 */
[----:B------:R-:W-:-:S03]  /*88e00*/  IMAD.WIDE R238, R3, 0x4, R208 ;  /* 0x0000000403ee7825 */ /* 0x000fc600078e02d0 */
[----:B---3--:R-:W3:Y:S01]  /*88e10*/  LDL.LU R249, [R1+0x244] ;  /* 0x0002440001f97983 */ /* 0x008ee20000300800 */
[----:B------:R-:W-:-:S03]  /*88e20*/  ISETP.GE.AND P1, PT, R244, c[0x0][0x17c], PT ;  /* 0x00005f00f4007a0c */ /* 0x000fc60003f26270 */
[----:B------:R1:W-:Y:S04]  /*88e30*/  @P3 STG.E [R236.64], R251 ;  /* 0x000000fbec003986 */ /* 0x0003e8000c101908 */
[----:B------:R1:W-:Y:S04]  /*88e40*/  @P2 STG.E [R238.64], R250 ;  /* 0x000000faee002986 */ /* 0x0003e8000c101908 */
[----:B-1----:R-:W3:Y:S04]  /*88e50*/  LDL.LU R251, [R1+0x234] ;  /* 0x0002340001fb7983 */ /* 0x002ee80000300800 */
[----:B------:R-:W3:Y:S04]  /*88e60*/  LDL.LU R250, [R1+0x204] ;  /* 0x0002040001fa7983 */ /* 0x000ee80000300800 */
[----:B------:R-:W3:Y:S01]  /*88e70*/  LDL.LU R244, [R1+0x2a0] ;  /* 0x0002a00001f47983 */ /* 0x000ee20000300800 */
[----:B------:R-:W-:-:S02]  /*88e80*/  ISETP.LT.AND P4, PT, R227, c[0x0][0x178], !P0 ;  /* 0x00005e00e3007a0c */ /* 0x000fc40004781270 */
[----:B------:R-:W-:-:S05]  /*88e90*/  IADD3 R3, R3, c[0x0][0x198], RZ ;  /* 0x0000660003037a10 */ /* 0x000fca0007ffe0ff */
[----:B------:R-:W-:Y:S01]  /*88ea0*/  IMAD.WIDE R240, R3, 0x4, R234 ;  /* 0x0000000403f07825 */ /* 0x000fe200078e02ea */
[----:B------:R-:W-:Y:S02]  /*88eb0*/  ISETP.GE.AND P3, PT, R243, c[0x0][0x17c], PT ;  /* 0x00005f00f3007a0c */ /* 0x000fe40003f66270 */
[----:B------:R-:W3:Y:S04]  /*88ec0*/  LDL.LU R243, [R1+0x2a14] ;  /* 0x002a140001f37983 */ /* 0x000ee80000300800 */
[----:B------:R1:W-:Y:S04]  /*88ed0*/  @P4 STG.E [R240.64], R242 ;  /* 0x000000f2f0004986 */ /* 0x0003e8000c101908 */
[----:B-1----:R-:W3:Y:S01]  /*88ee0*/  LDL.LU R242, [R1+0x2a18] ;  /* 0x002a180001f27983 */ /* 0x002ee20000300800 */
[----:B------:R-:W-:-:S02]  /*88ef0*/  ISETP.LT.AND P5, PT, R206, c[0x0][0x178], !P0 ;  /* 0x00005e00ce007a0c */ /* 0x000fc400047a1270 */
[----:B------:R-:W-:Y:S01]  /*88f00*/  ISETP.LT.AND P6, PT, R207, c[0x0][0x178], !P0 ;  /* 0x00005e00cf007a0c */ /* 0x000fe200047c1270 */
[----:B------:R-:W-:Y:S01]  /*88f10*/  IMAD.WIDE R236, R3, 0x4, R232 ;  /* 0x0000000403ec7825 */ /* 0x000fe200078e02e8 */
[----:B------:R-:W-:Y:S02]  /*88f20*/  ISETP.LT.AND P0, PT, R187, c[0x0][0x178], !P0 ;  /* 0x00005e00bb007a0c */ /* 0x000fe40004701270 */
[----:B------:R-:W-:Y:S01]  /*88f30*/  ISETP.LT.AND P2, PT, R227, c[0x0][0x178], !P1 ;  /* 0x00005e00e3007a0c */ /* 0x000fe20004f41270 */
[C---:B------:R-:W-:Y:S01]  /*88f40*/  IMAD.WIDE R238, R3.reuse, 0x4, R210 ;  /* 0x0000000403ee7825 */ /* 0x040fe200078e02d2 */
[----:B------:R-:W-:Y:S02]  /*88f50*/  ISETP.LT.AND P4, PT, R206, c[0x0][0x178], !P1 ;  /* 0x00005e00ce007a0c */ /* 0x000fe40004f81270 */
[----:B------:R-:W-:-:S03]  /*88f60*/  IADD3 R0, R3, c[0x0][0x198], RZ ;  /* 0x0000660003007a10 */ /* 0x000fc60007ffe0ff */
[----:B------:R1:W-:Y:S01]  /*88f70*/  @P5 STG.E [R236.64], R247 ;  /* 0x000000f7ec005986 */ /* 0x0003e2000c101908 */
[----:B------:R-:W-:Y:S01]  /*88f80*/  ISETP.LT.AND P5, PT, R207, c[0x0][0x178], !P1 ;  /* 0x00005e00cf007a0c */ /* 0x000fe20004fa1270 */
[C---:B------:R-:W-:Y:S02]  /*88f90*/  IMAD.WIDE R240, R0.reuse, 0x4, R234 ;  /* 0x0000000400f07825 */ /* 0x040fe400078e02ea */
[----:B------:R1:W-:Y:S01]  /*88fa0*/  @P6 STG.E [R238.64], R246 ;  /* 0x000000f6ee006986 */ /* 0x0003e2000c101908 */
[----:B------:R-:W-:Y:S02]  /*88fb0*/  ISETP.LT.AND P1, PT, R187, c[0x0][0x178], !P1 ;  /* 0x00005e00bb007a0c */ /* 0x000fe40004f21270 */
[----:B------:R-:W-:Y:S01]  /*88fc0*/  ISETP.LT.AND P6, PT, R227, c[0x0][0x178], !P3 ;  /* 0x00005e00e3007a0c */ /* 0x000fe20005fc1270 */
[----:B-1----:R-:W-:-:S04]  /*88fd0*/  IMAD.WIDE R236, R0, 0x4, R232 ;  /* 0x0000000400ec7825 */ /* 0x002fc800078e02e8 */
[----:B------:R-:W-:Y:S01]  /*88fe0*/  IMAD.WIDE R238, R3, 0x4, R208 ;  /* 0x0000000403ee7825 */ /* 0x000fe200078e02d0 */
[----:B------:R-:W-:-:S04]  /*88ff0*/  IADD3 R3, R0, c[0x0][0x198], RZ ;  /* 0x0000660000037a10 */ /* 0x000fc80007ffe0ff */
[----:B----4-:R1:W-:Y:S04]  /*89000*/  @P0 STG.E [R238.64], R245 ;  /* 0x000000f5ee000986 */ /* 0x0103e8000c101908 */
[----:B--2---:R2:W-:Y:S04]  /*89010*/  @P2 STG.E [R240.64], R248 ;  /* 0x000000f8f0002986 */ /* 0x0045e8000c101908 */
[----:B---3--:R3:W-:Y:S01]  /*89020*/  @P4 STG.E [R236.64], R249 ;  /* 0x000000f9ec004986 */ /* 0x0087e2000c101908 */
[----:B-1----:R-:W-:-:S03]  /*89030*/  IMAD.WIDE R238, R0, 0x4, R208 ;  /* 0x0000000400ee7825 */ /* 0x002fc600078e02d0 */
[----:B------:R-:W4:Y:S01]  /*89040*/  LDL.LU R245, [R1+0x220] ;  /* 0x0002200001f57983 */ /* 0x000f220000300800 */
[----:B--2---:R-:W-:-:S03]  /*89050*/  IMAD.WIDE R240, R3, 0x4, R234 ;  /* 0x0000000403f07825 */ /* 0x004fc600078e02ea */
[----:B------:R-:W2:Y:S01]  /*89060*/  LDL.LU R248, [R1+0x2a4] ;  /* 0x0002a40001f87983 */ /* 0x000ea20000300800 */
[----:B---3--:R-:W-:-:S03]  /*89070*/  IMAD.WIDE R236, R0, 0x4, R210 ;  /* 0x0000000400ec7825 */ /* 0x008fc600078e02d2 */
[----:B------:R-:W3:Y:S04]  /*89080*/  LDL.LU R249, [R1+0x274] ;  /* 0x0002740001f97983 */ /* 0x000ee80000300800 */
[----:B------:R1:W-:Y:S04]  /*89090*/  @P5 STG.E [R236.64], R251 ;  /* 0x000000fbec005986 */ /* 0x0003e8000c101908 */
[----:B------:R1:W-:Y:S04]  /*890a0*/  @P1 STG.E [R238.64], R250 ;  /* 0x000000faee001986 */ /* 0x0003e8000c101908 */
[----:B------:R1:W-:Y:S04]  /*890b0*/  @P6 STG.E [R240.64], R244 ;  /* 0x000000f4f0006986 */ /* 0x0003e8000c101908 */
[----:B-1----:R-:W2:Y:S04]  /*890c0*/  LDL.LU R251, [R1+0x254] ;  /* 0x0002540001fb7983 */ /* 0x002ea80000300800 */
[----:B------:R-:W2:Y:S04]  /*890d0*/  LDL.LU R250, [R1+0x224] ;  /* 0x0002240001fa7983 */ /* 0x000ea80000300800 */
[----:B------:R-:W2:Y:S04]  /*890e0*/  LDL.LU R240, [R1+0x270] ;  /* 0x0002700001f07983 */ /* 0x000ea80000300800 */
[----:B------:R-:W3:Y:S04]  /*890f0*/  LDL.LU R241, [R1+0x250] ;  /* 0x0002500001f17983 */ /* 0x000ee80000300800 */
[----:B------:R-:W4:Y:S01]  /*89100*/  LDL.LU R244, [R1+0x2a1c] ;  /* 0x002a1c0001f47983 */ /* 0x000f220000300800 */
[----:B------:R-:W-:-:S03]  /*89110*/  ISETP.GE.AND P2, PT, R243, c[0x0][0x17c], PT ;  /* 0x00005f00f3007a0c */ /* 0x000fc60003f46270 */
[----:B------:R-:W4:Y:S01]  /*89120*/  LDL.LU R243, [R1+0x2a20] ;  /* 0x002a200001f37983 */ /* 0x000f220000300800 */
[----:B------:R-:W-:-:S03]  /*89130*/  ISETP.GE.AND P1, PT, R242, c[0x0][0x17c], PT ;  /* 0x00005f00f2007a0c */ /* 0x000fc60003f26270 */
[----:B------:R-:W4:Y:S01]  /*89140*/  LDL.LU R242, [R1+0x320] ;  /* 0x0003200001f27983 */ /* 0x000f220000300800 */
[C---:B------:R-:W-:Y:S02]  /*89150*/  ISETP.LT.AND P0, PT, R206.reuse, c[0x0][0x178], !P3 ;  /* 0x00005e00ce007a0c */ /* 0x040fe40005f01270 */
[----:B------:R-:W-:Y:S01]  /*89160*/  ISETP.LT.AND P4, PT, R207, c[0x0][0x178], !P3 ;  /* 0x00005e00cf007a0c */ /* 0x000fe20005f81270 */
[----:B------:R-:W-:Y:S01]  /*89170*/  IMAD.WIDE R236, R3, 0x4, R232 ;  /* 0x0000000403ec7825 */ /* 0x000fe200078e02e8 */
[----:B------:R-:W-:Y:S01]  /*89180*/  ISETP.LT.AND P3, PT, R187, c[0x0][0x178], !P3 ;  /* 0x00005e00bb007a0c */ /* 0x000fe20005f61270 */
[----:B------:R-:W4:Y:S01]  /*89190*/  LDL.LU R247, [R1+0x2f0] ;  /* 0x0002f00001f77983 */ /* 0x000f220000300800 */
[----:B------:R-:W-:Y:S01]  /*891a0*/  ISETP.LT.AND P5, PT, R227, c[0x0][0x178], !P2 ;  /* 0x00005e00e3007a0c */ /* 0x000fe200057a1270 */
[C---:B------:R-:W-:Y:S01]  /*891b0*/  IMAD.WIDE R238, R3.reuse, 0x4, R210 ;  /* 0x0000000403ee7825 */ /* 0x040fe200078e02d2 */
[----:B------:R-:W-:Y:S01]  /*891c0*/  ISETP.LT.AND P6, PT, R206, c[0x0][0x178], !P2 ;  /* 0x00005e00ce007a0c */ /* 0x000fe200057c1270 */
[----:B------:R-:W4:Y:S01]  /*891d0*/  LDL.LU R246, [R1+0x280] ;  /* 0x0002800001f67983 */ /* 0x000f220000300800 */
[----:B------:R-:W-:-:S03]  /*891e0*/  IADD3 R0, R3, c[0x0][0x198], RZ ;  /* 0x0000660003007a10 */ /* 0x000fc60007ffe0ff */
[----:B--2---:R1:W-:Y:S04]  /*891f0*/  @P0 STG.E [R236.64], R240 ;  /* 0x000000f0ec000986 */ /* 0x0043e8000c101908 */
[----:B---3--:R2:W-:Y:S01]  /*89200*/  @P4 STG.E [R238.64], R241 ;  /* 0x000000f1ee004986 */ /* 0x0085e2000c101908 */
[----:B------:R-:W-:Y:S02]  /*89210*/  ISETP.LT.AND P4, PT, R207, c[0x0][0x178], !P2 ;  /* 0x00005e00cf007a0c */ /* 0x000fe40005781270 */
[----:B------:R-:W-:Y:S01]  /*89220*/  ISETP.LT.AND P2, PT, R187, c[0x0][0x178], !P2 ;  /* 0x00005e00bb007a0c */ /* 0x000fe20005741270 */
[----:B-1----:R-:W-:-:S04]  /*89230*/  IMAD.WIDE R236, R3, 0x4, R208 ;  /* 0x0000000403ec7825 */ /* 0x002fc800078e02d0 */
[C---:B--2---:R-:W-:Y:S01]  /*89240*/  IMAD.WIDE R238, R0.reuse, 0x4, R234 ;  /* 0x0000000400ee7825 */ /* 0x044fe200078e02ea */
[----:B----4-:R1:W-:Y:S03]  /*89250*/  @P3 STG.E [R236.64], R245 ;  /* 0x000000f5ec003986 */ /* 0x0103e6000c101908 */
[C---:B------:R-:W-:Y:S01]  /*89260*/  IMAD.WIDE R240, R0.reuse, 0x4, R232 ;  /* 0x0000000400f07825 */ /* 0x040fe200078e02e8 */
[----:B------:R2:W-:Y:S04]  /*89270*/  @P5 STG.E [R238.64], R248 ;  /* 0x000000f8ee005986 */ /* 0x0005e8000c101908 */
[----:B------:R3:W-:Y:S04]  /*89280*/  @P6 STG.E [R240.64], R249 ;  /* 0x000000f9f0006986 */ /* 0x0007e8000c101908 */
        /* <DEDUP_REMOVED lines=27> */
[----:B------:R-:W-:Y:S02]  /*89440*/  ISETP.LT.AND P5, PT, R207, c[0x0][0x178], !P0 ;  /* 0x00005e00cf007a0c */ /* 0x000fe400047a1270 */
[----:B------:R-:W-:Y:S01]  /*89450*/  ISETP.LT.AND P0, PT, R187, c[0x0][0x178], !P0 ;  /* 0x00005e00bb007a0c */ /* 0x000fe20004701270 */
[----:B------:R1:W-:Y:S01]  /*89460*/  @P6 STG.E [R238.64], R246 ;  /* 0x000000f6ee006986 */ /* 0x0003e2000c101908 */
[----:B------:R-:W-:Y:S01]  /*89470*/  ISETP.LT.AND P6, PT, R227, c[0x0][0x178], !P4 ;  /* 0x00005e00e3007a0c */ /* 0x000fe200067c1270 */
[----:B------:R-:W-:-:S04]  /*89480*/  IMAD.WIDE R240, R0, 0x4, R232 ;  /* 0x0000000400f07825 */ /* 0x000fc800078e02e8 */
[----:B-1----:R-:W-:Y:S01]  /*89490*/  IMAD.WIDE R236, R3, 0x4, R208 ;  /* 0x0000000403ec7825 */ /* 0x002fe200078e02d0 */
[----:B------:R-:W-:-:S03]  /*894a0*/  IADD3 R3, R0, c[0x0][0x198], RZ ;  /* 0x0000660000037a10 */ /* 0x000fc60007ffe0ff */
[C---:B------:R-:W-:Y:S01]  /*894b0*/  IMAD.WIDE R238, R0.reuse, 0x4, R234 ;  /* 0x0000000400ee7825 */ /* 0x040fe200078e02ea */
        /* <DEDUP_REMOVED lines=36> */
[----:B--2---:R-:W-:-:S04]  /*89700*/  IMAD.WIDE R236, R3, 0x4, R208 ;  /* 0x0000000403ec7825 */ /* 0x004fc800078e02d0 */
[C---:B------:R-:W-:Y:S01]  /*89710*/  IMAD.WIDE R240, R0.reuse, 0x4, R232 ;  /* 0x0000000400f07825 */ /* 0x040fe200078e02e8 */
[----:B----4-:R1:W-:Y:S04]  /*89720*/  @P4 STG.E [R236.64], R245 ;  /* 0x000000f5ec004986 */ /* 0x0103e8000c101908 */
        /* <DEDUP_REMOVED lines=98> */
[C---:B------:R-:W-:Y:S01]  /*89d50*/  IMAD.WIDE R238, R0.reuse, 0x4, R232 ;  /* 0x0000000400ee7825 */ /* 0x040fe200078e02e8 */
[----:B------:R-:W-:Y:S02]  /*89d60*/  ISETP.LT.AND P1, PT, R187, c[0x0][0x178], !P1 ;  /* 0x00005e00bb007a0c */ /* 0x000fe40004f21270 */
[----:B------:R-:W-:Y:S01]  /*89d70*/  ISETP.LT.AND P2, PT, R227, c[0x0][0x178], !P0 ;  /* 0x00005e00e3007a0c */ /* 0x000fe20004741270 */
[----:B------:R-:W-:Y:S01]  /*89d80*/  IMAD.WIDE R240, R0, 0x4, R210 ;  /* 0x0000000400f07825 */ /* 0x000fe200078e02d2 */
[----:B------:R-:W-:Y:S02]  /*89d90*/  ISETP.LT.AND P3, PT, R206, c[0x0][0x178], !P0 ;  /* 0x00005e00ce007a0c */ /* 0x000fe40004761270 */
[----:B------:R-:W-:-:S03]  /*89da0*/  IADD3 R3, R0, c[0x0][0x198], RZ ;  /* 0x0000660000037a10 */ /* 0x000fc60007ffe0ff */
[----:B------:R1:W-:Y:S01]  /*89db0*/  @P5 STG.E [R238.64], R247 ;  /* 0x000000f7ee005986 */ /* 0x0003e2000c101908 */
[----:B------:R-:W-:Y:S01]  /*89dc0*/  ISETP.LT.AND P5, PT, R207, c[0x0][0x178], !P0 ;  /* 0x00005e00cf007a0c */ /* 0x000fe200047a1270 */
[----:B------:R-:W-:Y:S01]  /*89dd0*/  IMAD.WIDE R236, R0, 0x4, R208 ;  /* 0x0000000400ec7825 */ /* 0x000fe200078e02d0 */
[----:B------:R-:W-:Y:S01]  /*89de0*/  ISETP.LT.AND P0, PT, R187, c[0x0][0x178], !P0 ;  /* 0x00005e00bb007a0c */ /* 0x000fe20004701270 */
[----:B------:R1:W-:Y:S01]  /*89df0*/  @P6 STG.E [R240.64], R246 ;  /* 0x000000f6f0006986 */ /* 0x0003e2000c101908 */
[----:B------:R-:W-:Y:S02]  /*89e00*/  ISETP.LT.AND P6, PT, R227, c[0x0][0x178], !P4 ;  /* 0x00005e00e3007a0c */ /* 0x000fe400067c1270 */
[C---:B------:R-:W-:Y:S01]  /*89e10*/  IADD3 R0, R3.reuse, c[0x0][0x198], RZ ;  /* 0x0000660003007a10 */ /* 0x040fe20007ffe0ff */
[----:B-1----:R-:W-:-:S04]  /*89e20*/  IMAD.WIDE R238, R3, 0x4, R234 ;  /* 0x0000000403ee7825 */ /* 0x002fc800078e02ea */
        /* <DEDUP_REMOVED lines=22> */
[----:B------:R-:W-:Y:S02]  /*89f90*/  ISETP.LT.AND P1, PT, R206, c[0x0][0x178], !P4 ;  /* 0x00005e00ce007a0c */ /* 0x000fe40006721270 */
[----:B------:R-:W-:Y:S01]  /*89fa0*/  ISETP.LT.AND P3, PT, R207, c[0x0][0x178], !P4 ;  /* 0x00005e00cf007a0c */ /* 0x000fe20006761270 */
[C---:B------:R-:W-:Y:S01]  /*89fb0*/  IMAD.WIDE R236, R0.reuse, 0x4, R232 ;  /* 0x0000000400ec7825 */ /* 0x040fe200078e02e8 */
[----:B------:R-:W-:Y:S01]  /*89fc0*/  ISETP.LT.AND P4, PT, R187, c[0x0][0x178], !P4 ;  /* 0x00005e00bb007a0c */ /* 0x000fe20006781270 */
[----:B------:R-:W4:Y:S01]  /*89fd0*/  LDL.LU R247, [R1+0x370] ;  /* 0x0003700001f77983 */ /* 0x000f220000300800 */
[----:B------:R-:W-:Y:S01]  /*89fe0*/  ISETP.LT.AND P5, PT, R227, c[0x0][0x178], !P2 ;  /* 0x00005e00e3007a0c */ /* 0x000fe200057a1270 */
[----:B------:R-:W-:Y:S01]  /*89ff0*/  IMAD.WIDE R238, R0, 0x4, R210 ;  /* 0x0000000400ee7825 */ /* 0x000fe200078e02d2 */
        /* <DEDUP_REMOVED lines=215> */
[----:B------:R-:W3:Y:S01]  /*8ad70*/  LDL.LU R241, [R1+0x388] ;  /* 0x0003880001f17983 */ /* 0x000ee20000300800 */
[----:B------:R-:W-:-:S03]  /*8ad80*/  ISETP.GE.AND P2, PT, R243, c[0x0][0x17c], PT ;  /* 0x00005f00f3007a0c */ /* 0x000fc60003f46270 */
[----:B------:R-:W4:Y:S04]  /*8ad90*/  LDL.LU R247, [R1+0x2a7c] ;  /* 0x002a7c0001f77983 */ /* 0x000f280000300800 */
[----:B------:R-:W4:Y:S01]  /*8ada0*/  LDL.LU R246, [R1+0x2a80] ;  /* 0x002a800001f67983 */ /* 0x000f220000300800 */
[----:B------:R-:W-:-:S03]  /*8adb0*/  ISETP.GE.AND P1, PT, R242, c[0x0][0x17c], PT ;  /* 0x00005f00f2007a0c */ /* 0x000fc60003f26270 */
[----:B------:R-:W4:Y:S04]  /*8adc0*/  LDL.LU R243, [R1+0x498] ;  /* 0x0004980001f37983 */ /* 0x000f280000300800 */
[----:B------:R-:W4:Y:S01]  /*8add0*/  LDL.LU R242, [R1+0x448] ;  /* 0x0004480001f27983 */ /* 0x000f220000300800 */
[C---:B------:R-:W-:Y:S02]  /*8ade0*/  ISETP.LT.AND P0, PT, R206.reuse, c[0x0][0x178], !P3 ;  /* 0x00005e00ce007a0c */ /* 0x040fe40005f01270 */
[----:B------:R-:W-:Y:S01]  /*8adf0*/  ISETP.LT.AND P4, PT, R207, c[0x0][0x178], !P3 ;  /* 0x00005e00cf007a0c */ /* 0x000fe20005f81270 */
[----:B------:R-:W-:Y:S01]  /*8ae00*/  IMAD.WIDE R238, R3, 0x4, R232 ;  /* 0x0000000403ee7825 */ /* 0x000fe200078e02e8 */
[----:B------:R-:W-:Y:S01]  /*8ae10*/  ISETP.LT.AND P3, PT, R187, c[0x0][0x178], !P3 ;  /* 0x00005e00bb007a0c */ /* 0x000fe20005f61270 */
[----:B------:R-:W4:Y:S01]  /*8ae20*/  LDL.LU R244, [R1+0x3c8] ;  /* 0x0003c80001f47983 */ /* 0x000f220000300800 */
[----:B------:R-:W-:Y:S01]  /*8ae30*/  ISETP.LT.AND P5, PT, R227, c[0x0][0x178], !P2 ;  /* 0x00005e00e3007a0c */ /* 0x000fe200057a1270 */
[----:B------:R-:W-:Y:S01]  /*8ae40*/  IMAD.WIDE R236, R3, 0x4, R210 ;  /* 0x0000000403ec7825 */ /* 0x000fe200078e02d2 */
[----:B------:R-:W-:-:S02]  /*8ae50*/  ISETP.LT.AND P6, PT, R206, c[0x0][0x178], !P2 ;  /* 0x00005e00ce007a0c */ /* 0x000fc400057c1270 */
[----:B------:R-:W-:-:S03]  /*8ae60*/  IADD3 R0, R3, c[0x0][0x198], RZ ;  /* 0x0000660003007a10 */ /* 0x000fc60007ffe0ff */
[----:B--2---:R1:W-:Y:S04]  /*8ae70*/  @P0 STG.E [R238.64], R240 ;  /* 0x000000f0ee000986 */ /* 0x0043e8000c101908 */
[----:B---3--:R2:W-:Y:S01]  /*8ae80*/  @P4 STG.E [R236.64], R241 ;  /* 0x000000f1ec004986 */ /* 0x0085e2000c101908 */
[----:B-1----:R-:W-:-:S04]  /*8ae90*/  IMAD.WIDE R238, R0, 0x4, R234 ;  /* 0x0000000400ee7825 */ /* 0x002fc800078e02ea */
[----:B--2---:R-:W-:-:S04]  /*8aea0*/  IMAD.WIDE R236, R3, 0x4, R208 ;  /* 0x0000000403ec7825 */ /* 0x004fc800078e02d0 */
[----:B------:R-:W-:Y:S01]  /*8aeb0*/  IMAD.WIDE R240, R0, 0x4, R232 ;  /* 0x0000000400f07825 */ /* 0x000fe200078e02e8 */
[----:B----4-:R1:W-:Y:S04]  /*8aec0*/  @P3 STG.E [R236.64], R245 ;  /* 0x000000f5ec003986 */ /* 0x0103e8000c101908 */
[----:B------:R2:W-:Y:S04]  /*8aed0*/  @P5 STG.E [R238.64], R248 ;  /* 0x000000f8ee005986 */ /* 0x0005e8000c101908 */
[----:B------:R3:W-:Y:S04]  /*8aee0*/  @P6 STG.E [R240.64], R249 ;  /* 0x000000f9f0006986 */ /* 0x0007e8000c101908 */
[----:B-1----:R-:W4:Y:S04]  /*8aef0*/  LDL.LU R245, [R1+0x18] ;  /* 0x0000180001f57983 */ /* 0x002f280000300800 */
[----:B--2---:R-:W2:Y:S04]  /*8af00*/  LDL.LU R248, [R1+0x49c] ;  /* 0x00049c0001f87983 */ /* 0x004ea80000300800 */
[----:B---3--:R-:W3:Y:S01]  /*8af10*/  LDL.LU R249, [R1+0x44c] ;  /* 0x00044c0001f97983 */ /* 0x008ee20000300800 */
[----:B------:R-:W-:-:S02]  /*8af20*/  ISETP.LT.AND P4, PT, R207, c[0x0][0x178], !P2 ;  /* 0x00005e00cf007a0c */ /* 0x000fc40005781270 */
[----:B------:R-:W-:Y:S01]  /*8af30*/  ISETP.LT.AND P2, PT, R187, c[0x0][0x178], !P2 ;  /* 0x00005e00bb007a0c */ /* 0x000fe20005741270 */
[----:B------:R-:W-:Y:S01]  /*8af40*/  IMAD.WIDE R236, R0, 0x4, R210 ;  /* 0x0000000400ec7825 */ /* 0x000fe200078e02d2 */
[----:B------:R-:W-:Y:S02]  /*8af50*/  ISETP.LT.AND P3, PT, R227, c[0x0][0x178], !P1 ;  /* 0x00005e00e3007a0c */ /* 0x000fe40004f61270 */
[----:B------:R-:W-:Y:S01]  /*8af60*/  ISETP.LT.AND P5, PT, R206, c[0x0][0x178], !P1 ;  /* 0x00005e00ce007a0c */ /* 0x000fe20004fa1270 */
[C---:B------:R-:W-:Y:S01]  /*8af70*/  IMAD.WIDE R238, R0.reuse, 0x4, R208 ;  /* 0x0000000400ee7825 */ /* 0x040fe200078e02d0 */
[----:B------:R-:W-:-:S05]  /*8af80*/  IADD3 R0, R0, c[0x0][0x198], RZ ;  /* 0x0000660000007a10 */ /* 0x000fca0007ffe0ff */
[----:B------:R1:W-:Y:S04]  /*8af90*/  @P4 STG.E [R236.64], R251 ;  /* 0x000000fbec004986 */ /* 0x0003e8000c101908 */
[----:B------:R1:W-:Y:S01]  /*8afa0*/  @P2 STG.E [R238.64], R250 ;  /* 0x000000faee002986 */ /* 0x0003e2000c101908 */
[----:B------:R-:W-:-:S03]  /*8afb0*/  ISETP.GE.AND P0, PT, R247, c[0x0][0x17c], PT ;  /* 0x00005f00f7007a0c */ /* 0x000fc60003f06270 */
[----:B-1----:R-:W3:Y:S01]  /*8afc0*/  LDL.LU R251, [R1+0x3cc] ;  /* 0x0003cc0001fb7983 */ /* 0x002ee20000300800 */
[----:B------:R-:W-:Y:S01]  /*8afd0*/  IMAD.WIDE R236, R0, 0x4, R234 ;  /* 0x0000000400ec7825 */ /* 0x000fe200078e02ea */
[----:B------:R-:W-:Y:S02]  /*8afe0*/  ISETP.GE.AND P4, PT, R246, c[0x0][0x17c], PT ;  /* 0x00005f00f6007a0c */ /* 0x000fe40003f86270 */
[----:B------:R-:W3:Y:S01]  /*8aff0*/  LDL.LU R250, [R1+0x1c] ;  /* 0x00001c0001fa7983 */ /* 0x000ee20000300800 */
[----:B------:R-:W-:-:S03]  /*8b000*/  IMAD.WIDE R238, R0, 0x4, R232 ;  /* 0x0000000400ee7825 */ /* 0x000fc600078e02e8 */
[----:B------:R-:W3:Y:S04]  /*8b010*/  LDL.LU R247, [R1+0x4a8] ;  /* 0x0004a80001f77983 */ /* 0x000ee80000300800 */
[----:B------:R-:W-:Y:S04]  /*8b020*/  @P3 STG.E [R236.64], R243 ;  /* 0x000000f3ec003986 */ /* 0x000fe8000c101908 */
[----:B------:R-:W3:Y:S04]  /*8b030*/  LDL.LU R246, [R1+0x468] ;  /* 0x0004680001f67983 */ /* 0x000ee80000300800 */
[----:B------:R1:W-:Y:S04]  /*8b040*/  @P5 STG.E [R238.64], R242 ;  /* 0x000000f2ee005986 */ /* 0x0003e8000c101908 */
[----:B-1----:R-:W3:Y:S01]  /*8b050*/  LDL.LU R242, [R1+0x2a84] ;  /* 0x002a840001f27983 */ /* 0x002ee20000300800 */
[----:B------:R-:W-:-:S02]  /*8b060*/  ISETP.LT.AND P6, PT, R207, c[0x0][0x178], !P1 ;  /* 0x00005e00cf007a0c */ /* 0x000fc40004fc1270 */
[----:B------:R-:W-:Y:S02]  /*8b070*/  ISETP.LT.AND P1, PT, R187, c[0x0][0x178], !P1 ;  /* 0x00005e00bb007a0c */ /* 0x000fe40004f21270 */
[----:B------:R-:W-:Y:S02]  /*8b080*/  ISETP.LT.AND P2, PT, R227, c[0x0][0x178], !P0 ;  /* 0x00005e00e3007a0c */ /* 0x000fe40004741270 */
[----:B------:R-:W-:Y:S02]  /*8b090*/  ISETP.LT.AND P3, PT, R206, c[0x0][0x178], !P0 ;  /* 0x00005e00ce007a0c */ /* 0x000fe40004761270 */
[C---:B------:R-:W-:Y:S01]  /*8b0a0*/  IADD3 R3, R0.reuse, c[0x0][0x198], RZ ;  /* 0x0000660000037a10 */ /* 0x040fe20007ffe0ff */
[----:B------:R-:W-:-:S04]  /*8b0b0*/  IMAD.WIDE R240, R0, 0x4, R210 ;  /* 0x0000000400f07825 */ /* 0x000fc800078e02d2 */
[----:B------:R-:W-:Y:S01]  /*8b0c0*/  IMAD.WIDE R236, R0, 0x4, R208 ;  /* 0x0000000400ec7825 */ /* 0x000fe200078e02d0 */
[----:B------:R1:W-:Y:S03]  /*8b0d0*/  @P6 STG.E [R240.64], R244 ;  /* 0x000000f4f0006986 */ /* 0x0003e6000c101908 */
[C---:B------:R-:W-:Y:S01]  /*8b0e0*/  IMAD.WIDE R238, R3.reuse, 0x4, R234 ;  /* 0x0000000403ee7825 */ /* 0x040fe200078e02ea */
[----:B------:R-:W-:-:S03]  /*8b0f0*/  IADD3 R0, R3, c[0x0][0x198], RZ ;  /* 0x0000660003007a10 */ /* 0x000fc60007ffe0ff */
[----:B-1----:R-:W-:Y:S01]  /*8b100*/  IMAD.WIDE R240, R3, 0x4, R232 ;  /* 0x0000000403f07825 */ /* 0x002fe200078e02e8 */
[----:B------:R-:W-:Y:S02]  /*8b110*/  ISETP.LT.AND P5, PT, R207, c[0x0][0x178], !P0 ;  /* 0x00005e00cf007a0c */ /* 0x000fe400047a1270 */
[----:B------:R-:W-:Y:S01]  /*8b120*/  ISETP.LT.AND P0, PT, R187, c[0x0][0x178], !P0 ;  /* 0x00005e00bb007a0c */ /* 0x000fe20004701270 */
[----:B----4-:R1:W-:Y:S04]  /*8b130*/  @P1 STG.E [R236.64], R245 ;  /* 0x000000f5ec001986 */ /* 0x0103e8000c101908 */
[----:B--2---:R2:W-:Y:S04]  /*8b140*/  @P2 STG.E [R238.64], R248 ;  /* 0x000000f8ee002986 */ /* 0x0045e8000c101908 */
[----:B---3--:R3:W-:Y:S01]  /*8b150*/  @P3 STG.E [R240.64], R249 ;  /* 0x000000f9f0003986 */ /* 0x0087e2000c101908 */
[----:B-1----:R-:W-:-:S03]  /*8b160*/  IMAD.WIDE R236, R3, 0x4, R210 ;  /* 0x0000000403ec7825 */ /* 0x002fc600078e02d2 */
[----:B--2---:R-:W2:Y:S01]  /*8b170*/  LDL.LU R248, [R1+0x2a88] ;  /* 0x002a880001f87983 */ /* 0x004ea20000300800 */
[----:B------:R-:W-:-:S03]  /*8b180*/  IMAD.WIDE R238, R3, 0x4, R208 ;  /* 0x0000000403ee7825 */ /* 0x000fc600078e02d0 */
[----:B------:R-:W4:Y:S04]  /*8b190*/  LDL.LU R244, [R1+0x3d8] ;  /* 0x0003d80001f47983 */ /* 0x000f280000300800 */
[----:B------:R-:W4:Y:S04]  /*8b1a0*/  LDL.LU R245, [R1+0x4bc] ;  /* 0x0004bc0001f57983 */ /* 0x000f280000300800 */
[----:B---3--:R-:W3:Y:S04]  /*8b1b0*/  LDL.LU R249, [R1+0x4ac] ;  /* 0x0004ac0001f97983 */ /* 0x008ee80000300800 */
[----:B------:R-:W3:Y:S04]  /*8b1c0*/  LDL.LU R3, [R1+0x4b8] ;  /* 0x0004b80001037983 */ /* 0x000ee80000300800 */
[----:B------:R1:W-:Y:S04]  /*8b1d0*/  @P5 STG.E [R236.64], R251 ;  /* 0x000000fbec005986 */ /* 0x0003e8000c101908 */
[----:B------:R1:W-:Y:S04]  /*8b1e0*/  @P0 STG.E [R238.64], R250 ;  /* 0x000000faee000986 */ /* 0x0003e8000c101908 */
[----:B-1----:R-:W4:Y:S04]  /*8b1f0*/  LDL.LU R251, [R1+0x46c] ;  /* 0x00046c0001fb7983 */ /* 0x002f280000300800 */
[----:B------:R-:W4:Y:S01]  /*8b200*/  LDL.LU R243, [R1+0x2a8c] ;  /* 0x002a8c0001f37983 */ /* 0x000f220000300800 */
[----:B------:R-:W-:-:S03]  /*8b210*/  ISETP.GE.AND P1, PT, R242, c[0x0][0x17c], PT ;  /* 0x00005f00f2007a0c */ /* 0x000fc60003f26270 */
[----:B------:R-:W4:Y:S04]  /*8b220*/  LDL.LU R242, [R1+0x2a90] ;  /* 0x002a900001f27983 */ /* 0x000f280000300800 */
[----:B------:R-:W4:Y:S01]  /*8b230*/  LDL.LU R250, [R1+0x3dc] ;  /* 0x0003dc0001fa7983 */ /* 0x000f220000300800 */
[----:B------:R-:W-:Y:S02]  /*8b240*/  ISETP.LT.AND P6, PT, R227, c[0x0][0x178], !P4 ;  /* 0x00005e00e3007a0c */ /* 0x000fe400067c1270 */
[----:B------:R-:W-:Y:S01]  /*8b250*/  ISETP.LT.AND P2, PT, R206, c[0x0][0x178], !P4 ;  /* 0x00005e00ce007a0c */ /* 0x000fe20006741270 */
[C---:B------:R-:W-:Y:S01]  /*8b260*/  IMAD.WIDE R240, R0.reuse, 0x4, R234 ;  /* 0x0000000400f07825 */ /* 0x040fe200078e02ea */
[----:B------:R-:W-:Y:S02]  /*8b270*/  ISETP.LT.AND P3, PT, R207, c[0x0][0x178], !P4 ;  /* 0x00005e00cf007a0c */ /* 0x000fe40006761270 */
[----:B------:R-:W-:Y:S01]  /*8b280*/  ISETP.LT.AND P4, PT, R187, c[0x0][0x178], !P4 ;  /* 0x00005e00bb007a0c */ /* 0x000fe20006781270 */
[----:B------:R-:W-:Y:S01]  /*8b290*/  IMAD.WIDE R236, R0, 0x4, R232 ;  /* 0x0000000400ec7825 */ /* 0x000fe200078e02e8 */
[----:B------:R-:W-:-:S03]  /*8b2a0*/  ISETP.LT.AND P5, PT, R227, c[0x0][0x178], !P1 ;  /* 0x00005e00e3007a0c */ /* 0x000fc60004fa1270 */
[----:B------:R-:W-:Y:S01]  /*8b2b0*/  IMAD.WIDE R238, R0, 0x4, R210 ;  /* 0x0000000400ee7825 */ /* 0x000fe200078e02d2 */
[----:B--2---:R-:W-:Y:S02]  /*8b2c0*/  ISETP.GE.AND P0, PT, R248, c[0x0][0x17c], PT ;  /* 0x00005f00f8007a0c */ /* 0x004fe40003f06270 */
[----:B------:R-:W2:Y:S04]  /*8b2d0*/  LDL.LU R248, [R1+0x480] ;  /* 0x0004800001f87983 */ /* 0x000ea80000300800 */
[----:B---3--:R1:W-:Y:S01]  /*8b2e0*/  @P6 STG.E [R240.64], R3 ;  /* 0x00000003f0006986 */ /* 0x0083e2000c101908 */
[----:B------:R-:W-:-:S03]  /*8b2f0*/  ISETP.LT.AND P6, PT, R206, c[0x0][0x178], !P1 ;  /* 0x00005e00ce007a0c */ /* 0x000fc60004fc1270 */
[----:B------:R3:W-:Y:S04]  /*8b300*/  @P2 STG.E [R236.64], R247 ;  /* 0x000000f7ec002986 */ /* 0x0007e8000c101908 */
[----:B------:R4:W-:Y:S01]  /*8b310*/  @P3 STG.E [R238.64], R246 ;  /* 0x000000f6ee003986 */ /* 0x0009e2000c101908 */
[C---:B-1----:R-:W-:Y:S01]  /*8b320*/  IADD3 R3, R0.reuse, c[0x0][0x198], RZ ;  /* 0x0000660000037a10 */ /* 0x042fe20007ffe0ff */
[----:B---3--:R-:W-:-:S04]  /*8b330*/  IMAD.WIDE R236, R0, 0x4, R208 ;  /* 0x0000000400ec7825 */ /* 0x008fc800078e02d0 */
[C---:B----4-:R-:W-:Y:S01]  /*8b340*/  IMAD.WIDE R238, R3.reuse, 0x4, R234 ;  /* 0x0000000403ee7825 */ /* 0x050fe200078e02ea */
[----:B------:R-:W-:Y:S03]  /*8b350*/  @P4 STG.E [R236.64], R244 ;  /* 0x000000f4ec004986 */ /* 0x000fe6000c101908 */
[----:B------:R-:W-:Y:S01]  /*8b360*/  IMAD.WIDE R240, R3, 0x4, R232 ;  /* 0x0000000403f07825 */ /* 0x000fe200078e02e8 */
[----:B------:R-:W-:Y:S04]  /*8b370*/  @P5 STG.E [R238.64], R245 ;  /* 0x000000f5ee005986 */ /* 0x000fe8000c101908 */
[----:B------:R1:W-:Y:S01]  /*8b380*/  @P6 STG.E [R240.64], R249 ;  /* 0x000000f9f0006986 */ /* 0x0003e2000c101908 */
[----:B------:R-:W-:-:S03]  /*8b390*/  ISETP.LT.AND P3, PT, R207, c[0x0][0x178], !P1 ;  /* 0x00005e00cf007a0c */ /* 0x000fc60004f61270 */
[----:B-1----:R-:W3:Y:S01]  /*8b3a0*/  LDL.LU R249, [R1+0x484] ;  /* 0x0004840001f97983 */ /* 0x002ee20000300800 */
[----:B------:R-:W-:-:S03]  /*8b3b0*/  IMAD.WIDE R236, R3, 0x4, R210 ;  /* 0x0000000403ec7825 */ /* 0x000fc600078e02d2 */
[----:B------:R-:W4:Y:S01]  /*8b3c0*/  LDL.LU R244, [R1+0x2a94] ;  /* 0x002a940001f47983 */ /* 0x000f220000300800 */
[----:B------:R-:W-:-:S05]  /*8b3d0*/  ISETP.LT.AND P1, PT, R187, c[0x0][0x178], !P1 ;  /* 0x00005e00bb007a0c */ /* 0x000fca0004f21270 */
[----:B------:R1:W-:Y:S01]  /*8b3e0*/  @P3 STG.E [R236.64], R251 ;  /* 0x000000fbec003986 */ /* 0x0003e2000c101908 */
[----:B------:R-:W-:Y:S01]  /*8b3f0*/  IMAD.WIDE R238, R3, 0x4, R208 ;  /* 0x0000000403ee7825 */ /* 0x000fe200078e02d0 */
[----:B------:R-:W-:Y:S02]  /*8b400*/  ISETP.GE.AND P2, PT, R243, c[0x0][0x17c], PT ;  /* 0x00005f00f3007a0c */ /* 0x000fe40003f46270 */
[----:B------:R-:W-:Y:S01]  /*8b410*/  ISETP.GE.AND P3, PT, R242, c[0x0][0x17c], PT ;  /* 0x00005f00f2007a0c */ /* 0x000fe20003f66270 */
[----:B-1----:R-:W4:Y:S04]  /*8b420*/  LDL.LU R251, [R1+0x470] ;  /* 0x0004700001fb7983 */ /* 0x002f280000300800 */
[----:B------:R-:W4:Y:S04]  /*8b430*/  LDL.LU R243, [R1+0x2a98] ;  /* 0x002a980001f37983 */ /* 0x000f280000300800 */
[----:B------:R1:W-:Y:S04]  /*8b440*/  @P1 STG.E [R238.64], R250 ;  /* 0x000000faee001986 */ /* 0x0003e8000c101908 */
[----:B------:R-:W4:Y:S04]  /*8b450*/  LDL.LU R242, [R1+0x2a9c] ;  /* 0x002a9c0001f27983 */ /* 0x000f280000300800 */
[----:B-1----:R-:W4:Y:S01]  /*8b460*/  LDL.LU R250, [R1+0x474] ;  /* 0x0004740001fa7983 */ /* 0x002f220000300800 */
[----:B------:R-:W-:-:S02]  /*8b470*/  ISETP.LT.AND P6, PT, R227, c[0x0][0x178], !P0 ;  /* 0x00005e00e3007a0c */ /* 0x000fc400047c1270 */
[----:B------:R-:W-:Y:S02]  /*8b480*/  IADD3 R3, R3, c[0x0][0x198], RZ ;  /* 0x0000660003037a10 */ /* 0x000fe40007ffe0ff */
[----:B------:R-:W-:Y:S02]  /*8b490*/  ISETP.LT.AND P4, PT, R206, c[0x0][0x178], !P0 ;  /* 0x00005e00ce007a0c */ /* 0x000fe40004781270 */
[----:B------:R-:W-:Y:S01]  /*8b4a0*/  ISETP.LT.AND P5, PT, R207, c[0x0][0x178], !P0 ;  /* 0x00005e00cf007a0c */ /* 0x000fe200047a1270 */
[----:B------:R-:W-:Y:S01]  /*8b4b0*/  IMAD.WIDE R240, R3, 0x4, R234 ;  /* 0x0000000403f07825 */ /* 0x000fe200078e02ea */
[----:B------:R-:W-:Y:S02]  /*8b4c0*/  ISETP.LT.AND P0, PT, R187, c[0x0][0x178], !P0 ;  /* 0x00005e00bb007a0c */ /* 0x000fe40004701270 */
[----:B------:R-:W-:Y:S01]  /*8b4d0*/  ISETP.LT.AND P1, PT, R227, c[0x0][0x178], !P2 ;  /* 0x00005e00e3007a0c */ /* 0x000fe20005721270 */
[C---:B------:R-:W-:Y:S01]  /*8b4e0*/  IMAD.WIDE R236, R3.reuse, 0x4, R232 ;  /* 0x0000000403ec7825 */ /* 0x040fe200078e02e8 */
[----:B------:R-:W-:-:S03]  /*8b4f0*/  IADD3 R0, R3, c[0x0][0x198], RZ ;  /* 0x0000660003007a10 */ /* 0x000fc60007ffe0ff */
[----:B------:R-:W-:Y:S01]  /*8b500*/  IMAD.WIDE R238, R3, 0x4, R210 ;  /* 0x0000000403ee7825 */ /* 0x000fe200078e02d2 */
[----:B--2---:R1:W-:Y:S01]  /*8b510*/  @P6 STG.E [R240.64], R248 ;  /* 0x000000f8f0006986 */ /* 0x0043e2000c101908 */
[----:B------:R-:W-:-:S03]  /*8b520*/  ISETP.LT.AND P6, PT, R206, c[0x0][0x178], !P2 ;  /* 0x00005e00ce007a0c */ /* 0x000fc600057c1270 */
[----:B------:R2:W-:Y:S04]  /*8b530*/  @P4 STG.E [R236.64], R228 ;  /* 0x000000e4ec004986 */ /* 0x0005e8000c101908 */
[----:B------:R2:W-:Y:S01]  /*8b540*/  @P5 STG.E [R238.64], R28 ;  /* 0x0000001cee005986 */ /* 0x0005e2000c101908 */
[----:B------:R-:W-:Y:S01]  /*8b550*/  ISETP.LT.AND P4, PT, R207, c[0x0][0x178], !P2 ;  /* 0x00005e00cf007a0c */ /* 0x000fe20005781270 */
[----:B-1----:R-:W-:-:S04]  /*8b560*/  IMAD.WIDE R240, R0, 0x4, R232 ;  /* 0x0000000400f07825 */ /* 0x002fc800078e02e8 */
[----:B--2---:R-:W-:-:S04]  /*8b570*/  IMAD.WIDE R236, R3, 0x4, R208 ;  /* 0x0000000403ec7825 */ /* 0x004fc800078e02d0 */
[----:B------:R-:W-:Y:S01]  /*8b580*/  IMAD.WIDE R238, R0, 0x4, R234 ;  /* 0x0000000400ee7825 */ /* 0x000fe200078e02ea */
[----:B------:R1:W-:Y:S01]  /*8b590*/  @P0 STG.E [R236.64], R44 ;  /* 0x0000002cec000986 */ /* 0x0003e2000c101908 */
[----:B------:R-:W-:Y:S02]  /*8b5a0*/  ISETP.LT.AND P2, PT, R187, c[0x0][0x178], !P2 ;  /* 0x00005e00bb007a0c */ /* 0x000fe40005741270 */
[----:B------:R-:W-:Y:S02]  /*8b5b0*/  ISETP.LT.AND P5, PT, R227, c[0x0][0x178], !P3 ;  /* 0x00005e00e3007a0c */ /* 0x000fe40005fa1270 */
[----:B------:R-:W-:Y:S02]  /*8b5c0*/  ISETP.LT.AND P0, PT, R206, c[0x0][0x178], !P3 ;  /* 0x00005e00ce007a0c */ /* 0x000fe40005f01270 */
[C---:B------:R-:W-:Y:S01]  /*8b5d0*/  IADD3 R3, R0.reuse, c[0x0][0x198], RZ ;  /* 0x0000660000037a10 */ /* 0x040fe20007ffe0ff */
[----:B-1----:R-:W-:Y:S01]  /*8b5e0*/  IMAD.WIDE R236, R0, 0x4, R208 ;  /* 0x0000000400ec7825 */ /* 0x002fe200078e02d0 */
[----:B---3--:R-:W-:Y:S04]  /*8b5f0*/  @P1 STG.E [R238.64], R249 ;  /* 0x000000f9ee001986 */ /* 0x008fe8000c101908 */
[----:B------:R1:W-:Y:S01]  /*8b600*/  @P6 STG.E [R240.64], R229 ;  /* 0x000000e5f0006986 */ /* 0x0003e2000c101908 */
[----:B------:R-:W-:-:S02]  /*8b610*/  ISETP.LT.AND P1, PT, R207, c[0x0][0x178], !P3 ;  /* 0x00005e00cf007a0c */ /* 0x000fc40005f21270 */
[----:B----4-:R-:W-:Y:S01]  /*8b620*/  ISETP.GE.AND P6, PT, R244, c[0x0][0x17c], PT ;  /* 0x00005f00f4007a0c */ /* 0x010fe20003fc6270 */
[----:B-1----:R-:W2:Y:S04]  /*8b630*/  LDL.LU R240, [R1+0x2aa0] ;  /* 0x002aa00001f07983 */ /* 0x002ea80000300800 */
[----:B------:R-:W3:Y:S01]  /*8b640*/  LDL.LU R248, [R1+0x410] ;  /* 0x0004100001f87983 */ /* 0x000ee20000300800 */
[----:B------:R-:W-:Y:S01]  /*8b650*/  IMAD.WIDE R228, R0, 0x4, R210 ;  /* 0x0000000400e47825 */ /* 0x000fe200078e02d2 */
[----:B------:R-:W-:Y:S02]  /*8b660*/  ISETP.LT.AND P3, PT, R187, c[0x0][0x178], !P3 ;  /* 0x00005e00bb007a0c */ /* 0x000fe40005f61270 */
[----:B------:R-:W4:Y:S01]  /*8b670*/  LDL.LU R249, [R1+0x414] ;  /* 0x0004140001f97983 */ /* 0x000f220000300800 */
[----:B------:R-:W-:-:S03]  /*8b680*/  IMAD.WIDE R238, R3, 0x4, R234 ;  /* 0x0000000403ee7825 */ /* 0x000fc600078e02ea */
[----:B------:R1:W-:Y:S01]  /*8b690*/  @P4 STG.E [R228.64], R29 ;  /* 0x0000001de4004986 */ /* 0x0003e2000c101908 */
[----:B------:R-:W-:-:S03]  /*8b6a0*/  ISETP.LT.AND P4, PT, R227, c[0x0][0x178], !P6 ;  /* 0x00005e00e3007a0c */ /* 0x000fc60007781270 */
[----:B------:R1:W-:Y:S01]  /*8b6b0*/  @P2 STG.E [R236.64], R45 ;  /* 0x0000002dec002986 */ /* 0x0003e2000c101908 */
[----:B------:R-:W-:-:S03]  /*8b6c0*/  IADD3 R0, R3, c[0x0][0x198], RZ ;  /* 0x0000660003007a10 */ /* 0x000fc60007ffe0ff */
[----:B------:R-:W-:Y:S01]  /*8b6d0*/  @P5 STG.E [R238.64], R251 ;  /* 0x000000fbee005986 */ /* 0x000fe2000c101908 */
[----:B-1----:R-:W-:-:S04]  /*8b6e0*/  IMAD.WIDE R28, R3, 0x4, R210 ;  /* 0x00000004031c7825 */ /* 0x002fc800078e02d2 */
[----:B------:R-:W-:-:S05]  /*8b6f0*/  IMAD.WIDE R44, R3, 0x4, R232 ;  /* 0x00000004032c7825 */ /* 0x000fca00078e02e8 */
[----:B------:R1:W-:Y:S04]  /*8b700*/  @P0 STG.E [R44.64], R12 ;  /* 0x0000000c2c000986 */ /* 0x0003e8000c101908 */
[----:B------:R1:W-:Y:S02]  /*8b710*/  @P1 STG.E [R28.64], R24 ;  /* 0x000000181c001986 */ /* 0x0003e4000c101908 */
[----:B-1----:R-:W-:-:S04]  /*8b720*/  IMAD.WIDE R44, R0, 0x4, R234 ;  /* 0x00000004002c7825 */ /* 0x002fc800078e02ea */
[----:B------:R-:W-:-:S05]  /*8b730*/  IMAD.WIDE R28, R3, 0x4, R208 ;  /* 0x00000004031c7825 */ /* 0x000fca00078e02d0 */
[----:B------:R-:W-:Y:S04]  /*8b740*/  @P3 STG.E [R28.64], R40 ;  /* 0x000000281c003986 */ /* 0x000fe8000c101908 */
[----:B------:R1:W-:Y:S04]  /*8b750*/  @P4 STG.E [R44.64], R250 ;  /* 0x000000fa2c004986 */ /* 0x0003e8000c101908 */
[----:B-1----:R-:W4:Y:S04]  /*8b760*/  LDL.LU R45, [R1+0x2aac] ;  /* 0x002aac00012d7983 */ /* 0x002f280000300800 */
[----:B------:R-:W4:Y:S01]  /*8b770*/  LDL.LU R251, [R1+0x3b0] ;  /* 0x0003b00001fb7983 */ /* 0x000f220000300800 */
[----:B------:R-:W-:-:S02]  /*8b780*/  ISETP.LT.AND P5, PT, R206, c[0x0][0x178], !P6 ;  /* 0x00005e00ce007a0c */ /* 0x000fc400077a1270 */
[----:B------:R-:W-:Y:S01]  /*8b790*/  ISETP.LT.AND P1, PT, R207, c[0x0][0x178], !P6 ;  /* 0x00005e00cf007a0c */ /* 0x000fe20007721270 */
[C---:B------:R-:W-:Y:S01]  /*8b7a0*/  IMAD.WIDE R228, R0.reuse, 0x4, R232 ;  /* 0x0000000400e47825 */ /* 0x040fe200078e02e8 */
[----:B------:R-:W-:Y:S01]  /*8b7b0*/  ISETP.GE.AND P2, PT, R243, c[0x0][0x17c], PT ;  /* 0x00005f00f3007a0c */ /* 0x000fe20003f46270 */
[----:B------:R-:W4:Y:S01]  /*8b7c0*/  LDL.LU R44, [R1+0x2ab0] ;  /* 0x002ab000012c7983 */ /* 0x000f220000300800 */
[----:B------:R-:W-:Y:S02]  /*8b7d0*/  ISETP.LT.AND P6, PT, R187, c[0x0][0x178], !P6 ;  /* 0x00005e00bb007a0c */ /* 0x000fe400077c1270 */
[----:B------:R-:W-:Y:S01]  /*8b7e0*/  ISETP.LT.AND P3, PT, R227, c[0x0][0x178], !P2 ;  /* 0x00005e00e3007a0c */ /* 0x000fe20005761270 */
[----:B------:R-:W-:-:S04]  /*8b7f0*/  IMAD.WIDE R28, R0, 0x4, R208 ;  /* 0x00000004001c7825 */ /* 0x000fc800078e02d0 */
[----:B------:R1:W-:Y:S01]  /*8b800*/  @P5 STG.E [R228.64], R13 ;  /* 0x0000000de4005986 */ /* 0x0003e2000c101908 */
[----:B------:R-:W-:Y:S02]  /*8b810*/  ISETP.LT.AND P4, PT, R206, c[0x0][0x178], !P2 ;  /* 0x00005e00ce007a0c */ /* 0x000fe40005781270 */
[----:B------:R-:W-:Y:S01]  /*8b820*/  ISETP.LT.AND P5, PT, R207, c[0x0][0x178], !P2 ;  /* 0x00005e00cf007a0c */ /* 0x000fe200057a1270 */
[----:B------:R-:W4:Y:S01]  /*8b830*/  LDL.LU R40, [R1+0x2abc] ;  /* 0x002abc0001287983 */ /* 0x000f220000300800 */
[----:B------:R-:W-:Y:S01]  /*8b840*/  ISETP.GE.AND P0, PT, R242, c[0x0][0x17c], PT ;  /* 0x00005f00f2007a0c */ /* 0x000fe20003f06270 */
[C---:B-1----:R-:W-:Y:S01]  /*8b850*/  IMAD.WIDE R12, R0.reuse, 0x4, R210 ;  /* 0x00000004000c7825 */ /* 0x042fe200078e02d2 */
[----:B------:R-:W-:Y:S01]  /*8b860*/  IADD3 R0, R0, c[0x0][0x198], RZ ;  /* 0x0000660000007a10 */ /* 0x000fe20007ffe0ff */
[----:B------:R-:W4:Y:S04]  /*8b870*/  LDL.LU R250, [R1+0x3b4] ;  /* 0x0003b40001fa7983 */ /* 0x000f280000300800 */
[----:B------:R1:W-:Y:S01]  /*8b880*/  @P1 STG.E [R12.64], R25 ;  /* 0x000000190c001986 */ /* 0x0003e2000c101908 */
[----:B------:R-:W-:-:S03]  /*8b890*/  ISETP.LT.AND P2, PT, R187, c[0x0][0x178], !P2 ;  /* 0x00005e00bb007a0c */ /* 0x000fc60005741270 */
[----:B------:R1:W-:Y:S01]  /*8b8a0*/  @P6 STG.E [R28.64], R41 ;  /* 0x000000291c006986 */ /* 0x0003e2000c101908 */
[----:B------:R-:W-:Y:S01]  /*8b8b0*/  ISETP.LT.AND P6, PT, R227, c[0x0][0x178], !P0 ;  /* 0x00005e00e3007a0c */ /* 0x000fe200047c1270 */
[C---:B-1----:R-:W-:Y:S01]  /*8b8c0*/  IMAD.WIDE R12, R0.reuse, 0x4, R234 ;  /* 0x00000004000c7825 */ /* 0x042fe200078e02ea */
[----:B------:R-:W-:-:S03]  /*8b8d0*/  IADD3 R3, R0, c[0x0][0x198], RZ ;  /* 0x0000660000037a10 */ /* 0x000fc60007ffe0ff */
[----:B------:R-:W-:-:S04]  /*8b8e0*/  IMAD.WIDE R24, R0, 0x4, R232 ;  /* 0x0000000400187825 */ /* 0x000fc800078e02e8 */
[----:B------:R-:W-:Y:S01]  /*8b8f0*/  IMAD.WIDE R28, R0, 0x4, R210 ;  /* 0x00000004001c7825 */ /* 0x000fe200078e02d2 */
[----:B---3--:R1:W-:Y:S01]  /*8b900*/  @P3 STG.E [R12.64], R248 ;  /* 0x000000f80c003986 */ /* 0x0083e2000c101908 */
[----:B------:R-:W-:-:S03]  /*8b910*/  ISETP.LT.AND P3, PT, R206, c[0x0][0x178], !P0 ;  /* 0x00005e00ce007a0c */ /* 0x000fc60004761270 */
[----:B------:R3:W-:Y:S01]  /*8b920*/  @P4 STG.E [R24.64], R8 ;  /* 0x0000000818004986 */ /* 0x0007e2000c101908 */
[----:B------:R-:W-:Y:S02]  /*8b930*/  ISETP.LT.AND P4, PT, R207, c[0x0][0x178], !P0 ;  /* 0x00005e00cf007a0c */ /* 0x000fe40004781270 */
[----:B--2---:R-:W-:Y:S01]  /*8b940*/  ISETP.GE.AND P1, PT, R240, c[0x0][0x17c], PT ;  /* 0x00005f00f0007a0c */ /* 0x004fe20003f26270 */
[----:B------:R2:W-:Y:S01]  /*8b950*/  @P5 STG.E [R28.64], R20 ;  /* 0x000000141c005986 */ /* 0x0005e2000c101908 */
[----:B------:R-:W-:Y:S01]  /*8b960*/  ISETP.LT.AND P0, PT, R187, c[0x0][0x178], !P0 ;  /* 0x00005e00bb007a0c */ /* 0x000fe20004701270 */
[----:B-1----:R-:W-:-:S04]  /*8b970*/  IMAD.WIDE R12, R0, 0x4, R208 ;  /* 0x00000004000c7825 */ /* 0x002fc800078e02d0 */
[C---:B---3--:R-:W-:Y:S01]  /*8b980*/  IMAD.WIDE R24, R3.reuse, 0x4, R234 ;  /* 0x0000000403187825 */ /* 0x048fe200078e02ea */
[----:B------:R1:W-:Y:S03]  /*8b990*/  @P2 STG.E [R12.64], R36 ;  /* 0x000000240c002986 */ /* 0x0003e6000c101908 */
[----:B--2---:R-:W-:Y:S01]  /*8b9a0*/  IMAD.WIDE R28, R3, 0x4, R232 ;  /* 0x00000004031c7825 */ /* 0x004fe200078e02e8 */
[----:B------:R-:W-:Y:S01]  /*8b9b0*/  ISETP.LT.AND P5, PT, R227, c[0x0][0x178], !P1 ;  /* 0x00005e00e3007a0c */ /* 0x000fe20004fa1270 */
[----:B----4-:R-:W-:Y:S01]  /*8b9c0*/  @P6 STG.E [R24.64], R249 ;  /* 0x000000f918006986 */ /* 0x010fe2000c101908 */
[----:B------:R-:W-:-:S03]  /*8b9d0*/  ISETP.LT.AND P6, PT, R206, c[0x0][0x178], !P1 ;  /* 0x00005e00ce007a0c */ /* 0x000fc60004fc1270 */
[----:B------:R2:W-:Y:S01]  /*8b9e0*/  @P3 STG.E [R28.64], R9 ;  /* 0x000000091c003986 */ /* 0x0005e2000c101908 */
[----:B------:R-:W-:Y:S02]  /*8b9f0*/  ISETP.LT.AND P3, PT, R207, c[0x0][0x178], !P1 ;  /* 0x00005e00cf007a0c */ /* 0x000fe40004f61270 */
[C---:B------:R-:W-:Y:S01]  /*8ba00*/  IADD3 R0, R3.reuse, c[0x0][0x198], RZ ;  /* 0x0000660003007a10 */ /* 0x040fe20007ffe0ff */
[----:B-1----:R-:W-:-:S04]  /*8ba10*/  IMAD.WIDE R12, R3, 0x4, R208 ;  /* 0x00000004030c7825 */ /* 0x002fc800078e02d0 */
[----:B--2---:R-:W-:Y:S01]  /*8ba20*/  IMAD.WIDE R8, R3, 0x4, R210 ;  /* 0x0000000403087825 */ /* 0x004fe200078e02d2 */
[----:B------:R-:W2:Y:S03]  /*8ba30*/  LDL.LU R28, [R1+0x2ac8] ;  /* 0x002ac800011c7983 */ /* 0x000ea60000300800 */
[C---:B------:R-:W-:Y:S01]  /*8ba40*/  IMAD.WIDE R24, R0.reuse, 0x4, R234 ;  /* 0x0000000400187825 */ /* 0x040fe200078e02ea */
[----:B------:R1:W-:Y:S04]  /*8ba50*/  @P4 STG.E [R8.64], R21 ;  /* 0x0000001508004986 */ /* 0x0003e8000c101908 */
[----:B------:R3:W-:Y:S04]  /*8ba60*/  @P0 STG.E [R12.64], R37 ;  /* 0x000000250c000986 */ /* 0x0007e8000c101908 */
[----:B------:R-:W4:Y:S01]  /*8ba70*/  LDL.LU R248, [R1+0x488] ;  /* 0x0004880001f87983 */ /* 0x000f220000300800 */
[----:B-1----:R-:W-:-:S03]  /*8ba80*/  IMAD.WIDE R8, R0, 0x4, R232 ;  /* 0x0000000400087825 */ /* 0x002fc600078e02e8 */
[----:B------:R-:W2:Y:S01]  /*8ba90*/  LDL.LU R249, [R1+0x48c] ;  /* 0x00048c0001f97983 */ /* 0x000ea20000300800 */
[----:B---3--:R-:W-:-:S03]  /*8baa0*/  IMAD.WIDE R12, R0, 0x4, R210 ;  /* 0x00000004000c7825 */ /* 0x008fc600078e02d2 */
[----:B------:R-:W-:Y:S04]  /*8bab0*/  @P5 STG.E [R24.64], R251 ;  /* 0x000000fb18005986 */ /* 0x000fe8000c101908 */
[----:B------:R-:W-:Y:S04]  /*8bac0*/  @P6 STG.E [R8.64], R4 ;  /* 0x0000000408006986 */ /* 0x000fe8000c101908 */
[----:B------:R1:W-:Y:S04]  /*8bad0*/  @P3 STG.E [R12.64], R16 ;  /* 0x000000100c003986 */ /* 0x0003e8000c101908 */
[----:B-1----:R-:W3:Y:S01]  /*8bae0*/  LDL.LU R16, [R1+0x2ae0] ;  /* 0x002ae00001107983 */ /* 0x002ee20000300800 */
[----:B------:R-:W-:-:S02]  /*8baf0*/  ISETP.GE.AND P2, PT, R45, c[0x0][0x17c], PT ;  /* 0x00005f002d007a0c */ /* 0x000fc40003f46270 */
[----:B------:R-:W-:Y:S02]  /*8bb00*/  ISETP.LT.AND P1, PT, R187, c[0x0][0x178], !P1 ;  /* 0x00005e00bb007a0c */ /* 0x000fe40004f21270 */
[C---:B------:R-:W-:Y:S01]  /*8bb10*/  IADD3 R3, R0.reuse, c[0x0][0x198], RZ ;  /* 0x0000660000037a10 */ /* 0x040fe20007ffe0ff */
[----:B------:R-:W-:Y:S01]  /*8bb20*/  IMAD.WIDE R8, R0, 0x4, R208 ;  /* 0x0000000400087825 */ /* 0x000fe200078e02d0 */
[----:B------:R-:W-:Y:S01]  /*8bb30*/  ISETP.LT.AND P5, PT, R227, c[0x0][0x178], !P2 ;  /* 0x00005e00e3007a0c */ /* 0x000fe200057a1270 */
[----:B------:R-:W2:Y:S01]  /*8bb40*/  LDL.LU R251, [R1+0x478] ;  /* 0x0004780001fb7983 */ /* 0x000ea20000300800 */
[----:B------:R-:W-:Y:S01]  /*8bb50*/  ISETP.LT.AND P4, PT, R206, c[0x0][0x178], !P2 ;  /* 0x00005e00ce007a0c */ /* 0x000fe20005781270 */
[----:B------:R-:W-:Y:S01]  /*8bb60*/  IMAD.WIDE R12, R3, 0x4, R234 ;  /* 0x00000004030c7825 */ /* 0x000fe200078e02ea */
[----:B------:R-:W-:-:S03]  /*8bb70*/  ISETP.LT.AND P3, PT, R207, c[0x0][0x178], !P2 ;  /* 0x00005e00cf007a0c */ /* 0x000fc60005761270 */
[----:B------:R-:W-:Y:S01]  /*8bb80*/  IMAD.WIDE R20, R3, 0x4, R232 ;  /* 0x0000000403147825 */ /* 0x000fe200078e02e8 */
[----:B------:R-:W-:Y:S01]  /*8bb90*/  ISETP.GE.AND P0, PT, R44, c[0x0][0x17c], PT ;  /* 0x00005f002c007a0c */ /* 0x000fe20003f06270 */
[----:B------:R1:W-:Y:S01]  /*8bba0*/  @P1 STG.E [R8.64], R32 ;  /* 0x0000002008001986 */ /* 0x0003e2000c101908 */
[----:B------:R-:W-:-:S03]  /*8bbb0*/  ISETP.LT.AND P6, PT, R187, c[0x0][0x178], !P2 ;  /* 0x00005e00bb007a0c */ /* 0x000fc600057c1270 */
[----:B------:R-:W-:Y:S01]  /*8bbc0*/  @P5 STG.E [R12.64], R250 ;  /* 0x000000fa0c005986 */ /* 0x000fe2000c101908 */
[----:B------:R-:W-:-:S03]  /*8bbd0*/  ISETP.LT.AND P1, PT, R227, c[0x0][0x178], !P0 ;  /* 0x00005e00e3007a0c */ /* 0x000fc60004721270 */
[----:B------:R1:W-:Y:S01]  /*8bbe0*/  @P4 STG.E [R20.64], R5 ;  /* 0x0000000514004986 */ /* 0x0003e2000c101908 */
[----:B------:R-:W-:Y:S01]  /*8bbf0*/  ISETP.LT.AND P5, PT, R206, c[0x0][0x178], !P0 ;  /* 0x00005e00ce007a0c */ /* 0x000fe200047a1270 */
[----:B-1----:R-:W-:Y:S01]  /*8bc00*/  IMAD.WIDE R8, R3, 0x4, R208 ;  /* 0x0000000403087825 */ /* 0x002fe200078e02d0 */
[----:B------:R-:W-:-:S03]  /*8bc10*/  ISETP.LT.AND P4, PT, R207, c[0x0][0x178], !P0 ;  /* 0x00005e00cf007a0c */ /* 0x000fc60004781270 */
[C---:B------:R-:W-:Y:S01]  /*8bc20*/  IMAD.WIDE R4, R3.reuse, 0x4, R210 ;  /* 0x0000000403047825 */ /* 0x040fe200078e02d2 */
[----:B------:R-:W-:Y:S01]  /*8bc30*/  IADD3 R3, R3, c[0x0][0x198], RZ ;  /* 0x0000660003037a10 */ /* 0x000fe20007ffe0ff */
[----:B------:R-:W2:Y:S01]  /*8bc40*/  LDL.LU R20, [R1+0x2adc] ;  /* 0x002adc0001147983 */ /* 0x000ea20000300800 */
[----:B------:R-:W-:-:S03]  /*8bc50*/  ISETP.LT.AND P0, PT, R187, c[0x0][0x178], !P0 ;  /* 0x00005e00bb007a0c */ /* 0x000fc60004701270 */
[----:B------:R1:W-:Y:S01]  /*8bc60*/  @P3 STG.E [R4.64], R17 ;  /* 0x0000001104003986 */ /* 0x0003e2000c101908 */
[----:B------:R-:W-:-:S03]  /*8bc70*/  IMAD.WIDE R12, R3, 0x4, R210 ;  /* 0x00000004030c7825 */ /* 0x000fc600078e02d2 */
[----:B------:R1:W-:Y:S04]  /*8bc80*/  @P6 STG.E [R8.64], R33 ;  /* 0x0000002108006986 */ /* 0x0003e8000c101908 */
[----:B-1----:R-:W2:Y:S01]  /*8bc90*/  LDL.LU R17, [R1+0x2af0] ;  /* 0x002af00001117983 */ /* 0x002ea20000300800 */
[----:B------:R-:W-:-:S03]  /*8bca0*/  IMAD.WIDE R4, R3, 0x4, R234 ;  /* 0x0000000403047825 */ /* 0x000fc600078e02ea */
[----:B------:R-:W2:Y:S01]  /*8bcb0*/  LDL.LU R250, [R1+0x47c] ;  /* 0x00047c0001fa7983 */ /* 0x000ea20000300800 */
[----:B------:R-:W-:-:S03]  /*8bcc0*/  IMAD.WIDE R8, R3, 0x4, R232 ;  /* 0x0000000403087825 */ /* 0x000fc600078e02e8 */
[----:B----4-:R1:W-:Y:S04]  /*8bcd0*/  @P1 STG.E [R4.64], R248 ;  /* 0x000000f804001986 */ /* 0x0103e8000c101908 */
[----:B------:R4:W-:Y:S04]  /*8bce0*/  @P5 STG.E [R8.64], R230 ;  /* 0x000000e608005986 */ /* 0x0009e8000c101908 */
[----:B------:R2:W-:Y:S01]  /*8bcf0*/  @P4 STG.E [R12.64], R30 ;  /* 0x0000001e0c004986 */ /* 0x0005e2000c101908 */
[----:B-1----:R-:W-:-:S05]  /*8bd00*/  IMAD.WIDE R4, R3, 0x4, R208 ;  /* 0x0000000403047825 */ /* 0x002fca00078e02d0 */
[----:B------:R1:W-:Y:S01]  /*8bd10*/  @P0 STG.E [R4.64], R46 ;  /* 0x0000002e04000986 */ /* 0x0003e2000c101908 */
[----:B---3--:R-:W-:-:S03]  /*8bd20*/  ISETP.GE.AND P0, PT, R16, c[0x0][0x17c], PT ;  /* 0x00005f0010007a0c */ /* 0x008fc60003f06270 */
[----:B------:R-:W3:Y:S01]  /*8bd30*/  LDL.LU R16, [R1+0x2af8] ;  /* 0x002af80001107983 */ /* 0x000ee20000300800 */
[----:B------:R-:W-:Y:S02]  /*8bd40*/  ISETP.GE.AND P2, PT, R40, c[0x0][0x17c], PT ;  /* 0x00005f0028007a0c */ /* 0x000fe40003f46270 */
[----:B------:R-:W-:Y:S01]  /*8bd50*/  IADD3 R0, R3, c[0x0][0x198], RZ ;  /* 0x0000660003007a10 */ /* 0x000fe20007ffe0ff */
[----:B------:R-:W3:Y:S01]  /*8bd60*/  LDL.LU R248, [R1+0x418] ;  /* 0x0004180001f87983 */ /* 0x000ee20000300800 */
[----:B------:R-:W-:Y:S02]  /*8bd70*/  ISETP.LT.AND P6, PT, R227, c[0x0][0x178], !P2 ;  /* 0x00005e00e3007a0c */ /* 0x000fe400057c1270 */
[----:B------:R-:W-:Y:S01]  /*8bd80*/  ISETP.LT.AND P1, PT, R206, c[0x0][0x178], !P2 ;  /* 0x00005e00ce007a0c */ /* 0x000fe20005721270 */
[----:B----4-:R-:W-:Y:S01]  /*8bd90*/  IMAD.WIDE R8, R0, 0x4, R234 ;  /* 0x0000000400087825 */ /* 0x010fe200078e02ea */
[----:B------:R-:W-:Y:S02]  /*8bda0*/  ISETP.LT.AND P4, PT, R207, c[0x0][0x178], !P2 ;  /* 0x00005e00cf007a0c */ /* 0x000fe40005781270 */
[----:B--2---:R-:W-:Y:S01]  /*8bdb0*/  ISETP.GE.AND P3, PT, R28, c[0x0][0x17c], PT ;  /* 0x00005f001c007a0c */ /* 0x004fe20003f66270 */
[----:B------:R-:W-:Y:S01]  /*8bdc0*/  IMAD.WIDE R12, R0, 0x4, R232 ;  /* 0x00000004000c7825 */ /* 0x000fe200078e02e8 */
[----:B------:R-:W-:-:S02]  /*8bdd0*/  ISETP.LT.AND P2, PT, R187, c[0x0][0x178], !P2 ;  /* 0x00005e00bb007a0c */ /* 0x000fc40005741270 */
[----:B------:R-:W-:-:S03]  /*8bde0*/  ISETP.LT.AND P5, PT, R227, c[0x0][0x178], !P3 ;  /* 0x00005e00e3007a0c */ /* 0x000fc60005fa1270 */
[----:B------:R2:W-:Y:S01]  /*8bdf0*/  @P6 STG.E [R8.64], R249 ;  /* 0x000000f908006986 */ /* 0x0005e2000c101908 */
[----:B------:R-:W-:Y:S01]  /*8be00*/  ISETP.LT.AND P6, PT, R206, c[0x0][0x178], !P3 ;  /* 0x00005e00ce007a0c */ /* 0x000fe20005fc1270 */
[C---:B-1----:R-:W-:Y:S02]  /*8be10*/  IMAD.WIDE R4, R0.reuse, 0x4, R210 ;  /* 0x0000000400047825 */ /* 0x042fe400078e02d2 */
[----:B------:R1:W-:Y:S01]  /*8be20*/  @P1 STG.E [R12.64], R231 ;  /* 0x000000e70c001986 */ /* 0x0003e2000c101908 */
[----:B------:R-:W-:Y:S02]  /*8be30*/  ISETP.LT.AND P1, PT, R207, c[0x0][0x178], !P3 ;  /* 0x00005e00cf007a0c */ /* 0x000fe40005f21270 */
[C---:B------:R-:W-:Y:S01]  /*8be40*/  IADD3 R3, R0.reuse, c[0x0][0x198], RZ ;  /* 0x0000660000037a10 */ /* 0x040fe20007ffe0ff */
[----:B------:R4:W-:Y:S01]  /*8be50*/  @P4 STG.E [R4.64], R31 ;  /* 0x0000001f04004986 */ /* 0x0009e2000c101908 */
[----:B--2---:R-:W-:-:S03]  /*8be60*/  IMAD.WIDE R8, R0, 0x4, R208 ;  /* 0x0000000400087825 */ /* 0x004fc600078e02d0 */
[----:B------:R-:W2:Y:S01]  /*8be70*/  LDL.LU R249, [R1+0x41c] ;  /* 0x00041c0001f97983 */ /* 0x000ea20000300800 */
[----:B-1----:R-:W-:-:S03]  /*8be80*/  IMAD.WIDE R12, R3, 0x4, R234 ;  /* 0x00000004030c7825 */ /* 0x002fc600078e02ea */
[----:B------:R1:W-:Y:S01]  /*8be90*/  @P2 STG.E [R8.64], R47 ;  /* 0x0000002f08002986 */ /* 0x0003e2000c101908 */
[----:B----4-:R-:W-:Y:S01]  /*8bea0*/  IMAD.WIDE R4, R3, 0x4, R232 ;  /* 0x0000000403047825 */ /* 0x010fe200078e02e8 */
[----:B------:R-:W-:Y:S02]  /*8beb0*/  ISETP.LT.AND P3, PT, R187, c[0x0][0x178], !P3 ;  /* 0x00005e00bb007a0c */ /* 0x000fe40005f61270 */
[----:B------:R-:W-:Y:S01]  /*8bec0*/  @P5 STG.E [R12.64], R251 ;  /* 0x000000fb0c005986 */ /* 0x000fe2000c101908 */
[----:B------:R-:W-:Y:S01]  /*8bed0*/  ISETP.LT.AND P5, PT, R227, c[0x0][0x178], !P0 ;  /* 0x00005e00e3007a0c */ /* 0x000fe200047a1270 */
[----:B-1----:R-:W-:Y:S02]  /*8bee0*/  IMAD.WIDE R8, R3, 0x4, R210 ;  /* 0x0000000403087825 */ /* 0x002fe400078e02d2 */
[----:B------:R1:W-:Y:S01]  /*8bef0*/  @P6 STG.E [R4.64], R14 ;  /* 0x0000000e04006986 */ /* 0x0003e2000c101908 */
[----:B------:R-:W-:Y:S02]  /*8bf00*/  ISETP.LT.AND P4, PT, R206, c[0x0][0x178], !P0 ;  /* 0x00005e00ce007a0c */ /* 0x000fe40004781270 */
[----:B------:R-:W-:Y:S01]  /*8bf10*/  ISETP.LT.AND P6, PT, R187, c[0x0][0x178], !P0 ;  /* 0x00005e00bb007a0c */ /* 0x000fe200047c1270 */
[----:B------:R4:W-:Y:S01]  /*8bf20*/  @P1 STG.E [R8.64], R26 ;  /* 0x0000001a08001986 */ /* 0x0009e2000c101908 */
[----:B------:R-:W-:-:S02]  /*8bf30*/  ISETP.LT.AND P1, PT, R207, c[0x0][0x178], !P0 ;  /* 0x00005e00cf007a0c */ /* 0x000fc40004721270 */
[----:B------:R-:W-:Y:S02]  /*8bf40*/  ISETP.GE.AND P0, PT, R17, c[0x0][0x17c], PT ;  /* 0x00005f0011007a0c */ /* 0x000fe40003f06270 */
[----:B------:R-:W2:Y:S01]  /*8bf50*/  LDL.LU R17, [R1+0x2b10] ;  /* 0x002b100001117983 */ /* 0x000ea20000300800 */
[C---:B------:R-:W-:Y:S01]  /*8bf60*/  IADD3 R0, R3.reuse, c[0x0][0x198], RZ ;  /* 0x0000660003007a10 */ /* 0x040fe20007ffe0ff */
[----:B-1----:R-:W-:Y:S02]  /*8bf70*/  IMAD.WIDE R4, R3, 0x4, R208 ;  /* 0x0000000403047825 */ /* 0x002fe400078e02d0 */
[----:B------:R-:W2:Y:S02]  /*8bf80*/  LDL.LU R251, [R1+0x3b8] ;  /* 0x0003b80001fb7983 */ /* 0x000ea40000300800 */
[C---:B----4-:R-:W-:Y:S02]  /*8bf90*/  IMAD.WIDE R8, R0.reuse, 0x4, R234 ;  /* 0x0000000400087825 */ /* 0x050fe400078e02ea */
[----:B------:R1:W-:Y:S02]  /*8bfa0*/  @P3 STG.E [R4.64], R42 ;  /* 0x0000002a04003986 */ /* 0x0003e4000c101908 */
[----:B------:R-:W-:-:S02]  /*8bfb0*/  IMAD.WIDE R12, R0, 0x4, R232 ;  /* 0x00000004000c7825 */ /* 0x000fc400078e02e8 */
[----:B------:R-:W-:Y:S04]  /*8bfc0*/  @P5 STG.E [R8.64], R250 ;  /* 0x000000fa08005986 */ /* 0x000fe8000c101908 */
[----:B------:R4:W-:Y:S01]  /*8bfd0*/  @P4 STG.E [R12.64], R15 ;  /* 0x0000000f0c004986 */ /* 0x0009e2000c101908 */
[----:B-1----:R-:W-:-:S05]  /*8bfe0*/  IMAD.WIDE R4, R0, 0x4, R210 ;  /* 0x0000000400047825 */ /* 0x002fca00078e02d2 */
[----:B------:R1:W-:Y:S01]  /*8bff0*/  @P1 STG.E [R4.64], R27 ;  /* 0x0000001b04001986 */ /* 0x0003e2000c101908 */
[----:B---3--:R-:W-:-:S03]  /*8c000*/  ISETP.GE.AND P1, PT, R16, c[0x0][0x17c], PT ;  /* 0x00005f0010007a0c */ /* 0x008fc60003f26270 */
[----:B------:R-:W3:Y:S04]  /*8c010*/  LDL.LU R16, [R1+0x2b0c] ;  /* 0x002b0c0001107983 */ /* 0x000ee80000300800 */
[----:B----4-:R-:W4:Y:S04]  /*8c020*/  LDL.LU R15, [R1+0x2b20] ;  /* 0x002b2000010f7983 */ /* 0x010f280000300800 */
[----:B------:R-:W3:Y:S01]  /*8c030*/  LDL.LU R250, [R1+0x3bc] ;  /* 0x0003bc0001fa7983 */ /* 0x000ee20000300800 */
[----:B------:R-:W-:Y:S01]  /*8c040*/  ISETP.GE.AND P2, PT, R20, c[0x0][0x17c], PT ;  /* 0x00005f0014007a0c */ /* 0x000fe20003f46270 */
[----:B------:R-:W-:-:S02]  /*8c050*/  IMAD.WIDE R8, R0, 0x4, R208 ;  /* 0x0000000400087825 */ /* 0x000fc400078e02d0 */
[----:B------:R-:W4:Y:S01]  /*8c060*/  LDL.LU R14, [R1+0x2b28] ;  /* 0x002b2800010e7983 */ /* 0x000f220000300800 */
[----:B------:R-:W-:Y:S02]  /*8c070*/  ISETP.LT.AND P4, PT, R227, c[0x0][0x178], !P2 ;  /* 0x00005e00e3007a0c */ /* 0x000fe40005781270 */
[----:B------:R-:W-:Y:S02]  /*8c080*/  ISETP.LT.AND P5, PT, R206, c[0x0][0x178], !P2 ;  /* 0x00005e00ce007a0c */ /* 0x000fe400057a1270 */
[----:B------:R-:W-:Y:S02]  /*8c090*/  IADD3 R0, R0, c[0x0][0x198], RZ ;  /* 0x0000660000007a10 */ /* 0x000fe40007ffe0ff */
[----:B------:R-:W-:Y:S01]  /*8c0a0*/  ISETP.LT.AND P3, PT, R207, c[0x0][0x178], !P2 ;  /* 0x00005e00cf007a0c */ /* 0x000fe20005761270 */
[----:B------:R1:W-:Y:S02]  /*8c0b0*/  @P6 STG.E [R8.64], R43 ;  /* 0x0000002b08006986 */ /* 0x0003e4000c101908 */
[----:B-1----:R-:W-:Y:S01]  /*8c0c0*/  IMAD.WIDE R4, R0, 0x4, R234 ;  /* 0x0000000400047825 */ /* 0x002fe200078e02ea */
[----:B------:R-:W-:-:S02]  /*8c0d0*/  ISETP.LT.AND P2, PT, R187, c[0x0][0x178], !P2 ;  /* 0x00005e00bb007a0c */ /* 0x000fc40005741270 */
[----:B------:R-:W-:Y:S01]  /*8c0e0*/  ISETP.LT.AND P6, PT, R227, c[0x0][0x178], !P0 ;  /* 0x00005e00e3007a0c */ /* 0x000fe200047c1270 */
[----:B------:R-:W-:Y:S01]  /*8c0f0*/  IMAD.WIDE R12, R0, 0x4, R210 ;  /* 0x00000004000c7825 */ /* 0x000fe200078e02d2 */
[----:B------:R1:W-:Y:S01]  /*8c100*/  @P4 STG.E [R4.64], R248 ;  /* 0x000000f804004986 */ /* 0x0003e2000c101908 */
[----:B------:R-:W-:Y:S02]  /*8c110*/  ISETP.LT.AND P4, PT, R206, c[0x0][0x178], !P0 ;  /* 0x00005e00ce007a0c */ /* 0x000fe40004781270 */
[C---:B------:R-:W-:Y:S01]  /*8c120*/  IMAD.WIDE R8, R0.reuse, 0x4, R232 ;  /* 0x0000000400087825 */ /* 0x040fe200078e02e8 */
[----:B------:R-:W-:-:S04]  /*8c130*/  IADD3 R3, R0, c[0x0][0x198], RZ ;  /* 0x0000660000037a10 */ /* 0x000fc80007ffe0ff */
[----:B------:R2:W-:Y:S01]  /*8c140*/  @P5 STG.E [R8.64], R10 ;  /* 0x0000000a08005986 */ /* 0x0005e2000c101908 */
[----:B------:R-:W-:-:S03]  /*8c150*/  ISETP.LT.AND P5, PT, R227, c[0x0][0x178], !P1 ;  /* 0x00005e00e3007a0c */ /* 0x000fc60004fa1270 */
[----:B------:R2:W-:Y:S01]  /*8c160*/  @P3 STG.E [R12.64], R22 ;  /* 0x000000160c003986 */ /* 0x0005e2000c101908 */
[----:B------:R-:W-:Y:S01]  /*8c170*/  ISETP.LT.AND P3, PT, R207, c[0x0][0x178], !P0 ;  /* 0x00005e00cf007a0c */ /* 0x000fe20004761270 */
[----:B-1----:R-:W-:Y:S01]  /*8c180*/  IMAD.WIDE R4, R0, 0x4, R208 ;  /* 0x0000000400047825 */ /* 0x002fe200078e02d0 */
[----:B------:R-:W-:Y:S02]  /*8c190*/  ISETP.LT.AND P0, PT, R187, c[0x0][0x178], !P0 ;  /* 0x00005e00bb007a0c */ /* 0x000fe40004701270 */
[C---:B------:R-:W-:Y:S01]  /*8c1a0*/  IADD3 R0, R3.reuse, c[0x0][0x198], RZ ;  /* 0x0000660003007a10 */ /* 0x040fe20007ffe0ff */
[C---:B--2---:R-:W-:Y:S01]  /*8c1b0*/  IMAD.WIDE R8, R3.reuse, 0x4, R234 ;  /* 0x0000000403087825 */ /* 0x044fe200078e02ea */
[----:B------:R1:W-:Y:S03]  /*8c1c0*/  @P2 STG.E [R4.64], R38 ;  /* 0x0000002604002986 */ /* 0x0003e6000c101908 */
[----:B------:R-:W-:Y:S01]  /*8c1d0*/  IMAD.WIDE R12, R3, 0x4, R232 ;  /* 0x00000004030c7825 */ /* 0x000fe200078e02e8 */
[----:B------:R2:W-:Y:S01]  /*8c1e0*/  @P6 STG.E [R8.64], R249 ;  /* 0x000000f908006986 */ /* 0x0005e2000c101908 */
[----:B------:R-:W-:-:S03]  /*8c1f0*/  ISETP.LT.AND P6, PT, R206, c[0x0][0x178], !P1 ;  /* 0x00005e00ce007a0c */ /* 0x000fc60004fc1270 */
[----:B------:R2:W-:Y:S01]  /*8c200*/  @P4 STG.E [R12.64], R11 ;  /* 0x0000000b0c004986 */ /* 0x0005e2000c101908 */
[----:B------:R-:W-:Y:S01]  /*8c210*/  ISETP.LT.AND P4, PT, R207, c[0x0][0x178], !P1 ;  /* 0x00005e00cf007a0c */ /* 0x000fe20004f81270 */
[----:B-1----:R-:W-:Y:S01]  /*8c220*/  IMAD.WIDE R4, R3, 0x4, R210 ;  /* 0x0000000403047825 */ /* 0x002fe200078e02d2 */
[----:B------:R-:W-:-:S03]  /*8c230*/  ISETP.GE.AND P2, PT, R17, c[0x0][0x17c], PT ;  /* 0x00005f0011007a0c */ /* 0x000fc60003f46270 */
[----:B--2---:R-:W-:Y:S01]  /*8c240*/  IMAD.WIDE R8, R3, 0x4, R208 ;  /* 0x0000000403087825 */ /* 0x004fe200078e02d0 */
[----:B------:R1:W-:Y:S03]  /*8c250*/  @P3 STG.E [R4.64], R23 ;  /* 0x0000001704003986 */ /* 0x0003e6000c101908 */
[----:B------:R-:W-:Y:S01]  /*8c260*/  IMAD.WIDE R10, R0, 0x4, R234 ;  /* 0x00000004000a7825 */ /* 0x000fe200078e02ea */
[----:B------:R-:W2:Y:S01]  /*8c270*/  LDL.LU R13, [R1+0x2b40] ;  /* 0x002b4000010d7983 */ /* 0x000ea20000300800 */
[----:B------:R-:W-:-:S03]  /*8c280*/  ISETP.LT.AND P1, PT, R187, c[0x0][0x178], !P1 ;  /* 0x00005e00bb007a0c */ /* 0x000fc60004f21270 */
[----:B------:R1:W-:Y:S01]  /*8c290*/  @P0 STG.E [R8.64], R39 ;  /* 0x0000002708000986 */ /* 0x0003e2000c101908 */
[----:B------:R-:W-:-:S03]  /*8c2a0*/  ISETP.LT.AND P3, PT, R206, c[0x0][0x178], !P2 ;  /* 0x00005e00ce007a0c */ /* 0x000fc60005761270 */
[----:B------:R1:W-:Y:S01]  /*8c2b0*/  @P5 STG.E [R10.64], R251 ;  /* 0x000000fb0a005986 */ /* 0x0003e2000c101908 */
[----:B------:R-:W-:Y:S01]  /*8c2c0*/  ISETP.LT.AND P5, PT, R227, c[0x0][0x178], !P2 ;  /* 0x00005e00e3007a0c */ /* 0x000fe200057a1270 */
[C---:B-1----:R-:W-:Y:S01]  /*8c2d0*/  IMAD.WIDE R4, R0.reuse, 0x4, R232 ;  /* 0x0000000400047825 */ /* 0x042fe200078e02e8 */
[C---:B------:R-:W-:Y:S01]  /*8c2e0*/  IADD3 R3, R0.reuse, c[0x0][0x198], RZ ;  /* 0x0000660000037a10 */ /* 0x040fe20007ffe0ff */
[----:B------:R-:W2:Y:S02]  /*8c2f0*/  LDL.LU R12, [R1+0x2b3c] ;  /* 0x002b3c00010c7983 */ /* 0x000ea40000300800 */
[----:B------:R-:W-:Y:S02]  /*8c300*/  IMAD.WIDE R8, R0, 0x4, R210 ;  /* 0x0000000400087825 */ /* 0x000fe400078e02d2 */
[----:B------:R1:W-:Y:S04]  /*8c310*/  @P6 STG.E [R4.64], R6 ;  /* 0x0000000604006986 */ /* 0x0003e8000c101908 */
[----:B------:R1:W-:Y:S01]  /*8c320*/  @P4 STG.E [R8.64], R18 ;  /* 0x0000001208004986 */ /* 0x0003e2000c101908 */
[----:B------:R-:W-:-:S04]  /*8c330*/  IMAD.WIDE R10, R3, 0x4, R232 ;  /* 0x00000004030a7825 */ /* 0x000fc800078e02e8 */
[----:B-1----:R-:W-:-:S04]  /*8c340*/  IMAD.WIDE R4, R0, 0x4, R208 ;  /* 0x0000000400047825 */ /* 0x002fc800078e02d0 */
[----:B------:R-:W-:Y:S01]  /*8c350*/  IMAD.WIDE R8, R3, 0x4, R234 ;  /* 0x0000000403087825 */ /* 0x000fe200078e02ea */
[----:B------:R-:W-:Y:S04]  /*8c360*/  @P1 STG.E [R4.64], R34 ;  /* 0x0000002204001986 */ /* 0x000fe8000c101908 */
[----:B---3--:R-:W-:Y:S04]  /*8c370*/  @P5 STG.E [R8.64], R250 ;  /* 0x000000fa08005986 */ /* 0x008fe8000c101908 */
[----:B------:R1:W-:Y:S04]  /*8c380*/  @P3 STG.E [R10.64], R7 ;  /* 0x000000070a003986 */ /* 0x0003e8000c101908 */
[----:B-1----:R-:W3:Y:S04]  /*8c390*/  LDL.LU R10, [R1+0x2b50] ;  /* 0x002b5000010a7983 */ /* 0x002ee80000300800 */
[----:B------:R-:W3:Y:S01]  /*8c3a0*/  LDL.LU R0, [R1+0x2b58] ;  /* 0x002b580001007983 */ /* 0x000ee20000300800 */
[----:B------:R-:W-:-:S02]  /*8c3b0*/  ISETP.LT.AND P4, PT, R207, c[0x0][0x178], !P2 ;  /* 0x00005e00cf007a0c */ /* 0x000fc40005781270 */
[----:B------:R-:W-:Y:S02]  /*8c3c0*/  ISETP.GE.AND P0, PT, R16, c[0x0][0x17c], PT ;  /* 0x00005f0010007a0c */ /* 0x000fe40003f06270 */
[----:B------:R-:W-:Y:S02]  /*8c3d0*/  ISETP.LT.AND P6, PT, R187, c[0x0][0x178], !P2 ;  /* 0x00005e00bb007a0c */ /* 0x000fe400057c1270 */
[----:B------:R-:W-:Y:S01]  /*8c3e0*/  ISETP.LT.AND P3, PT, R227, c[0x0][0x178], !P0 ;  /* 0x00005e00e3007a0c */ /* 0x000fe20004761270 */
[----:B------:R-:W-:-:S04]  /*8c3f0*/  IMAD.WIDE R4, R3, 0x4, R210 ;  /* 0x0000000403047825 */ /* 0x000fc800078e02d2 */
[C---:B------:R-:W-:Y:S01]  /*8c400*/  IMAD.WIDE R6, R3.reuse, 0x4, R208 ;  /* 0x0000000403067825 */ /* 0x040fe200078e02d0 */
[----:B------:R-:W-:Y:S01]  /*8c410*/  IADD3 R3, R3, c[0x0][0x198], RZ ;  /* 0x0000660003037a10 */ /* 0x000fe20007ffe0ff */
[----:B------:R1:W-:Y:S01]  /*8c420*/  @P4 STG.E [R4.64], R19 ;  /* 0x0000001304004986 */ /* 0x0003e2000c101908 */
[----:B------:R-:W-:Y:S02]  /*8c430*/  ISETP.LT.AND P5, PT, R206, c[0x0][0x178], !P0 ;  /* 0x00005e00ce007a0c */ /* 0x000fe400047a1270 */
[----:B------:R-:W-:Y:S02]  /*8c440*/  ISETP.LT.AND P1, PT, R207, c[0x0][0x178], !P0 ;  /* 0x00005e00cf007a0c */ /* 0x000fe40004721270 */
[----:B----4-:R-:W-:Y:S01]  /*8c450*/  ISETP.GE.AND P2, PT, R15, c[0x0][0x17c], PT ;  /* 0x00005f000f007a0c */ /* 0x010fe20003f46270 */
[----:B------:R4:W-:Y:S01]  /*8c460*/  @P6 STG.E [R6.64], R35 ;  /* 0x0000002306006986 */ /* 0x0009e2000c101908 */
[----:B------:R-:W-:Y:S01]  /*8c470*/  ISETP.LT.AND P0, PT, R187, c[0x0][0x178], !P0 ;  /* 0x00005e00bb007a0c */ /* 0x000fe20004701270 */
[----:B-1----:R-:W-:Y:S01]  /*8c480*/  IMAD.WIDE R4, R3, 0x4, R234 ;  /* 0x0000000403047825 */ /* 0x002fe200078e02ea */
[----:B------:R-:W-:-:S04]  /*8c490*/  ISETP.LT.AND P6, PT, R227, c[0x0][0x178], !P2 ;  /* 0x00005e00e3007a0c */ /* 0x000fc800057c1270 */
[----:B------:R1:W-:Y:S01]  /*8c4a0*/  @P3 STG.E [R4.64], R60 ;  /* 0x0000003c04003986 */ /* 0x0003e2000c101908 */
[C---:B----4-:R-:W-:Y:S01]  /*8c4b0*/  IMAD.WIDE R6, R3.reuse, 0x4, R232 ;  /* 0x0000000403067825 */ /* 0x050fe200078e02e8 */
[----:B------:R-:W-:Y:S02]  /*8c4c0*/  ISETP.LT.AND P3, PT, R206, c[0x0][0x178], !P2 ;  /* 0x00005e00ce007a0c */ /* 0x000fe40005761270 */
[C---:B------:R-:W-:Y:S01]  /*8c4d0*/  IADD3 R11, R3.reuse, c[0x0][0x198], RZ ;  /* 0x00006600030b7a10 */ /* 0x040fe20007ffe0ff */
[----:B------:R-:W-:Y:S01]  /*8c4e0*/  IMAD.WIDE R8, R3, 0x4, R210 ;  /* 0x0000000403087825 */ /* 0x000fe200078e02d2 */
[----:B------:R4:W-:Y:S01]  /*8c4f0*/  @P5 STG.E [R6.64], R76 ;  /* 0x0000004c06005986 */ /* 0x0009e2000c101908 */
[----:B------:R-:W-:-:S03]  /*8c500*/  ISETP.GE.AND P4, PT, R14, c[0x0][0x17c], PT ;  /* 0x00005f000e007a0c */ /* 0x000fc60003f86270 */
[----:B------:R2:W-:Y:S01]  /*8c510*/  @P1 STG.E [R8.64], R92 ;  /* 0x0000005c08001986 */ /* 0x0005e2000c101908 */
[----:B------:R-:W-:Y:S01]  /*8c520*/  ISETP.LT.AND P1, PT, R207, c[0x0][0x178], !P2 ;  /* 0x00005e00cf007a0c */ /* 0x000fe20005721270 */
[----:B-1----:R-:W-:Y:S01]  /*8c530*/  IMAD.WIDE R4, R3, 0x4, R208 ;  /* 0x0000000403047825 */ /* 0x002fe200078e02d0 */
[----:B------:R-:W-:-:S03]  /*8c540*/  ISETP.LT.AND P2, PT, R187, c[0x0][0x178], !P2 ;  /* 0x00005e00bb007a0c */ /* 0x000fc60005741270 */
[C---:B----4-:R-:W-:Y:S01]  /*8c550*/  IMAD.WIDE R6, R11.reuse, 0x4, R234 ;  /* 0x000000040b067825 */ /* 0x050fe200078e02ea */
[----:B------:R1:W-:Y:S03]  /*8c560*/  @P0 STG.E [R4.64], R108 ;  /* 0x0000006c04000986 */ /* 0x0003e6000c101908 */
[----:B--2---:R-:W-:Y:S01]  /*8c570*/  IMAD.WIDE R8, R11, 0x4, R232 ;  /* 0x000000040b087825 */ /* 0x004fe200078e02e8 */
[----:B------:R-:W-:Y:S01]  /*8c580*/  ISETP.LT.AND P5, PT, R227, c[0x0][0x178], !P4 ;  /* 0x00005e00e3007a0c */ /* 0x000fe200067a1270 */
[----:B------:R2:W-:Y:S01]  /*8c590*/  @P6 STG.E [R6.64], R61 ;  /* 0x0000003d06006986 */ /* 0x0005e2000c101908 */
[----:B------:R-:W-:-:S03]  /*8c5a0*/  ISETP.LT.AND P6, PT, R206, c[0x0][0x178], !P4 ;  /* 0x00005e00ce007a0c */ /* 0x000fc600067c1270 */
[----:B------:R4:W-:Y:S01]  /*8c5b0*/  @P3 STG.E [R8.64], R77 ;  /* 0x0000004d08003986 */ /* 0x0009e2000c101908 */
[----:B------:R-:W-:Y:S02]  /*8c5c0*/  ISETP.LT.AND P3, PT, R207, c[0x0][0x178], !P4 ;  /* 0x00005e00cf007a0c */ /* 0x000fe40006761270 */
[C---:B------:R-:W-:Y:S01]  /*8c5d0*/  IADD3 R3, R11.reuse, c[0x0][0x198], RZ ;  /* 0x000066000b037a10 */ /* 0x040fe20007ffe0ff */
[----:B-1----:R-:W-:-:S04]  /*8c5e0*/  IMAD.WIDE R4, R11, 0x4, R210 ;  /* 0x000000040b047825 */ /* 0x002fc800078e02d2 */
[----:B--2---:R-:W-:Y:S01]  /*8c5f0*/  IMAD.WIDE R6, R11, 0x4, R208 ;  /* 0x000000040b067825 */ /* 0x004fe200078e02d0 */
[----:B------:R1:W-:Y:S01]  /*8c600*/  @P1 STG.E [R4.64], R93 ;  /* 0x0000005d04001986 */ /* 0x0003e2000c101908 */
[----:B------:R-:W-:Y:S02]  /*8c610*/  ISETP.GE.AND P0, PT, R13, c[0x0][0x17c], PT ;  /* 0x00005f000d007a0c */ /* 0x000fe40003f06270 */
[----:B----4-:R-:W-:Y:S01]  /*8c620*/  IMAD.WIDE R8, R3, 0x4, R234 ;  /* 0x0000000403087825 */ /* 0x010fe200078e02ea */
[----:B------:R2:W-:Y:S01]  /*8c630*/  @P2 STG.E [R6.64], R109 ;  /* 0x0000006d06002986 */ /* 0x0005e2000c101908 */
[----:B------:R-:W-:-:S03]  /*8c640*/  ISETP.LT.AND P4, PT, R187, c[0x0][0x178], !P4 ;  /* 0x00005e00bb007a0c */ /* 0x000fc60006781270 */
[----:B------:R-:W4:Y:S01]  /*8c650*/  LDL.LU R13, [R1+0x2b70] ;  /* 0x002b7000010d7983 */ /* 0x000f220000300800 */
[----:B-1----:R-:W-:-:S03]  /*8c660*/  IMAD.WIDE R4, R3, 0x4, R232 ;  /* 0x0000000403047825 */ /* 0x002fc600078e02e8 */
[----:B------:R-:W-:Y:S01]  /*8c670*/  @P5 STG.E [R8.64], R56 ;  /* 0x0000003808005986 */ /* 0x000fe2000c101908 */
[----:B--2---:R-:W-:Y:S01]  /*8c680*/  IMAD.WIDE R6, R3, 0x4, R210 ;  /* 0x0000000403067825 */ /* 0x004fe200078e02d2 */
[----:B------:R-:W-:Y:S02]  /*8c690*/  ISETP.LT.AND P5, PT, R227, c[0x0][0x178], !P0 ;  /* 0x00005e00e3007a0c */ /* 0x000fe400047a1270 */
[----:B------:R1:W-:Y:S01]  /*8c6a0*/  @P6 STG.E [R4.64], R72 ;  /* 0x0000004804006986 */ /* 0x0003e2000c101908 */
[----:B------:R-:W-:-:S03]  /*8c6b0*/  ISETP.LT.AND P2, PT, R206, c[0x0][0x178], !P0 ;  /* 0x00005e00ce007a0c */ /* 0x000fc60004741270 */
[----:B------:R2:W-:Y:S01]  /*8c6c0*/  @P3 STG.E [R6.64], R88 ;  /* 0x0000005806003986 */ /* 0x0005e2000c101908 */
[----:B------:R-:W-:Y:S02]  /*8c6d0*/  ISETP.LT.AND P3, PT, R207, c[0x0][0x178], !P0 ;  /* 0x00005e00cf007a0c */ /* 0x000fe40004761270 */
[C---:B------:R-:W-:Y:S01]  /*8c6e0*/  IADD3 R11, R3.reuse, c[0x0][0x198], RZ ;  /* 0x00006600030b7a10 */ /* 0x040fe20007ffe0ff */
[----:B-1----:R-:W-:-:S04]  /*8c6f0*/  IMAD.WIDE R4, R3, 0x4, R208 ;  /* 0x0000000403047825 */ /* 0x002fc800078e02d0 */
[C---:B--2---:R-:W-:Y:S01]  /*8c700*/  IMAD.WIDE R6, R11.reuse, 0x4, R234 ;  /* 0x000000040b067825 */ /* 0x044fe200078e02ea */
[----:B------:R1:W-:Y:S03]  /*8c710*/  @P4 STG.E [R4.64], R104 ;  /* 0x0000006804004986 */ /* 0x0003e6000c101908 */
[----:B------:R-:W-:Y:S01]  /*8c720*/  IMAD.WIDE R8, R11, 0x4, R232 ;  /* 0x000000040b087825 */ /* 0x000fe200078e02e8 */
[----:B------:R2:W-:Y:S01]  /*8c730*/  @P5 STG.E [R6.64], R57 ;  /* 0x0000003906005986 */ /* 0x0005e2000c101908 */
[----:B------:R-:W-:Y:S02]  /*8c740*/  ISETP.GE.AND P1, PT, R12, c[0x0][0x17c], PT ;  /* 0x00005f000c007a0c */ /* 0x000fe40003f26270 */
[----:B------:R-:W-:Y:S01]  /*8c750*/  ISETP.LT.AND P6, PT, R187, c[0x0][0x178], !P0 ;  /* 0x00005e00bb007a0c */ /* 0x000fe200047c1270 */
[----:B------:R-:W-:Y:S01]  /*8c760*/  @P2 STG.E [R8.64], R73 ;  /* 0x0000004908002986 */ /* 0x000fe2000c101908 */
[----:B-1----:R-:W-:-:S03]  /*8c770*/  IMAD.WIDE R4, R11, 0x4, R210 ;  /* 0x000000040b047825 */ /* 0x002fc600078e02d2 */
[----:B------:R-:W4:Y:S04]  /*8c780*/  LDL.LU R12, [R1+0x2b6c] ;  /* 0x002b6c00010c7983 */ /* 0x000f280000300800 */
[----:B------:R1:W-:Y:S01]  /*8c790*/  @P3 STG.E [R4.64], R89 ;  /* 0x0000005904003986 */ /* 0x0003e2000c101908 */
[----:B---3--:R-:W-:-:S03]  /*8c7a0*/  ISETP.GE.AND P0, PT, R10, c[0x0][0x17c], PT ;  /* 0x00005f000a007a0c */ /* 0x008fc60003f06270 */
[----:B------:R-:W3:Y:S01]  /*8c7b0*/  LDL.LU R10, [R1+0x2b80] ;  /* 0x002b8000010a7983 */ /* 0x000ee20000300800 */
[----:B------:R-:W-:-:S03]  /*8c7c0*/  ISETP.GE.AND P3, PT, R0, c[0x0][0x17c], PT ;  /* 0x00005f0000007a0c */ /* 0x000fc60003f66270 */
[----:B------:R-:W3:Y:S01]  /*8c7d0*/  LDL.LU R0, [R1+0x2b84] ;  /* 0x002b840001007983 */ /* 0x000ee20000300800 */
[----:B------:R-:W-:Y:S01]  /*8c7e0*/  ISETP.LT.AND P2, PT, R227, c[0x0][0x178], !P1 ;  /* 0x00005e00e3007a0c */ /* 0x000fe20004f41270 */
[C---:B--2---:R-:W-:Y:S01]  /*8c7f0*/  IMAD.WIDE R6, R11.reuse, 0x4, R208 ;  /* 0x000000040b067825 */ /* 0x044fe200078e02d0 */
[----:B------:R-:W-:Y:S01]  /*8c800*/  IADD3 R11, R11, c[0x0][0x198], RZ ;  /* 0x000066000b0b7a10 */ /* 0x000fe20007ffe0ff */
[----:B------:R-:W2:Y:S01]  /*8c810*/  LDL.LU R19, [R1+0x2b7c] ;  /* 0x002b7c0001137983 */ /* 0x000ea20000300800 */
[----:B------:R-:W-:Y:S02]  /*8c820*/  ISETP.LT.AND P5, PT, R206, c[0x0][0x178], !P1 ;  /* 0x00005e00ce007a0c */ /* 0x000fe40004fa1270 */
[----:B------:R-:W-:Y:S01]  /*8c830*/  ISETP.LT.AND P4, PT, R207, c[0x0][0x178], !P1 ;  /* 0x00005e00cf007a0c */ /* 0x000fe20004f81270 */
[----:B-1----:R-:W-:Y:S01]  /*8c840*/  IMAD.WIDE R4, R11, 0x4, R234 ;  /* 0x000000040b047825 */ /* 0x002fe200078e02ea */
[----:B------:R1:W-:Y:S01]  /*8c850*/  @P6 STG.E [R6.64], R105 ;  /* 0x0000006906006986 */ /* 0x0003e2000c101908 */
[----:B------:R-:W-:-:S02]  /*8c860*/  ISETP.LT.AND P1, PT, R187, c[0x0][0x178], !P1 ;  /* 0x00005e00bb007a0c */ /* 0x000fc40004f21270 */
[----:B------:R-:W-:Y:S01]  /*8c870*/  ISETP.LT.AND P6, PT, R227, c[0x0][0x178], !P0 ;  /* 0x00005e00e3007a0c */ /* 0x000fe200047c1270 */
[C---:B------:R-:W-:Y:S01]  /*8c880*/  IMAD.WIDE R8, R11.reuse, 0x4, R210 ;  /* 0x000000040b087825 */ /* 0x040fe200078e02d2 */
[----:B------:R1:W-:Y:S01]  /*8c890*/  @P2 STG.E [R4.64], R52 ;  /* 0x0000003404002986 */ /* 0x0003e2000c101908 */
[----:B------:R-:W-:Y:S02]  /*8c8a0*/  ISETP.LT.AND P2, PT, R206, c[0x0][0x178], !P0 ;  /* 0x00005e00ce007a0c */ /* 0x000fe40004741270 */
[C---:B------:R-:W-:Y:S01]  /*8c8b0*/  IADD3 R3, R11.reuse, c[0x0][0x198], RZ ;  /* 0x000066000b037a10 */ /* 0x040fe20007ffe0ff */
[----:B------:R-:W2:Y:S01]  /*8c8c0*/  LDL.LU R18, [R1+0x2b78] ;  /* 0x002b780001127983 */ /* 0x000ea20000300800 */
[----:B-1----:R-:W-:-:S03]  /*8c8d0*/  IMAD.WIDE R6, R11, 0x4, R232 ;  /* 0x000000040b067825 */ /* 0x002fc600078e02e8 */
[----:B------:R-:W2:Y:S04]  /*8c8e0*/  LDL.LU R16, [R1+0x2b74] ;  /* 0x002b740001107983 */ /* 0x000ea80000300800 */
[----:B------:R1:W-:Y:S01]  /*8c8f0*/  @P5 STG.E [R6.64], R68 ;  /* 0x0000004406005986 */ /* 0x0003e2000c101908 */
[----:B------:R-:W-:-:S03]  /*8c900*/  IMAD.WIDE R4, R11, 0x4, R208 ;  /* 0x000000040b047825 */ /* 0x000fc600078e02d0 */
[----:B------:R1:W-:Y:S01]  /*8c910*/  @P4 STG.E [R8.64], R84 ;  /* 0x0000005408004986 */ /* 0x0003e2000c101908 */
[----:B------:R-:W-:Y:S02]  /*8c920*/  ISETP.LT.AND P4, PT, R207, c[0x0][0x178], !P0 ;  /* 0x00005e00cf007a0c */ /* 0x000fe40004781270 */
[----:B------:R-:W-:Y:S01]  /*8c930*/  ISETP.LT.AND P0, PT, R187, c[0x0][0x178], !P0 ;  /* 0x00005e00bb007a0c */ /* 0x000fe20004701270 */
[----:B------:R1:W-:Y:S02]  /*8c940*/  @P1 STG.E [R4.64], R100 ;  /* 0x0000006404001986 */ /* 0x0003e4000c101908 */
[----:B-1----:R-:W-:-:S04]  /*8c950*/  IMAD.WIDE R6, R3, 0x4, R234 ;  /* 0x0000000403067825 */ /* 0x002fc800078e02ea */
[----:B------:R-:W-:Y:S01]  /*8c960*/  IMAD.WIDE R8, R3, 0x4, R232 ;  /* 0x0000000403087825 */ /* 0x000fe200078e02e8 */
[----:B------:R-:W-:Y:S01]  /*8c970*/  ISETP.LT.AND P5, PT, R227, c[0x0][0x178], !P3 ;  /* 0x00005e00e3007a0c */ /* 0x000fe20005fa1270 */
[----:B------:R1:W-:Y:S01]  /*8c980*/  @P6 STG.E [R6.64], R53 ;  /* 0x0000003506006986 */ /* 0x0003e2000c101908 */
[----:B------:R-:W-:Y:S01]  /*8c990*/  ISETP.LT.AND P6, PT, R206, c[0x0][0x178], !P3 ;  /* 0x00005e00ce007a0c */ /* 0x000fe20005fc1270 */
[----:B------:R-:W-:Y:S02]  /*8c9a0*/  IMAD.WIDE R4, R3, 0x4, R210 ;  /* 0x0000000403047825 */ /* 0x000fe400078e02d2 */
[----:B------:R1:W-:Y:S01]  /*8c9b0*/  @P2 STG.E [R8.64], R69 ;  /* 0x0000004508002986 */ /* 0x0003e2000c101908 */
[----:B------:R-:W-:Y:S02]  /*8c9c0*/  ISETP.LT.AND P2, PT, R207, c[0x0][0x178], !P3 ;  /* 0x00005e00cf007a0c */ /* 0x000fe40005f41270 */
[C---:B------:R-:W-:Y:S01]  /*8c9d0*/  IADD3 R11, R3.reuse, c[0x0][0x198], RZ ;  /* 0x00006600030b7a10 */ /* 0x040fe20007ffe0ff */
[----:B------:R1:W-:Y:S02]  /*8c9e0*/  @P4 STG.E [R4.64], R85 ;  /* 0x0000005504004986 */ /* 0x0003e4000c101908 */
[----:B-1----:R-:W-:Y:S01]  /*8c9f0*/  IMAD.WIDE R6, R3, 0x4, R208 ;  /* 0x0000000403067825 */ /* 0x002fe200078e02d0 */
[----:B------:R-:W-:-:S03]  /*8ca00*/  ISETP.LT.AND P3, PT, R187, c[0x0][0x178], !P3 ;  /* 0x00005e00bb007a0c */ /* 0x000fc60005f61270 */
[C---:B------:R-:W-:Y:S01]  /*8ca10*/  IMAD.WIDE R8, R11.reuse, 0x4, R234 ;  /* 0x000000040b087825 */ /* 0x040fe200078e02ea */
[----:B------:R1:W-:Y:S03]  /*8ca20*/  @P0 STG.E [R6.64], R101 ;  /* 0x0000006506000986 */ /* 0x0003e6000c101908 */
[C---:B------:R-:W-:Y:S01]  /*8ca30*/  IMAD.WIDE R4, R11.reuse, 0x4, R232 ;  /* 0x000000040b047825 */ /* 0x040fe200078e02e8 */
[----:B------:R-:W-:Y:S01]  /*8ca40*/  @P5 STG.E [R8.64], R48 ;  /* 0x0000003008005986 */ /* 0x000fe2000c101908 */
[----:B------:R-:W-:-:S03]  /*8ca50*/  IADD3 R3, R11, c[0x0][0x198], RZ ;  /* 0x000066000b037a10 */ /* 0x000fc60007ffe0ff */
[----:B------:R4:W-:Y:S01]  /*8ca60*/  @P6 STG.E [R4.64], R64 ;  /* 0x0000004004006986 */ /* 0x0009e2000c101908 */
[----:B-1----:R-:W-:Y:S01]  /*8ca70*/  IMAD.WIDE R6, R11, 0x4, R210 ;  /* 0x000000040b067825 */ /* 0x002fe200078e02d2 */
[----:B----4-:R-:W-:-:S04]  /*8ca80*/  ISETP.GE.AND P1, PT, R13, c[0x0][0x17c], PT ;  /* 0x00005f000d007a0c */ /* 0x010fc80003f26270 */
[----:B------:R-:W-:Y:S01]  /*8ca90*/  ISETP.LT.AND P5, PT, R227, c[0x0][0x178], !P1 ;  /* 0x00005e00e3007a0c */ /* 0x000fe20004fa1270 */
[----:B------:R1:W-:Y:S01]  /*8caa0*/  @P2 STG.E [R6.64], R80 ;  /* 0x0000005006002986 */ /* 0x0003e2000c101908 */
[----:B------:R-:W-:Y:S02]  /*8cab0*/  ISETP.LT.AND P4, PT, R206, c[0x0][0x178], !P1 ;  /* 0x00005e00ce007a0c */ /* 0x000fe40004f81270 */
[----:B------:R-:W-:Y:S01]  /*8cac0*/  ISETP.LT.AND P2, PT, R207, c[0x0][0x178], !P1 ;  /* 0x00005e00cf007a0c */ /* 0x000fe20004f41270 */
[----:B------:R-:W-:-:S04]  /*8cad0*/  IMAD.WIDE R4, R11, 0x4, R208 ;  /* 0x000000040b047825 */ /* 0x000fc800078e02d0 */
[C---:B------:R-:W-:Y:S01]  /*8cae0*/  IMAD.WIDE R8, R3.reuse, 0x4, R232 ;  /* 0x0000000403087825 */ /* 0x040fe200078e02e8 */
[----:B------:R4:W-:Y:S03]  /*8caf0*/  @P3 STG.E [R4.64], R96 ;  /* 0x0000006004003986 */ /* 0x0009e6000c101908 */
[----:B-1----:R-:W-:-:S05]  /*8cb00*/  IMAD.WIDE R6, R3, 0x4, R234 ;  /* 0x0000000403067825 */ /* 0x002fca00078e02ea */
[----:B------:R1:W-:Y:S01]  /*8cb10*/  @P5 STG.E [R6.64], R49 ;  /* 0x0000003106005986 */ /* 0x0003e2000c101908 */
[----:B----4-:R-:W-:-:S03]  /*8cb20*/  IMAD.WIDE R4, R3, 0x4, R210 ;  /* 0x0000000403047825 */ /* 0x010fc600078e02d2 */
[----:B------:R4:W-:Y:S04]  /*8cb30*/  @P4 STG.E [R8.64], R65 ;  /* 0x0000004108004986 */ /* 0x0009e8000c101908 */
[----:B------:R-:W-:Y:S01]  /*8cb40*/  @P2 STG.E [R4.64], R81 ;  /* 0x0000005104002986 */ /* 0x000fe2000c101908 */
[----:B---3--:R-:W-:-:S03]  /*8cb50*/  ISETP.GE.AND P2, PT, R0, c[0x0][0x17c], PT ;  /* 0x00005f0000007a0c */ /* 0x008fc60003f46270 */
[----:B------:R-:W3:Y:S01]  /*8cb60*/  LDL.LU R0, [R1+0x2b68] ;  /* 0x002b680001007983 */ /* 0x000ee20000300800 */
[----:B------:R-:W-:Y:S02]  /*8cb70*/  ISETP.GE.AND P0, PT, R12, c[0x0][0x17c], PT ;  /* 0x00005f000c007a0c */ /* 0x000fe40003f06270 */
[----:B------:R-:W-:Y:S02]  /*8cb80*/  ISETP.LT.AND P6, PT, R187, c[0x0][0x178], !P1 ;  /* 0x00005e00bb007a0c */ /* 0x000fe40004fc1270 */
[----:B------:R-:W-:Y:S01]  /*8cb90*/  ISETP.LT.AND P4, PT, R227, c[0x0][0x178], !P0 ;  /* 0x00005e00e3007a0c */ /* 0x000fe20004781270 */
[C---:B-1----:R-:W-:Y:S01]  /*8cba0*/  IMAD.WIDE R6, R3.reuse, 0x4, R208 ;  /* 0x0000000403067825 */ /* 0x042fe200078e02d0 */
[----:B------:R-:W-:Y:S02]  /*8cbb0*/  IADD3 R3, R3, c[0x0][0x198], RZ ;  /* 0x0000660003037a10 */ /* 0x000fe40007ffe0ff */
[----:B------:R-:W-:Y:S02]  /*8cbc0*/  ISETP.GE.AND P1, PT, R10, c[0x0][0x17c], PT ;  /* 0x00005f000a007a0c */ /* 0x000fe40003f26270 */
[----:B------:R-:W-:Y:S01]  /*8cbd0*/  ISETP.LT.AND P5, PT, R206, c[0x0][0x178], !P0 ;  /* 0x00005e00ce007a0c */ /* 0x000fe200047a1270 */
[----:B------:R-:W-:Y:S01]  /*8cbe0*/  IMAD.WIDE R12, R3, 0x4, R234 ;  /* 0x00000004030c7825 */ /* 0x000fe200078e02ea */
[----:B------:R-:W-:-:S02]  /*8cbf0*/  ISETP.LT.AND P3, PT, R207, c[0x0][0x178], !P0 ;  /* 0x00005e00cf007a0c */ /* 0x000fc40004761270 */
[----:B------:R-:W-:Y:S01]  /*8cc00*/  ISETP.LT.AND P0, PT, R187, c[0x0][0x178], !P0 ;  /* 0x00005e00bb007a0c */ /* 0x000fe20004701270 */
[----:B------:R1:W-:Y:S01]  /*8cc10*/  @P6 STG.E [R6.64], R97 ;  /* 0x0000006106006986 */ /* 0x0003e2000c101908 */
[----:B------:R-:W-:-:S03]  /*8cc20*/  ISETP.LT.AND P6, PT, R227, c[0x0][0x178], !P1 ;  /* 0x00005e00e3007a0c */ /* 0x000fc60004fc1270 */
[----:B------:R-:W-:Y:S01]  /*8cc30*/  @P4 STG.E [R12.64], R62 ;  /* 0x0000003e0c004986 */ /* 0x000fe2000c101908 */
[----:B------:R-:W-:Y:S01]  /*8cc40*/  ISETP.LT.AND P4, PT, R206, c[0x0][0x178], !P1 ;  /* 0x00005e00ce007a0c */ /* 0x000fe20004f81270 */
[C---:B------:R-:W-:Y:S01]  /*8cc50*/  IMAD.WIDE R10, R3.reuse, 0x4, R232 ;  /* 0x00000004030a7825 */ /* 0x040fe200078e02e8 */
[----:B------:R-:W-:-:S03]  /*8cc60*/  IADD3 R17, R3, c[0x0][0x198], RZ ;  /* 0x0000660003117a10 */ /* 0x000fc60007ffe0ff */
[C---:B----4-:R-:W-:Y:S01]  /*8cc70*/  IMAD.WIDE R8, R3.reuse, 0x4, R210 ;  /* 0x0000000403087825 */ /* 0x050fe200078e02d2 */
[----:B------:R-:W-:Y:S03]  /*8cc80*/  @P5 STG.E [R10.64], R78 ;  /* 0x0000004e0a005986 */ /* 0x000fe6000c101908 */
[----:B-1----:R-:W-:Y:S01]  /*8cc90*/  IMAD.WIDE R6, R3, 0x4, R208 ;  /* 0x0000000403067825 */ /* 0x002fe200078e02d0 */
[----:B------:R1:W-:Y:S03]  /*8cca0*/  @P3 STG.E [R8.64], R94 ;  /* 0x0000005e08003986 */ /* 0x0003e6000c101908 */
[----:B------:R-:W-:Y:S01]  /*8ccb0*/  IMAD.WIDE R14, R17, 0x4, R234 ;  /* 0x00000004110e7825 */ /* 0x000fe200078e02ea */
[----:B------:R-:W-:-:S03]  /*8ccc0*/  ISETP.LT.AND P3, PT, R207, c[0x0][0x178], !P1 ;  /* 0x00005e00cf007a0c */ /* 0x000fc60004f61270 */
[----:B------:R-:W-:Y:S01]  /*8ccd0*/  IMAD.WIDE R4, R17, 0x4, R232 ;  /* 0x0000000411047825 */ /* 0x000fe200078e02e8 */
[----:B------:R-:W-:Y:S01]  /*8cce0*/  ISETP.LT.AND P1, PT, R187, c[0x0][0x178], !P1 ;  /* 0x00005e00bb007a0c */ /* 0x000fe20004f21270 */
[----:B------:R-:W-:Y:S01]  /*8ccf0*/  @P0 STG.E [R6.64], R110 ;  /* 0x0000006e06000986 */ /* 0x000fe2000c101908 */
[----:B------:R-:W-:-:S03]  /*8cd00*/  ISETP.LT.AND P5, PT, R227, c[0x0][0x178], !P2 ;  /* 0x00005e00e3007a0c */ /* 0x000fc600057a1270 */
[----:B------:R-:W-:Y:S01]  /*8cd10*/  @P6 STG.E [R14.64], R63 ;  /* 0x0000003f0e006986 */ /* 0x000fe2000c101908 */
[----:B------:R-:W-:-:S03]  /*8cd20*/  ISETP.LT.AND P6, PT, R206, c[0x0][0x178], !P2 ;  /* 0x00005e00ce007a0c */ /* 0x000fc600057c1270 */
[----:B------:R4:W-:Y:S01]  /*8cd30*/  @P4 STG.E [R4.64], R79 ;  /* 0x0000004f04004986 */ /* 0x0009e2000c101908 */
[----:B------:R-:W-:Y:S02]  /*8cd40*/  ISETP.LT.AND P4, PT, R207, c[0x0][0x178], !P2 ;  /* 0x00005e00cf007a0c */ /* 0x000fe40005781270 */
[C---:B------:R-:W-:Y:S01]  /*8cd50*/  IADD3 R3, R17.reuse, c[0x0][0x198], RZ ;  /* 0x0000660011037a10 */ /* 0x040fe20007ffe0ff */
[----:B-1----:R-:W-:Y:S01]  /*8cd60*/  IMAD.WIDE R8, R17, 0x4, R210 ;  /* 0x0000000411087825 */ /* 0x002fe200078e02d2 */
[----:B--2---:R-:W-:Y:S02]  /*8cd70*/  ISETP.GE.AND P0, PT, R19, c[0x0][0x17c], PT ;  /* 0x00005f0013007a0c */ /* 0x004fe40003f06270 */
[----:B------:R-:W2:Y:S01]  /*8cd80*/  LDL.LU R19, [R1+0x2b64] ;  /* 0x002b640001137983 */ /* 0x000ea20000300800 */
[----:B------:R-:W-:-:S04]  /*8cd90*/  IMAD.WIDE R10, R17, 0x4, R208 ;  /* 0x00000004110a7825 */ /* 0x000fc800078e02d0 */
[C---:B------:R-:W-:Y:S01]  /*8cda0*/  IMAD.WIDE R12, R3.reuse, 0x4, R234 ;  /* 0x00000004030c7825 */ /* 0x040fe200078e02ea */
[----:B------:R1:W-:Y:S03]  /*8cdb0*/  @P3 STG.E [R8.64], R95 ;  /* 0x0000005f08003986 */ /* 0x0003e6000c101908 */
[C---:B----4-:R-:W-:Y:S01]  /*8cdc0*/  IMAD.WIDE R4, R3.reuse, 0x4, R232 ;  /* 0x0000000403047825 */ /* 0x050fe200078e02e8 */
[----:B------:R4:W-:Y:S03]  /*8cdd0*/  @P1 STG.E [R10.64], R111 ;  /* 0x0000006f0a001986 */ /* 0x0009e6000c101908 */
[----:B------:R-:W-:Y:S01]  /*8cde0*/  IMAD.WIDE R6, R3, 0x4, R210 ;  /* 0x0000000403067825 */ /* 0x000fe200078e02d2 */
[----:B------:R1:W-:Y:S01]  /*8cdf0*/  @P5 STG.E [R12.64], R58 ;  /* 0x0000003a0c005986 */ /* 0x0003e2000c101908 */
[----:B------:R-:W-:-:S02]  /*8ce00*/  ISETP.LT.AND P2, PT, R187, c[0x0][0x178], !P2 ;  /* 0x00005e00bb007a0c */ /* 0x000fc40005741270 */
[----:B------:R-:W-:Y:S01]  /*8ce10*/  ISETP.LT.AND P5, PT, R227, c[0x0][0x178], !P0 ;  /* 0x00005e00e3007a0c */ /* 0x000fe200047a1270 */
[----:B------:R4:W-:Y:S01]  /*8ce20*/  @P6 STG.E [R4.64], R74 ;  /* 0x0000004a04006986 */ /* 0x0009e2000c101908 */
[----:B------:R-:W-:-:S03]  /*8ce30*/  ISETP.LT.AND P3, PT, R206, c[0x0][0x178], !P0 ;  /* 0x00005e00ce007a0c */ /* 0x000fc60004761270 */
[----:B------:R3:W-:Y:S01]  /*8ce40*/  @P4 STG.E [R6.64], R90 ;  /* 0x0000005a06004986 */ /* 0x0007e2000c101908 */
[----:B------:R-:W-:Y:S02]  /*8ce50*/  ISETP.LT.AND P4, PT, R207, c[0x0][0x178], !P0 ;  /* 0x00005e00cf007a0c */ /* 0x000fe40004781270 */
[C---:B------:R-:W-:Y:S01]  /*8ce60*/  IADD3 R15, R3.reuse, c[0x0][0x198], RZ ;  /* 0x00006600030f7a10 */ /* 0x040fe20007ffe0ff */
[----:B-1----:R-:W-:-:S04]  /*8ce70*/  IMAD.WIDE R8, R3, 0x4, R208 ;  /* 0x0000000403087825 */ /* 0x002fc800078e02d0 */
[C---:B----4-:R-:W-:Y:S01]  /*8ce80*/  IMAD.WIDE R10, R15.reuse, 0x4, R234 ;  /* 0x000000040f0a7825 */ /* 0x050fe200078e02ea */
[----:B------:R1:W-:Y:S03]  /*8ce90*/  @P2 STG.E [R8.64], R106 ;  /* 0x0000006a08002986 */ /* 0x0003e6000c101908 */
[C---:B------:R-:W-:Y:S01]  /*8cea0*/  IMAD.WIDE R12, R15.reuse, 0x4, R232 ;  /* 0x000000040f0c7825 */ /* 0x040fe200078e02e8 */
[----:B------:R4:W-:Y:S03]  /*8ceb0*/  @P5 STG.E [R10.64], R59 ;  /* 0x0000003b0a005986 */ /* 0x0009e6000c101908 */
[----:B------:R-:W-:Y:S01]  /*8cec0*/  IMAD.WIDE R4, R15, 0x4, R210 ;  /* 0x000000040f047825 */ /* 0x000fe200078e02d2 */
[----:B------:R-:W-:Y:S01]  /*8ced0*/  ISETP.GE.AND P1, PT, R18, c[0x0][0x17c], PT ;  /* 0x00005f0012007a0c */ /* 0x000fe20003f26270 */
[----:B------:R1:W-:Y:S01]  /*8cee0*/  @P3 STG.E [R12.64], R75 ;  /* 0x0000004b0c003986 */ /* 0x0003e2000c101908 */
[----:B------:R-:W-:-:S02]  /*8cef0*/  ISETP.LT.AND P6, PT, R187, c[0x0][0x178], !P0 ;  /* 0x00005e00bb007a0c */ /* 0x000fc400047c1270 */
[----:B------:R-:W-:Y:S01]  /*8cf00*/  ISETP.GE.AND P0, PT, R16, c[0x0][0x17c], PT ;  /* 0x00005f0010007a0c */ /* 0x000fe20003f06270 */
[----:B------:R1:W-:Y:S04]  /*8cf10*/  @P4 STG.E [R4.64], R91 ;  /* 0x0000005b04004986 */ /* 0x0003e8000c101908 */
[----:B------:R-:W2:Y:S04]  /*8cf20*/  LDL.LU R18, [R1+0x2b60] ;  /* 0x002b600001127983 */ /* 0x000ea80000300800 */
[----:B------:R-:W2:Y:S01]  /*8cf30*/  LDL.LU R16, [R1+0x2b5c] ;  /* 0x002b5c0001107983 */ /* 0x000ea20000300800 */
[----:B---3--:R-:W-:-:S03]  /*8cf40*/  ISETP.GE.AND P4, PT, R0, c[0x0][0x17c], PT ;  /* 0x00005f0000007a0c */ /* 0x008fc60003f86270 */
[----:B------:R-:W3:Y:S01]  /*8cf50*/  LDL.LU R0, [R1+0x2b54] ;  /* 0x002b540001007983 */ /* 0x000ee20000300800 */
[----:B------:R-:W-:Y:S01]  /*8cf60*/  ISETP.LT.AND P3, PT, R227, c[0x0][0x178], !P1 ;  /* 0x00005e00e3007a0c */ /* 0x000fe20004f61270 */
[C---:B------:R-:W-:Y:S01]  /*8cf70*/  IMAD.WIDE R6, R15.reuse, 0x4, R208 ;  /* 0x000000040f067825 */ /* 0x040fe200078e02d0 */
[----:B------:R-:W-:Y:S02]  /*8cf80*/  IADD3 R15, R15, c[0x0][0x198], RZ ;  /* 0x000066000f0f7a10 */ /* 0x000fe40007ffe0ff */
[----:B------:R-:W-:-:S03]  /*8cf90*/  ISETP.LT.AND P5, PT, R206, c[0x0][0x178], !P1 ;  /* 0x00005e00ce007a0c */ /* 0x000fc60004fa1270 */
[----:B-1----:R-:W-:Y:S01]  /*8cfa0*/  IMAD.WIDE R8, R15, 0x4, R234 ;  /* 0x000000040f087825 */ /* 0x002fe200078e02ea */
[----:B------:R-:W-:Y:S01]  /*8cfb0*/  ISETP.LT.AND P2, PT, R207, c[0x0][0x178], !P1 ;  /* 0x00005e00cf007a0c */ /* 0x000fe20004f41270 */
[----:B------:R1:W-:Y:S01]  /*8cfc0*/  @P6 STG.E [R6.64], R107 ;  /* 0x0000006b06006986 */ /* 0x0003e2000c101908 */
[----:B------:R-:W-:Y:S02]  /*8cfd0*/  ISETP.LT.AND P1, PT, R187, c[0x0][0x178], !P1 ;  /* 0x00005e00bb007a0c */ /* 0x000fe40004f21270 */
[----:B------:R-:W-:Y:S01]  /*8cfe0*/  ISETP.LT.AND P6, PT, R227, c[0x0][0x178], !P0 ;  /* 0x00005e00e3007a0c */ /* 0x000fe200047c1270 */
[----:B------:R1:W-:Y:S01]  /*8cff0*/  @P3 STG.E [R8.64], R54 ;  /* 0x0000003608003986 */ /* 0x0003e2000c101908 */
[----:B------:R-:W-:Y:S01]  /*8d000*/  ISETP.LT.AND P3, PT, R206, c[0x0][0x178], !P0 ;  /* 0x00005e00ce007a0c */ /* 0x000fe20004761270 */
[C---:B----4-:R-:W-:Y:S01]  /*8d010*/  IMAD.WIDE R10, R15.reuse, 0x4, R232 ;  /* 0x000000040f0a7825 */ /* 0x050fe200078e02e8 */
[----:B------:R-:W-:-:S03]  /*8d020*/  IADD3 R3, R15, c[0x0][0x198], RZ ;  /* 0x000066000f037a10 */ /* 0x000fc60007ffe0ff */
[C---:B------:R-:W-:Y:S01]  /*8d030*/  IMAD.WIDE R12, R15.reuse, 0x4, R210 ;  /* 0x000000040f0c7825 */ /* 0x040fe200078e02d2 */
[----:B------:R4:W-:Y:S03]  /*8d040*/  @P5 STG.E [R10.64], R70 ;  /* 0x000000460a005986 */ /* 0x0009e6000c101908 */
[----:B------:R-:W-:Y:S01]  /*8d050*/  IMAD.WIDE R4, R15, 0x4, R208 ;  /* 0x000000040f047825 */ /* 0x000fe200078e02d0 */
[----:B------:R4:W-:Y:S03]  /*8d060*/  @P2 STG.E [R12.64], R86 ;  /* 0x000000560c002986 */ /* 0x0009e6000c101908 */
[----:B-1----:R-:W-:Y:S01]  /*8d070*/  IMAD.WIDE R6, R3, 0x4, R234 ;  /* 0x0000000403067825 */ /* 0x002fe200078e02ea */
[----:B------:R-:W-:-:S03]  /*8d080*/  ISETP.LT.AND P2, PT, R207, c[0x0][0x178], !P0 ;  /* 0x00005e00cf007a0c */ /* 0x000fc60004741270 */
[----:B------:R-:W-:Y:S01]  /*8d090*/  IMAD.WIDE R14, R3, 0x4, R232 ;  /* 0x00000004030e7825 */ /* 0x000fe200078e02e8 */
[----:B------:R-:W-:Y:S01]  /*8d0a0*/  ISETP.LT.AND P0, PT, R187, c[0x0][0x178], !P0 ;  /* 0x00005e00bb007a0c */ /* 0x000fe20004701270 */
[----:B------:R1:W-:Y:S01]  /*8d0b0*/  @P1 STG.E [R4.64], R102 ;  /* 0x0000006604001986 */ /* 0x0003e2000c101908 */
[----:B------:R-:W-:-:S03]  /*8d0c0*/  ISETP.LT.AND P5, PT, R227, c[0x0][0x178], !P4 ;  /* 0x00005e00e3007a0c */ /* 0x000fc600067a1270 */
[----:B------:R1:W-:Y:S01]  /*8d0d0*/  @P6 STG.E [R6.64], R55 ;  /* 0x0000003706006986 */ /* 0x0003e2000c101908 */
[----:B------:R-:W-:-:S03]  /*8d0e0*/  ISETP.LT.AND P6, PT, R206, c[0x0][0x178], !P4 ;  /* 0x00005e00ce007a0c */ /* 0x000fc600067c1270 */
[----:B------:R-:W-:Y:S01]  /*8d0f0*/  @P3 STG.E [R14.64], R71 ;  /* 0x000000470e003986 */ /* 0x000fe2000c101908 */
[----:B------:R-:W-:Y:S02]  /*8d100*/  ISETP.LT.AND P3, PT, R207, c[0x0][0x178], !P4 ;  /* 0x00005e00cf007a0c */ /* 0x000fe40006761270 */
[C---:B------:R-:W-:Y:S01]  /*8d110*/  IADD3 R17, R3.reuse, c[0x0][0x198], RZ ;  /* 0x0000660003117a10 */ /* 0x040fe20007ffe0ff */
[----:B------:R-:W-:-:S04]  /*8d120*/  IMAD.WIDE R8, R3, 0x4, R210 ;  /* 0x0000000403087825 */ /* 0x000fc800078e02d2 */
[----:B----4-:R-:W-:Y:S01]  /*8d130*/  IMAD.WIDE R10, R3, 0x4, R208 ;  /* 0x00000004030a7825 */ /* 0x010fe200078e02d0 */
[----:B------:R4:W-:Y:S03]  /*8d140*/  @P2 STG.E [R8.64], R87 ;  /* 0x0000005708002986 */ /* 0x0009e6000c101908 */
[----:B------:R-:W-:Y:S01]  /*8d150*/  IMAD.WIDE R12, R17, 0x4, R234 ;  /* 0x00000004110c7825 */ /* 0x000fe200078e02ea */
[----:B--2---:R-:W-:-:S03]  /*8d160*/  ISETP.GE.AND P1, PT, R19, c[0x0][0x17c], PT ;  /* 0x00005f0013007a0c */ /* 0x004fc60003f26270 */
[C---:B-1----:R-:W-:Y:S01]  /*8d170*/  IMAD.WIDE R4, R17.reuse, 0x4, R232 ;  /* 0x0000000411047825 */ /* 0x042fe200078e02e8 */
[----:B------:R1:W-:Y:S03]  /*8d180*/  @P0 STG.E [R10.64], R103 ;  /* 0x000000670a000986 */ /* 0x0003e6000c101908 */
[----:B------:R-:W-:Y:S01]  /*8d190*/  IMAD.WIDE R6, R17, 0x4, R210 ;  /* 0x0000000411067825 */ /* 0x000fe200078e02d2 */
[----:B------:R2:W-:Y:S01]  /*8d1a0*/  @P5 STG.E [R12.64], R50 ;  /* 0x000000320c005986 */ /* 0x0005e2000c101908 */
[----:B------:R-:W-:Y:S02]  /*8d1b0*/  ISETP.LT.AND P4, PT, R187, c[0x0][0x178], !P4 ;  /* 0x00005e00bb007a0c */ /* 0x000fe40006781270 */
[----:B------:R-:W-:Y:S01]  /*8d1c0*/  ISETP.LT.AND P5, PT, R227, c[0x0][0x178], !P1 ;  /* 0x00005e00e3007a0c */ /* 0x000fe20004fa1270 */
[----:B------:R1:W-:Y:S01]  /*8d1d0*/  @P6 STG.E [R4.64], R66 ;  /* 0x0000004204006986 */ /* 0x0003e2000c101908 */
[----:B------:R-:W-:-:S03]  /*8d1e0*/  ISETP.LT.AND P2, PT, R206, c[0x0][0x178], !P1 ;  /* 0x00005e00ce007a0c */ /* 0x000fc60004f41270 */
[----:B------:R2:W-:Y:S01]  /*8d1f0*/  @P3 STG.E [R6.64], R82 ;  /* 0x0000005206003986 */ /* 0x0005e2000c101908 */
[----:B------:R-:W-:Y:S02]  /*8d200*/  ISETP.LT.AND P3, PT, R207, c[0x0][0x178], !P1 ;  /* 0x00005e00cf007a0c */ /* 0x000fe40004f61270 */
[C---:B------:R-:W-:Y:S01]  /*8d210*/  IADD3 R3, R17.reuse, c[0x0][0x198], RZ ;  /* 0x0000660011037a10 */ /* 0x040fe20007ffe0ff */
[----:B----4-:R-:W-:Y:S01]  /*8d220*/  IMAD.WIDE R8, R17, 0x4, R208 ;  /* 0x0000000411087825 */ /* 0x010fe200078e02d0 */
[----:B------:R-:W4:Y:S03]  /*8d230*/  LDL.LU R19, [R1+0x2b4c] ;  /* 0x002b4c0001137983 */ /* 0x000f260000300800 */
[C---:B-1----:R-:W-:Y:S01]  /*8d240*/  IMAD.WIDE R10, R3.reuse, 0x4, R234 ;  /* 0x00000004030a7825 */ /* 0x042fe200078e02ea */
[----:B------:R1:W-:Y:S03]  /*8d250*/  @P4 STG.E [R8.64], R98 ;  /* 0x0000006208004986 */ /* 0x0003e6000c101908 */
[C---:B--2---:R-:W-:Y:S01]  /*8d260*/  IMAD.WIDE R12, R3.reuse, 0x4, R232 ;  /* 0x00000004030c7825 */ /* 0x044fe200078e02e8 */
[----:B------:R2:W-:Y:S03]  /*8d270*/  @P5 STG.E [R10.64], R51 ;  /* 0x000000330a005986 */ /* 0x0005e6000c101908 */
[----:B------:R-:W-:Y:S01]  /*8d280*/  IMAD.WIDE R4, R3, 0x4, R210 ;  /* 0x0000000403047825 */ /* 0x000fe200078e02d2 */
[----:B------:R1:W-:Y:S04]  /*8d290*/  @P2 STG.E [R12.64], R67 ;  /* 0x000000430c002986 */ /* 0x0003e8000c101908 */
[----:B------:R1:W-:Y:S01]  /*8d2a0*/  @P3 STG.E [R4.64], R83 ;  /* 0x0000005304003986 */ /* 0x0003e2000c101908 */
[----:B------:R-:W-:-:S03]  /*8d2b0*/  ISETP.GE.AND P0, PT, R18, c[0x0][0x17c], PT ;  /* 0x00005f0012007a0c */ /* 0x000fc60003f06270 */
[----:B------:R-:W4:Y:S01]  /*8d2c0*/  LDL.LU R18, [R1+0x2b48] ;  /* 0x002b480001127983 */ /* 0x000f220000300800 */
[----:B---3--:R-:W-:-:S03]  /*8d2d0*/  ISETP.GE.AND P3, PT, R0, c[0x0][0x17c], PT ;  /* 0x00005f0000007a0c */ /* 0x008fc60003f66270 */
[----:B------:R-:W3:Y:S01]  /*8d2e0*/  LDL.LU R0, [R1+0x2b44] ;  /* 0x002b440001007983 */ /* 0x000ee20000300800 */
[----:B------:R-:W-:Y:S02]  /*8d2f0*/  ISETP.LT.AND P6, PT, R187, c[0x0][0x178], !P1 ;  /* 0x00005e00bb007a0c */ /* 0x000fe40004fc1270 */
[----:B------:R-:W-:Y:S01]  /*8d300*/  ISETP.LT.AND P2, PT, R227, c[0x0][0x178], !P0 ;  /* 0x00005e00e3007a0c */ /* 0x000fe20004741270 */
[C---:B------:R-:W-:Y:S01]  /*8d310*/  IMAD.WIDE R6, R3.reuse, 0x4, R208 ;  /* 0x0000000403067825 */ /* 0x040fe200078e02d0 */
[----:B------:R-:W-:Y:S02]  /*8d320*/  IADD3 R3, R3, c[0x0][0x198], RZ ;  /* 0x0000660003037a10 */ /* 0x000fe40007ffe0ff */
[----:B------:R-:W-:Y:S02]  /*8d330*/  ISETP.GE.AND P1, PT, R16, c[0x0][0x17c], PT ;  /* 0x00005f0010007a0c */ /* 0x000fe40003f26270 */
[----:B------:R-:W-:Y:S01]  /*8d340*/  ISETP.LT.AND P5, PT, R206, c[0x0][0x178], !P0 ;  /* 0x00005e00ce007a0c */ /* 0x000fe200047a1270 */
[----:B-1----:R-:W-:Y:S01]  /*8d350*/  IMAD.WIDE R8, R3, 0x4, R234 ;  /* 0x0000000403087825 */ /* 0x002fe200078e02ea */
[----:B------:R-:W-:Y:S01]  /*8d360*/  ISETP.LT.AND P4, PT, R207, c[0x0][0x178], !P0 ;  /* 0x00005e00cf007a0c */ /* 0x000fe20004781270 */
[----:B------:R-:W3:Y:S01]  /*8d370*/  LDL.LU R16, [R1+0x2b38] ;  /* 0x002b380001107983 */ /* 0x000ee20000300800 */
[----:B------:R-:W-:-:S03]  /*8d380*/  ISETP.LT.AND P0, PT, R187, c[0x0][0x178], !P0 ;  /* 0x00005e00bb007a0c */ /* 0x000fc60004701270 */
[----:B------:R1:W-:Y:S01]  /*8d390*/  @P6 STG.E [R6.64], R99 ;  /* 0x0000006306006986 */ /* 0x0003e2000c101908 */
[----:B------:R-:W-:-:S03]  /*8d3a0*/  ISETP.LT.AND P6, PT, R227, c[0x0][0x178], !P1 ;  /* 0x00005e00e3007a0c */ /* 0x000fc60004fc1270 */
[----:B------:R1:W-:Y:S01]  /*8d3b0*/  @P2 STG.E [R8.64], R124 ;  /* 0x0000007c08002986 */ /* 0x0003e2000c101908 */
[----:B------:R-:W-:Y:S01]  /*8d3c0*/  ISETP.LT.AND P2, PT, R206, c[0x0][0x178], !P1 ;  /* 0x00005e00ce007a0c */ /* 0x000fe20004f41270 */
[C---:B--2---:R-:W-:Y:S01]  /*8d3d0*/  IMAD.WIDE R10, R3.reuse, 0x4, R232 ;  /* 0x00000004030a7825 */ /* 0x044fe200078e02e8 */
        /* <DEDUP_REMOVED lines=13> */
[----:B------:R1:W-:Y:S01]  /*8d4b0*/  @P2 STG.E [R14.64], R141 ;  /* 0x0000008d0e002986 */ /* 0x0003e2000c101908 */
[----:B------:R-:W-:Y:S02]  /*8d4c0*/  ISETP.LT.AND P2, PT, R207, c[0x0][0x178], !P3 ;  /* 0x00005e00cf007a0c */ /* 0x000fe40005f41270 */
[C---:B------:R-:W-:Y:S01]  /*8d4d0*/  IADD3 R3, R17.reuse, c[0x0][0x198], RZ ;  /* 0x0000660011037a10 */ /* 0x040fe20007ffe0ff */
[----:B------:R-:W-:-:S04]  /*8d4e0*/  IMAD.WIDE R8, R17, 0x4, R210 ;  /* 0x0000000411087825 */ /* 0x000fc800078e02d2 */
[----:B--2---:R-:W-:Y:S01]  /*8d4f0*/  IMAD.WIDE R10, R17, 0x4, R208 ;  /* 0x00000004110a7825 */ /* 0x004fe200078e02d0 */
[----:B------:R2:W-:Y:S03]  /*8d500*/  @P4 STG.E [R8.64], R157 ;  /* 0x0000009d08004986 */ /* 0x0005e6000c101908 */
[C---:B------:R-:W-:Y:S01]  /*8d510*/  IMAD.WIDE R12, R3.reuse, 0x4, R234 ;  /* 0x00000004030c7825 */ /* 0x040fe200078e02ea */
[----:B------:R2:W-:Y:S03]  /*8d520*/  @P1 STG.E [R10.64], R173 ;  /* 0x000000ad0a001986 */ /* 0x0005e6000c101908 */
[C---:B-1----:R-:W-:Y:S01]  /*8d530*/  IMAD.WIDE R4, R3.reuse, 0x4, R232 ;  /* 0x0000000403047825 */ /* 0x042fe200078e02e8 */
[----:B------:R1:W-:Y:S03]  /*8d540*/  @P5 STG.E [R12.64], R120 ;  /* 0x000000780c005986 */ /* 0x0003e6000c101908 */
[----:B------:R-:W-:Y:S01]  /*8d550*/  IMAD.WIDE R6, R3, 0x4, R210 ;  /* 0x0000000403067825 */ /* 0x000fe200078e02d2 */
[----:B------:R1:W-:Y:S01]  /*8d560*/  @P6 STG.E [R4.64], R136 ;  /* 0x0000008804006986 */ /* 0x0003e2000c101908 */
[----:B----4-:R-:W-:-:S03]  /*8d570*/  ISETP.GE.AND P0, PT, R19, c[0x0][0x17c], PT ;  /* 0x00005f0013007a0c */ /* 0x010fc60003f06270 */
[----:B------:R4:W-:Y:S01]  /*8d580*/  @P2 STG.E [R6.64], R152 ;  /* 0x0000009806002986 */ /* 0x0009e2000c101908 */
[----:B------:R-:W-:Y:S02]  /*8d590*/  ISETP.LT.AND P5, PT, R227, c[0x0][0x178], !P0 ;  /* 0x00005e00e3007a0c */ /* 0x000fe400047a1270 */
[----:B------:R-:W-:Y:S02]  /*8d5a0*/  ISETP.LT.AND P4, PT, R206, c[0x0][0x178], !P0 ;  /* 0x00005e00ce007a0c */ /* 0x000fe40004781270 */
[----:B------:R-:W-:Y:S02]  /*8d5b0*/  ISETP.LT.AND P2, PT, R207, c[0x0][0x178], !P0 ;  /* 0x00005e00cf007a0c */ /* 0x000fe40004741270 */
[C---:B------:R-:W-:Y:S02]  /*8d5c0*/  ISETP.LT.AND P6, PT, R187.reuse, c[0x0][0x178], !P0 ;  /* 0x00005e00bb007a0c */ /* 0x040fe400047c1270 */
[----:B---3--:R-:W-:Y:S02]  /*8d5d0*/  ISETP.GE.AND P0, PT, R0, c[0x0][0x17c], PT ;  /* 0x00005f0000007a0c */ /* 0x008fe40003f06270 */
[----:B------:R-:W3:Y:S01]  /*8d5e0*/  LDL.LU R0, [R1+0x2b34] ;  /* 0x002b340001007983 */ /* 0x000ee20000300800 */
[----:B------:R-:W-:-:S02]  /*8d5f0*/  ISETP.LT.AND P3, PT, R187, c[0x0][0x178], !P3 ;  /* 0x00005e00bb007a0c */ /* 0x000fc40005f61270 */
[C---:B------:R-:W-:Y:S01]  /*8d600*/  IADD3 R15, R3.reuse, c[0x0][0x198], RZ ;  /* 0x00006600030f7a10 */ /* 0x040fe20007ffe0ff */
[----:B--2---:R-:W-:Y:S01]  /*8d610*/  IMAD.WIDE R8, R3, 0x4, R208 ;  /* 0x0000000403087825 */ /* 0x004fe200078e02d0 */
[----:B------:R-:W-:Y:S02]  /*8d620*/  ISETP.GE.AND P1, PT, R18, c[0x0][0x17c], PT ;  /* 0x00005f0012007a0c */ /* 0x000fe40003f26270 */
[----:B------:R-:W2:Y:S01]  /*8d630*/  LDL.LU R18, [R1+0x2b30] ;  /* 0x002b300001127983 */ /* 0x000ea20000300800 */
[----:B------:R-:W-:-:S04]  /*8d640*/  IMAD.WIDE R10, R15, 0x4, R234 ;  /* 0x000000040f0a7825 */ /* 0x000fc800078e02ea */
[C---:B-1----:R-:W-:Y:S02]  /*8d650*/  IMAD.WIDE R12, R15.reuse, 0x4, R232 ;  /* 0x000000040f0c7825 */ /* 0x042fe400078e02e8 */
[----:B------:R1:W-:Y:S04]  /*8d660*/  @P3 STG.E [R8.64], R168 ;  /* 0x000000a808003986 */ /* 0x0003e8000c101908 */
[----:B------:R1:W-:Y:S01]  /*8d670*/  @P5 STG.E [R10.64], R121 ;  /* 0x000000790a005986 */ /* 0x0003e2000c101908 */
[----:B------:R-:W-:Y:S01]  /*8d680*/  IMAD.WIDE R4, R15, 0x4, R210 ;  /* 0x000000040f047825 */ /* 0x000fe200078e02d2 */
[----:B------:R-:W-:Y:S02]  /*8d690*/  ISETP.LT.AND P5, PT, R206, c[0x0][0x178], !P1 ;  /* 0x00005e00ce007a0c */ /* 0x000fe40004fa1270 */
[----:B------:R1:W-:Y:S01]  /*8d6a0*/  @P4 STG.E [R12.64], R137 ;  /* 0x000000890c004986 */ /* 0x0003e2000c101908 */
[----:B------:R-:W-:Y:S01]  /*8d6b0*/  ISETP.LT.AND P4, PT, R227, c[0x0][0x178], !P1 ;  /* 0x00005e00e3007a0c */ /* 0x000fe20004f81270 */
[----:B----4-:R-:W-:Y:S01]  /*8d6c0*/  IMAD.WIDE R6, R15, 0x4, R208 ;  /* 0x000000040f067825 */ /* 0x010fe200078e02d0 */
[----:B------:R-:W-:-:S02]  /*8d6d0*/  ISETP.LT.AND P3, PT, R207, c[0x0][0x178], !P1 ;  /* 0x00005e00cf007a0c */ /* 0x000fc40004f61270 */
[----:B------:R-:W-:Y:S02]  /*8d6e0*/  IADD3 R15, R15, c[0x0][0x198], RZ ;  /* 0x000066000f0f7a10 */ /* 0x000fe40007ffe0ff */
[----:B------:R-:W-:Y:S01]  /*8d6f0*/  ISETP.LT.AND P1, PT, R187, c[0x0][0x178], !P1 ;  /* 0x00005e00bb007a0c */ /* 0x000fe20004f21270 */
[----:B------:R4:W-:Y:S01]  /*8d700*/  @P2 STG.E [R4.64], R153 ;  /* 0x0000009904002986 */ /* 0x0009e2000c101908 */
[----:B------:R-:W-:Y:S01]  /*8d710*/  ISETP.GE.AND P2, PT, R16, c[0x0][0x17c], PT ;  /* 0x00005f0010007a0c */ /* 0x000fe20003f46270 */
[C---:B-1----:R-:W-:Y:S02]  /*8d720*/  IMAD.WIDE R8, R15.reuse, 0x4, R234 ;  /* 0x000000040f087825 */ /* 0x042fe400078e02ea */
[----:B------:R-:W2:Y:S02]  /*8d730*/  LDL.LU R16, [R1+0x2b2c] ;  /* 0x002b2c0001107983 */ /* 0x000ea40000300800 */
[C---:B------:R-:W-:Y:S02]  /*8d740*/  IMAD.WIDE R10, R15.reuse, 0x4, R232 ;  /* 0x000000040f0a7825 */ /* 0x040fe400078e02e8 */
[----:B------:R1:W-:Y:S02]  /*8d750*/  @P6 STG.E [R6.64], R169 ;  /* 0x000000a906006986 */ /* 0x0003e4000c101908 */
[----:B------:R-:W-:-:S02]  /*8d760*/  IMAD.WIDE R12, R15, 0x4, R210 ;  /* 0x000000040f0c7825 */ /* 0x000fc400078e02d2 */
[----:B------:R1:W-:Y:S02]  /*8d770*/  @P4 STG.E [R8.64], R116 ;  /* 0x0000007408004986 */ /* 0x0003e4000c101908 */
[----:B----4-:R-:W-:Y:S02]  /*8d780*/  IMAD.WIDE R4, R15, 0x4, R208 ;  /* 0x000000040f047825 */ /* 0x010fe400078e02d0 */
[----:B------:R4:W-:Y:S04]  /*8d790*/  @P5 STG.E [R10.64], R132 ;  /* 0x000000840a005986 */ /* 0x0009e8000c101908 */
[----:B------:R1:W-:Y:S04]  /*8d7a0*/  @P3 STG.E [R12.64], R148 ;  /* 0x000000940c003986 */ /* 0x0003e8000c101908 */
[----:B------:R-:W-:Y:S01]  /*8d7b0*/  @P1 STG.E [R4.64], R164 ;  /* 0x000000a404001986 */ /* 0x000fe2000c101908 */
[----:B---3--:R-:W-:-:S03]  /*8d7c0*/  ISETP.GE.AND P1, PT, R0, c[0x0][0x17c], PT ;  /* 0x00005f0000007a0c */ /* 0x008fc60003f26270 */
[----:B------:R-:W3:Y:S01]  /*8d7d0*/  LDL.LU R0, [R1+0x2b24] ;  /* 0x002b240001007983 */ /* 0x000ee20000300800 */
[----:B------:R-:W-:Y:S02]  /*8d7e0*/  ISETP.LT.AND P6, PT, R227, c[0x0][0x178], !P0 ;  /* 0x00005e00e3007a0c */ /* 0x000fe400047c1270 */
[----:B------:R-:W-:Y:S02]  /*8d7f0*/  ISETP.LT.AND P4, PT, R206, c[0x0][0x178], !P0 ;  /* 0x00005e00ce007a0c */ /* 0x000fe40004781270 */
[----:B------:R-:W-:Y:S02]  /*8d800*/  IADD3 R3, R15, c[0x0][0x198], RZ ;  /* 0x000066000f037a10 */ /* 0x000fe40007ffe0ff */
[----:B------:R-:W-:-:S03]  /*8d810*/  ISETP.LT.AND P3, PT, R207, c[0x0][0x178], !P0 ;  /* 0x00005e00cf007a0c */ /* 0x000fc60004761270 */
[----:B-1----:R-:W-:Y:S01]  /*8d820*/  IMAD.WIDE R6, R3, 0x4, R234 ;  /* 0x0000000403067825 */ /* 0x002fe200078e02ea */
[----:B------:R-:W-:-:S03]  /*8d830*/  ISETP.LT.AND P0, PT, R187, c[0x0][0x178], !P0 ;  /* 0x00005e00bb007a0c */ /* 0x000fc60004701270 */
[----:B------:R-:W-:Y:S01]  /*8d840*/  IMAD.WIDE R14, R3, 0x4, R232 ;  /* 0x00000004030e7825 */ /* 0x000fe200078e02e8 */
[----:B------:R-:W-:Y:S01]  /*8d850*/  ISETP.LT.AND P5, PT, R227, c[0x0][0x178], !P2 ;  /* 0x00005e00e3007a0c */ /* 0x000fe200057a1270 */
[----:B------:R-:W-:Y:S01]  /*8d860*/  @P6 STG.E [R6.64], R117 ;  /* 0x0000007506006986 */ /* 0x000fe2000c101908 */
[----:B------:R-:W-:-:S03]  /*8d870*/  ISETP.LT.AND P6, PT, R206, c[0x0][0x178], !P2 ;  /* 0x00005e00ce007a0c */ /* 0x000fc600057c1270 */
[----:B------:R1:W-:Y:S01]  /*8d880*/  @P4 STG.E [R14.64], R133 ;  /* 0x000000850e004986 */ /* 0x0003e2000c101908 */
[----:B------:R-:W-:Y:S02]  /*8d890*/  ISETP.LT.AND P4, PT, R207, c[0x0][0x178], !P2 ;  /* 0x00005e00cf007a0c */ /* 0x000fe40005781270 */
[C---:B------:R-:W-:Y:S01]  /*8d8a0*/  IADD3 R17, R3.reuse, c[0x0][0x198], RZ ;  /* 0x0000660003117a10 */ /* 0x040fe20007ffe0ff */
[----:B------:R-:W-:-:S04]  /*8d8b0*/  IMAD.WIDE R8, R3, 0x4, R210 ;  /* 0x0000000403087825 */ /* 0x000fc800078e02d2 */
[----:B----4-:R-:W-:Y:S01]  /*8d8c0*/  IMAD.WIDE R10, R3, 0x4, R208 ;  /* 0x00000004030a7825 */ /* 0x010fe200078e02d0 */
[----:B------:R4:W-:Y:S03]  /*8d8d0*/  @P3 STG.E [R8.64], R149 ;  /* 0x0000009508003986 */ /* 0x0009e6000c101908 */
[C---:B------:R-:W-:Y:S01]  /*8d8e0*/  IMAD.WIDE R12, R17.reuse, 0x4, R234 ;  /* 0x00000004110c7825 */ /* 0x040fe200078e02ea */
[----:B-1----:R-:W3:Y:S03]  /*8d8f0*/  LDL.LU R14, [R1+0x2b1c] ;  /* 0x002b1c00010e7983 */ /* 0x002ee60000300800 */
[C---:B------:R-:W-:Y:S01]  /*8d900*/  IMAD.WIDE R4, R17.reuse, 0x4, R232 ;  /* 0x0000000411047825 */ /* 0x040fe200078e02e8 */
        /* <DEDUP_REMOVED lines=9> */
[----:B------:R-:W-:Y:S02]  /*8d9a0*/  IADD3 R3, R17, c[0x0][0x198], RZ ;  /* 0x0000660011037a10 */ /* 0x000fe40007ffe0ff */
[----:B------:R-:W-:Y:S01]  /*8d9b0*/  ISETP.LT.AND P6, PT, R187, c[0x0][0x178], !P1 ;  /* 0x00005e00bb007a0c */ /* 0x000fe20004fc1270 */
[----:B----4-:R-:W-:Y:S01]  /*8d9c0*/  IMAD.WIDE R8, R17, 0x4, R208 ;  /* 0x0000000411087825 */ /* 0x010fe200078e02d0 */
[----:B--2---:R-:W-:Y:S02]  /*8d9d0*/  ISETP.GE.AND P1, PT, R16, c[0x0][0x17c], PT ;  /* 0x00005f0010007a0c */ /* 0x004fe40003f26270 */
[----:B------:R-:W2:Y:S01]  /*8d9e0*/  LDL.LU R16, [R1+0x2b18] ;  /* 0x002b180001107983 */ /* 0x000ea20000300800 */
[----:B-1----:R-:W-:-:S04]  /*8d9f0*/  IMAD.WIDE R10, R3, 0x4, R234 ;  /* 0x00000004030a7825 */ /* 0x002fc800078e02ea */
[C---:B------:R-:W-:Y:S01]  /*8da00*/  IMAD.WIDE R12, R3.reuse, 0x4, R232 ;  /* 0x00000004030c7825 */ /* 0x040fe200078e02e8 */
[----:B------:R1:W-:Y:S03]  /*8da10*/  @P2 STG.E [R8.64], R160 ;  /* 0x000000a008002986 */ /* 0x0003e6000c101908 */
[----:B------:R-:W-:Y:S01]  /*8da20*/  IMAD.WIDE R4, R3, 0x4, R210 ;  /* 0x0000000403047825 */ /* 0x000fe200078e02d2 */
[----:B------:R4:W-:Y:S04]  /*8da30*/  @P5 STG.E [R10.64], R113 ;  /* 0x000000710a005986 */ /* 0x0009e8000c101908 */
[----:B------:R1:W-:Y:S04]  /*8da40*/  @P3 STG.E [R12.64], R129 ;  /* 0x000000810c003986 */ /* 0x0003e8000c101908 */
[----:B------:R1:W-:Y:S01]  /*8da50*/  @P4 STG.E [R4.64], R145 ;  /* 0x0000009104004986 */ /* 0x0003e2000c101908 */
[----:B---3--:R-:W-:-:S03]  /*8da60*/  ISETP.GE.AND P4, PT, R0, c[0x0][0x17c], PT ;  /* 0x00005f0000007a0c */ /* 0x008fc60003f86270 */
[----:B------:R-:W3:Y:S01]  /*8da70*/  LDL.LU R0, [R1+0x2b14] ;  /* 0x002b140001007983 */ /* 0x000ee20000300800 */
[----:B------:R-:W-:Y:S01]  /*8da80*/  ISETP.GE.AND P0, PT, R18, c[0x0][0x17c], PT ;  /* 0x00005f0012007a0c */ /* 0x000fe20003f06270 */
[----:B------:R-:W-:-:S03]  /*8da90*/  IMAD.WIDE R6, R3, 0x4, R208 ;  /* 0x0000000403067825 */ /* 0x000fc600078e02d0 */
[----:B------:R-:W-:Y:S02]  /*8daa0*/  ISETP.LT.AND P3, PT, R227, c[0x0][0x178], !P0 ;  /* 0x00005e00e3007a0c */ /* 0x000fe40004761270 */
[----:B------:R-:W-:Y:S02]  /*8dab0*/  IADD3 R3, R3, c[0x0][0x198], RZ ;  /* 0x0000660003037a10 */ /* 0x000fe40007ffe0ff */
[C---:B------:R-:W-:Y:S02]  /*8dac0*/  ISETP.LT.AND P5, PT, R206.reuse, c[0x0][0x178], !P0 ;  /* 0x00005e00ce007a0c */ /* 0x040fe400047a1270 */
[----:B------:R-:W-:Y:S01]  /*8dad0*/  ISETP.LT.AND P2, PT, R207, c[0x0][0x178], !P0 ;  /* 0x00005e00cf007a0c */ /* 0x000fe20004741270 */
[----:B-1----:R-:W-:Y:S01]  /*8dae0*/  IMAD.WIDE R8, R3, 0x4, R234 ;  /* 0x0000000403087825 */ /* 0x002fe200078e02ea */
[----:B------:R1:W-:Y:S01]  /*8daf0*/  @P6 STG.E [R6.64], R161 ;  /* 0x000000a106006986 */ /* 0x0003e2000c101908 */
[----:B------:R-:W-:Y:S02]  /*8db00*/  ISETP.LT.AND P0, PT, R187, c[0x0][0x178], !P0 ;  /* 0x00005e00bb007a0c */ /* 0x000fe40004701270 */
[----:B------:R-:W-:Y:S01]  /*8db10*/  ISETP.LT.AND P6, PT, R227, c[0x0][0x178], !P1 ;  /* 0x00005e00e3007a0c */ /* 0x000fe20004fc1270 */
[----:B----4-:R-:W-:Y:S01]  /*8db20*/  IMAD.WIDE R10, R3, 0x4, R232 ;  /* 0x00000004030a7825 */ /* 0x010fe200078e02e8 */
[----:B------:R4:W-:Y:S01]  /*8db30*/  @P3 STG.E [R8.64], R126 ;  /* 0x0000007e08003986 */ /* 0x0009e2000c101908 */
[----:B------:R-:W-:-:S02]  /*8db40*/  ISETP.LT.AND P3, PT, R206, c[0x0][0x178], !P1 ;  /* 0x00005e00ce007a0c */ /* 0x000fc40004f61270 */
[C---:B------:R-:W-:Y:S01]  /*8db50*/  IMAD.WIDE R12, R3.reuse, 0x4, R210 ;  /* 0x00000004030c7825 */ /* 0x040fe200078e02d2 */
[C---:B------:R-:W-:Y:S01]  /*8db60*/  IADD3 R17, R3.reuse, c[0x0][0x198], RZ ;  /* 0x0000660003117a10 */ /* 0x040fe20007ffe0ff */
[----:B------:R4:W-:Y:S02]  /*8db70*/  @P5 STG.E [R10.64], R142 ;  /* 0x0000008e0a005986 */ /* 0x0009e4000c101908 */
[----:B------:R-:W-:Y:S02]  /*8db80*/  IMAD.WIDE R4, R3, 0x4, R208 ;  /* 0x0000000403047825 */ /* 0x000fe400078e02d0 */
[----:B------:R2:W-:Y:S02]  /*8db90*/  @P2 STG.E [R12.64], R158 ;  /* 0x0000009e0c002986 */ /* 0x0005e4000c101908 */
[----:B-1----:R-:W-:Y:S01]  /*8dba0*/  IMAD.WIDE R6, R17, 0x4, R234 ;  /* 0x0000000411067825 */ /* 0x002fe200078e02ea */
[----:B------:R-:W-:-:S03]  /*8dbb0*/  ISETP.GE.AND P2, PT, R14, c[0x0][0x17c], PT ;  /* 0x00005f000e007a0c */ /* 0x000fc60003f46270 */
        /* <DEDUP_REMOVED lines=9> */
[----:B----4-:R-:W-:-:S04]  /*8dc50*/  IMAD.WIDE R8, R17, 0x4, R210 ;  /* 0x0000000411087825 */ /* 0x010fc800078e02d2 */
[----:B------:R-:W-:Y:S01]  /*8dc60*/  IMAD.WIDE R10, R17, 0x4, R208 ;  /* 0x00000004110a7825 */ /* 0x000fe200078e02d0 */
[----:B--2---:R-:W-:Y:S02]  /*8dc70*/  ISETP.GE.AND P0, PT, R16, c[0x0][0x17c], PT ;  /* 0x00005f0010007a0c */ /* 0x004fe40003f06270 */
[----:B------:R-:W2:Y:S01]  /*8dc80*/  LDL.LU R16, [R1+0x2b08] ;  /* 0x002b080001107983 */ /* 0x000ea20000300800 */
[----:B------:R-:W-:-:S04]  /*8dc90*/  IMAD.WIDE R12, R3, 0x4, R234 ;  /* 0x00000004030c7825 */ /* 0x000fc800078e02ea */
[----:B-1----:R-:W-:Y:S01]  /*8dca0*/  IMAD.WIDE R4, R3, 0x4, R232 ;  /* 0x0000000403047825 */ /* 0x002fe200078e02e8 */
[----:B------:R1:W-:Y:S04]  /*8dcb0*/  @P5 STG.E [R8.64], R159 ;  /* 0x0000009f08005986 */ /* 0x0003e8000c101908 */
[----:B------:R4:W-:Y:S04]  /*8dcc0*/  @P1 STG.E [R10.64], R175 ;  /* 0x000000af0a001986 */ /* 0x0009e8000c101908 */
[----:B------:R1:W-:Y:S04]  /*8dcd0*/  @P6 STG.E [R12.64], R122 ;  /* 0x0000007a0c006986 */ /* 0x0003e8000c101908 */
[----:B------:R1:W-:Y:S01]  /*8dce0*/  @P3 STG.E [R4.64], R138 ;  /* 0x0000008a04003986 */ /* 0x0003e2000c101908 */
[----:B---3--:R-:W-:-:S03]  /*8dcf0*/  ISETP.GE.AND P3, PT, R0, c[0x0][0x17c], PT ;  /* 0x00005f0000007a0c */ /* 0x008fc60003f66270 */
[----:B------:R-:W3:Y:S01]  /*8dd00*/  LDL.LU R0, [R1+0x2b04] ;  /* 0x002b040001007983 */ /* 0x000ee20000300800 */
[----:B------:R-:W-:Y:S02]  /*8dd10*/  ISETP.LT.AND P5, PT, R207, c[0x0][0x178], !P4 ;  /* 0x00005e00cf007a0c */ /* 0x000fe400067a1270 */
[----:B------:R-:W-:Y:S01]  /*8dd20*/  ISETP.LT.AND P4, PT, R187, c[0x0][0x178], !P4 ;  /* 0x00005e00bb007a0c */ /* 0x000fe20006781270 */
[----:B------:R-:W-:Y:S01]  /*8dd30*/  IMAD.WIDE R6, R3, 0x4, R210 ;  /* 0x0000000403067825 */ /* 0x000fe200078e02d2 */
[----:B------:R-:W-:Y:S01]  /*8dd40*/  ISETP.LT.AND P1, PT, R227, c[0x0][0x178], !P2 ;  /* 0x00005e00e3007a0c */ /* 0x000fe20005721270 */
[----:B------:R-:W3:Y:S01]  /*8dd50*/  LDL.LU R17, [R1+0x2b00] ;  /* 0x002b000001117983 */ /* 0x000ee20000300800 */
[----:B------:R-:W-:Y:S02]  /*8dd60*/  ISETP.LT.AND P6, PT, R206, c[0x0][0x178], !P2 ;  /* 0x00005e00ce007a0c */ /* 0x000fe400057c1270 */
[C---:B------:R-:W-:Y:S01]  /*8dd70*/  IADD3 R15, R3.reuse, c[0x0][0x198], RZ ;  /* 0x00006600030f7a10 */ /* 0x040fe20007ffe0ff */
[----:B-1----:R-:W-:-:S04]  /*8dd80*/  IMAD.WIDE R8, R3, 0x4, R208 ;  /* 0x0000000403087825 */ /* 0x002fc800078e02d0 */
[----:B------:R1:W-:Y:S01]  /*8dd90*/  @P5 STG.E [R6.64], R154 ;  /* 0x0000009a06005986 */ /* 0x0003e2000c101908 */
[----:B------:R-:W-:Y:S01]  /*8dda0*/  ISETP.LT.AND P5, PT, R207, c[0x0][0x178], !P2 ;  /* 0x00005e00cf007a0c */ /* 0x000fe200057a1270 */
[----:B----4-:R-:W-:-:S04]  /*8ddb0*/  IMAD.WIDE R10, R15, 0x4, R234 ;  /* 0x000000040f0a7825 */ /* 0x010fc800078e02ea */
[----:B------:R-:W-:Y:S01]  /*8ddc0*/  IMAD.WIDE R12, R15, 0x4, R232 ;  /* 0x000000040f0c7825 */ /* 0x000fe200078e02e8 */
[----:B------:R4:W-:Y:S01]  /*8ddd0*/  @P4 STG.E [R8.64], R170 ;  /* 0x000000aa08004986 */ /* 0x0009e2000c101908 */
[----:B------:R-:W-:Y:S02]  /*8dde0*/  ISETP.LT.AND P2, PT, R187, c[0x0][0x178], !P2 ;  /* 0x00005e00bb007a0c */ /* 0x000fe40005741270 */
[----:B------:R-:W-:Y:S01]  /*8ddf0*/  ISETP.LT.AND P4, PT, R227, c[0x0][0x178], !P0 ;  /* 0x00005e00e3007a0c */ /* 0x000fe20004781270 */
[----:B------:R4:W-:Y:S01]  /*8de00*/  @P1 STG.E [R10.64], R123 ;  /* 0x0000007b0a001986 */ /* 0x0009e2000c101908 */
[----:B------:R-:W-:Y:S01]  /*8de10*/  IMAD.WIDE R4, R15, 0x4, R210 ;  /* 0x000000040f047825 */ /* 0x000fe200078e02d2 */
[----:B------:R-:W-:Y:S02]  /*8de20*/  ISETP.LT.AND P1, PT, R207, c[0x0][0x178], !P0 ;  /* 0x00005e00cf007a0c */ /* 0x000fe40004721270 */
[----:B------:R4:W-:Y:S01]  /*8de30*/  @P6 STG.E [R12.64], R139 ;  /* 0x0000008b0c006986 */ /* 0x0009e2000c101908 */
[----:B------:R-:W-:-:S02]  /*8de40*/  ISETP.LT.AND P6, PT, R206, c[0x0][0x178], !P0 ;  /* 0x00005e00ce007a0c */ /* 0x000fc400047c1270 */
[----:B------:R-:W-:Y:S02]  /*8de50*/  IADD3 R3, R15, c[0x0][0x198], RZ ;  /* 0x000066000f037a10 */ /* 0x000fe40007ffe0ff */
[----:B------:R-:W-:Y:S01]  /*8de60*/  ISETP.LT.AND P0, PT, R187, c[0x0][0x178], !P0 ;  /* 0x00005e00bb007a0c */ /* 0x000fe20004701270 */
[----:B------:R2:W-:Y:S01]  /*8de70*/  @P5 STG.E [R4.64], R155 ;  /* 0x0000009b04005986 */ /* 0x0005e2000c101908 */
[----:B-1----:R-:W-:-:S04]  /*8de80*/  IMAD.WIDE R6, R15, 0x4, R208 ;  /* 0x000000040f067825 */ /* 0x002fc800078e02d0 */
[C---:B------:R-:W-:Y:S01]  /*8de90*/  IMAD.WIDE R14, R3.reuse, 0x4, R234 ;  /* 0x00000004030e7825 */ /* 0x040fe200078e02ea */
[----:B------:R1:W-:Y:S03]  /*8dea0*/  @P2 STG.E [R6.64], R171 ;  /* 0x000000ab06002986 */ /* 0x0003e6000c101908 */
[C---:B----4-:R-:W-:Y:S01]  /*8deb0*/  IMAD.WIDE R8, R3.reuse, 0x4, R232 ;  /* 0x0000000403087825 */ /* 0x050fe200078e02e8 */
[----:B------:R-:W-:Y:S03]  /*8dec0*/  @P4 STG.E [R14.64], R118 ;  /* 0x000000760e004986 */ /* 0x000fe6000c101908 */
[C---:B------:R-:W-:Y:S01]  /*8ded0*/  IMAD.WIDE R10, R3.reuse, 0x4, R210 ;  /* 0x00000004030a7825 */ /* 0x040fe200078e02d2 */
[----:B------:R4:W-:Y:S03]  /*8dee0*/  @P6 STG.E [R8.64], R134 ;  /* 0x0000008608006986 */ /* 0x0009e6000c101908 */
[----:B------:R-:W-:Y:S01]  /*8def0*/  IMAD.WIDE R12, R3, 0x4, R208 ;  /* 0x00000004030c7825 */ /* 0x000fe200078e02d0 */
[----:B--2---:R-:W-:-:S02]  /*8df00*/  ISETP.GE.AND P5, PT, R16, c[0x0][0x17c], PT ;  /* 0x00005f0010007a0c */ /* 0x004fc40003fa6270 */
[----:B------:R-:W2:Y:S04]  /*8df10*/  LDL.LU R16, [R1+0x2afc] ;  /* 0x002afc0001107983 */ /* 0x000ea80000300800 */
[----:B------:R1:W-:Y:S04]  /*8df20*/  @P1 STG.E [R10.64], R150 ;  /* 0x000000960a001986 */ /* 0x0003e8000c101908 */
[----:B------:R1:W-:Y:S01]  /*8df30*/  @P0 STG.E [R12.64], R166 ;  /* 0x000000a60c000986 */ /* 0x0003e2000c101908 */
[----:B---3--:R-:W-:-:S03]  /*8df40*/  ISETP.GE.AND P0, PT, R0, c[0x0][0x17c], PT ;  /* 0x00005f0000007a0c */ /* 0x008fc60003f06270 */
[----:B------:R-:W3:Y:S01]  /*8df50*/  LDL.LU R0, [R1+0x2af4] ;  /* 0x002af40001007983 */ /* 0x000ee20000300800 */
[----:B------:R-:W-:Y:S02]  /*8df60*/  ISETP.LT.AND P4, PT, R227, c[0x0][0x178], !P3 ;  /* 0x00005e00e3007a0c */ /* 0x000fe40005f81270 */
[----:B------:R-:W-:Y:S01]  /*8df70*/  IADD3 R3, R3, c[0x0][0x198], RZ ;  /* 0x0000660003037a10 */ /* 0x000fe20007ffe0ff */
[----:B------:R-:W3:Y:S01]  /*8df80*/  LDL.LU R20, [R1+0x2aec] ;  /* 0x002aec0001147983 */ /* 0x000ee20000300800 */
[----:B------:R-:W-:-:S03]  /*8df90*/  ISETP.LT.AND P2, PT, R206, c[0x0][0x178], !P3 ;  /* 0x00005e00ce007a0c */ /* 0x000fc60005f41270 */
[----:B------:R-:W-:Y:S01]  /*8dfa0*/  IMAD.WIDE R4, R3, 0x4, R234 ;  /* 0x0000000403047825 */ /* 0x000fe200078e02ea */
[----:B------:R-:W-:Y:S02]  /*8dfb0*/  ISETP.LT.AND P1, PT, R207, c[0x0][0x178], !P3 ;  /* 0x00005e00cf007a0c */ /* 0x000fe40005f21270 */
[----:B------:R-:W-:Y:S02]  /*8dfc0*/  ISETP.LT.AND P3, PT, R187, c[0x0][0x178], !P3 ;  /* 0x00005e00bb007a0c */ /* 0x000fe40005f61270 */
[----:B------:R-:W-:Y:S01]  /*8dfd0*/  ISETP.LT.AND P6, PT, R227, c[0x0][0x178], !P5 ;  /* 0x00005e00e3007a0c */ /* 0x000fe20006fc1270 */
[----:B------:R-:W-:Y:S01]  /*8dfe0*/  @P4 STG.E [R4.64], R119 ;  /* 0x0000007704004986 */ /* 0x000fe2000c101908 */
[----:B------:R-:W-:Y:S02]  /*8dff0*/  ISETP.LT.AND P4, PT, R206, c[0x0][0x178], !P5 ;  /* 0x00005e00ce007a0c */ /* 0x000fe40006f81270 */
[C---:B------:R-:W-:Y:S01]  /*8e000*/  IADD3 R19, R3.reuse, c[0x0][0x198], RZ ;  /* 0x0000660003137a10 */ /* 0x040fe20007ffe0ff */
[----:B-1----:R-:W-:-:S04]  /*8e010*/  IMAD.WIDE R6, R3, 0x4, R232 ;  /* 0x0000000403067825 */ /* 0x002fc800078e02e8 */
[C---:B----4-:R-:W-:Y:S01]  /*8e020*/  IMAD.WIDE R8, R3.reuse, 0x4, R210 ;  /* 0x0000000403087825 */ /* 0x050fe200078e02d2 */
[----:B------:R-:W-:Y:S03]  /*8e030*/  @P2 STG.E [R6.64], R135 ;  /* 0x0000008706002986 */ /* 0x000fe6000c101908 */
[----:B------:R-:W-:Y:S01]  /*8e040*/  IMAD.WIDE R10, R3, 0x4, R208 ;  /* 0x00000004030a7825 */ /* 0x000fe200078e02d0 */
[----:B------:R1:W-:Y:S03]  /*8e050*/  @P1 STG.E [R8.64], R151 ;  /* 0x0000009708001986 */ /* 0x0003e6000c101908 */
[C---:B------:R-:W-:Y:S01]  /*8e060*/  IMAD.WIDE R12, R19.reuse, 0x4, R234 ;  /* 0x00000004130c7825 */ /* 0x040fe200078e02ea */
[----:B------:R4:W-:Y:S03]  /*8e070*/  @P3 STG.E [R10.64], R167 ;  /* 0x000000a70a003986 */ /* 0x0009e6000c101908 */
[----:B------:R-:W-:Y:S01]  /*8e080*/  IMAD.WIDE R14, R19, 0x4, R232 ;  /* 0x00000004130e7825 */ /* 0x000fe200078e02e8 */
[----:B------:R-:W-:Y:S01]  /*8e090*/  ISETP.LT.AND P1, PT, R207, c[0x0][0x178], !P5 ;  /* 0x00005e00cf007a0c */ /* 0x000fe20006f21270 */
[----:B------:R-:W-:Y:S01]  /*8e0a0*/  @P6 STG.E [R12.64], R114 ;  /* 0x000000720c006986 */ /* 0x000fe2000c101908 */
[----:B------:R-:W-:-:S02]  /*8e0b0*/  ISETP.LT.AND P5, PT, R187, c[0x0][0x178], !P5 ;  /* 0x00005e00bb007a0c */ /* 0x000fc40006fa1270 */
[----:B------:R-:W-:Y:S01]  /*8e0c0*/  ISETP.LT.AND P6, PT, R227, c[0x0][0x178], !P0 ;  /* 0x00005e00e3007a0c */ /* 0x000fe200047c1270 */
[----:B------:R-:W-:Y:S01]  /*8e0d0*/  @P4 STG.E [R14.64], R130 ;  /* 0x000000820e004986 */ /* 0x000fe2000c101908 */
[----:B------:R-:W-:Y:S02]  /*8e0e0*/  ISETP.LT.AND P4, PT, R206, c[0x0][0x178], !P0 ;  /* 0x00005e00ce007a0c */ /* 0x000fe40004781270 */
[----:B------:R-:W-:Y:S01]  /*8e0f0*/  IADD3 R21, R19, c[0x0][0x198], RZ ;  /* 0x0000660013157a10 */ /* 0x000fe20007ffe0ff */
[----:B------:R2:W3:Y:S01]  /*8e100*/  LDS.128 R4, [R2] ;  /* 0x0000000002047984 */ /* 0x0004e20000000c00 */
[----:B------:R-:W-:Y:S01]  /*8e110*/  ISETP.GE.AND P2, PT, R17, c[0x0][0x17c], PT ;  /* 0x00005f0011007a0c */ /* 0x000fe20003f46270 */
[----:B-1----:R-:W-:-:S04]  /*8e120*/  IMAD.WIDE R8, R19, 0x4, R208 ;  /* 0x0000000413087825 */ /* 0x002fc800078e02d0 */
[----:B----4-:R-:W-:Y:S01]  /*8e130*/  IMAD.WIDE R10, R21, 0x4, R234 ;  /* 0x00000004150a7825 */ /* 0x010fe200078e02ea */
[----:B--2---:R-:W-:-:S03]  /*8e140*/  ISETP.GE.AND P3, PT, R16, c[0x0][0x17c], PT ;  /* 0x00005f0010007a0c */ /* 0x004fc60003f66270 */
[----:B------:R-:W-:-:S04]  /*8e150*/  IMAD.WIDE R16, R19, 0x4, R210 ;  /* 0x0000000413107825 */ /* 0x000fc800078e02d2 */
[----:B------:R-:W-:Y:S01]  /*8e160*/  IMAD.WIDE R2, R21, 0x4, R232 ;  /* 0x0000000415027825 */ /* 0x000fe200078e02e8 */
[----:B------:R1:W-:Y:S04]  /*8e170*/  @P1 STG.E [R16.64], R146 ;  /* 0x0000009210001986 */ /* 0x0003e8000c101908 */
[----:B------:R-:W-:Y:S04]  /*8e180*/  @P5 STG.E [R8.64], R162 ;  /* 0x000000a208005986 */ /* 0x000fe8000c101908 */
[----:B------:R-:W-:Y:S04]  /*8e190*/  @P6 STG.E [R10.64], R115 ;  /* 0x000000730a006986 */ /* 0x000fe8000c101908 */
[----:B------:R2:W-:Y:S01]  /*8e1a0*/  @P4 STG.E [R2.64], R131 ;  /* 0x0000008302004986 */ /* 0x0005e2000c101908 */
[----:B---3--:R-:W-:-:S03]  /*8e1b0*/  ISETP.GE.AND P4, PT, R0, c[0x0][0x17c], PT ;  /* 0x00005f0000007a0c */ /* 0x008fc60003f86270 */
[----:B------:R-:W3:Y:S01]  /*8e1c0*/  LDL.LU R0, [R1+0x2ae8] ;  /* 0x002ae80001007983 */ /* 0x000ee20000300800 */
[----:B------:R-:W-:Y:S02]  /*8e1d0*/  ISETP.LT.AND P1, PT, R207, c[0x0][0x178], !P0 ;  /* 0x00005e00cf007a0c */ /* 0x000fe40004721270 */
[----:B------:R-:W-:Y:S01]  /*8e1e0*/  ISETP.LT.AND P0, PT, R187, c[0x0][0x178], !P0 ;  /* 0x00005e00bb007a0c */ /* 0x000fe20004701270 */
[----:B------:R-:W4:Y:S01]  /*8e1f0*/  LDL.LU R26, [R1+0x2ae4] ;  /* 0x002ae400011a7983 */ /* 0x000f220000300800 */
[----:B------:R-:W-:-:S04]  /*8e200*/  IMAD.WIDE R12, R21, 0x4, R210 ;  /* 0x00000004150c7825 */ /* 0x000fc800078e02d2 */
[----:B------:R-:W-:Y:S01]  /*8e210*/  IMAD.WIDE R14, R21, 0x4, R208 ;  /* 0x00000004150e7825 */ /* 0x000fe200078e02d0 */
[----:B------:R-:W-:Y:S01]  /*8e220*/  ISETP.LT.AND P6, PT, R227, c[0x0][0x178], !P2 ;  /* 0x00005e00e3007a0c */ /* 0x000fe200057c1270 */
[----:B------:R-:W4:Y:S01]  /*8e230*/  LDL.LU R24, [R1+0x2ad8] ;  /* 0x002ad80001187983 */ /* 0x000f220000300800 */
[----:B------:R-:W-:-:S03]  /*8e240*/  ISETP.LT.AND P5, PT, R206, c[0x0][0x178], !P2 ;  /* 0x00005e00ce007a0c */ /* 0x000fc600057a1270 */
[----:B------:R2:W-:Y:S01]  /*8e250*/  @P1 STG.E [R12.64], R147 ;  /* 0x000000930c001986 */ /* 0x0005e2000c101908 */
[----:B------:R-:W-:-:S03]  /*8e260*/  IADD3 R23, R21, c[0x0][0x198], RZ ;  /* 0x0000660015177a10 */ /* 0x000fc60007ffe0ff */
[----:B------:R2:W-:Y:S01]  /*8e270*/  @P0 STG.E [R14.64], R163 ;  /* 0x000000a30e000986 */ /* 0x0005e2000c101908 */
[----:B------:R-:W-:Y:S02]  /*8e280*/  ISETP.LT.AND P0, PT, R207, c[0x0][0x178], !P2 ;  /* 0x00005e00cf007a0c */ /* 0x000fe40005701270 */
[----:B------:R-:W-:Y:S02]  /*8e290*/  ISETP.LT.AND P2, PT, R187, c[0x0][0x178], !P2 ;  /* 0x00005e00bb007a0c */ /* 0x000fe40005741270 */
[----:B------:R-:W-:Y:S01]  /*8e2a0*/  ISETP.LT.AND P1, PT, R227, c[0x0][0x178], !P3 ;  /* 0x00005e00e3007a0c */ /* 0x000fe20005f21270 */
[C---:B-1----:R-:W-:Y:S01]  /*8e2b0*/  IMAD.WIDE R16, R23.reuse, 0x4, R234 ;  /* 0x0000000417107825 */ /* 0x042fe200078e02ea */
[----:B------:R-:W-:-:S03]  /*8e2c0*/  IADD3 R25, R23, c[0x0][0x198], RZ ;  /* 0x0000660017197a10 */ /* 0x000fc60007ffe0ff */
[C---:B------:R-:W-:Y:S01]  /*8e2d0*/  IMAD.WIDE R18, R23.reuse, 0x4, R232 ;  /* 0x0000000417127825 */ /* 0x040fe200078e02e8 */
[----:B------:R1:W-:Y:S03]  /*8e2e0*/  @P6 STG.E [R16.64], R188 ;  /* 0x000000bc10006986 */ /* 0x0003e6000c101908 */
[C---:B--2---:R-:W-:Y:S01]  /*8e2f0*/  IMAD.WIDE R2, R23.reuse, 0x4, R210 ;  /* 0x0000000417027825 */ /* 0x044fe200078e02d2 */
[----:B------:R2:W-:Y:S03]  /*8e300*/  @P5 STG.E [R18.64], R196 ;  /* 0x000000c412005986 */ /* 0x0005e6000c101908 */
[----:B------:R-:W-:Y:S01]  /*8e310*/  IMAD.WIDE R12, R23, 0x4, R208 ;  /* 0x00000004170c7825 */ /* 0x000fe200078e02d0 */
[----:B------:R1:W-:Y:S03]  /*8e320*/  @P0 STG.E [R2.64], R212 ;  /* 0x000000d402000986 */ /* 0x0003e6000c101908 */
[----:B------:R-:W-:Y:S01]  /*8e330*/  IMAD.WIDE R14, R25, 0x4, R234 ;  /* 0x00000004190e7825 */ /* 0x000fe200078e02ea */
[----:B------:R-:W-:Y:S04]  /*8e340*/  @P2 STG.E [R12.64], R4 ;  /* 0x000000040c002986 */ /* 0x000fe8000c101908 */
[----:B------:R-:W-:Y:S04]  /*8e350*/  @P1 STG.E [R14.64], R189 ;  /* 0x000000bd0e001986 */ /* 0x000fe8000c101908 */
[----:B------:R-:W1:Y:S01]  /*8e360*/  S2R R250, SR_TID.X ;  /* 0x0000000000fa7919 */ /* 0x000e620000002100 */
[----:B------:R-:W-:-:S02]  /*8e370*/  ISETP.LT.AND P5, PT, R206, c[0x0][0x178], !P3 ;  /* 0x00005e00ce007a0c */ /* 0x000fc40005fa1270 */
[----:B------:R-:W-:Y:S02]  /*8e380*/  ISETP.LT.AND P6, PT, R207, c[0x0][0x178], !P3 ;  /* 0x00005e00cf007a0c */ /* 0x000fe40005fc1270 */
[C---:B-1----:R-:W-:Y:S01]  /*8e390*/  LOP3.LUT R251, R250.reuse, 0x3f, RZ, 0xc0, !PT ;  /* 0x0000003ffafb7812 */ /* 0x042fe200078ec0ff */
[----:B------:R-:W-:Y:S01]  /*8e3a0*/  IMAD.SHL.U32 R250, R250, 0x200, RZ ;  /* 0x00000200fafa7824 */ /* 0x000fe200078e00ff */
[----:B---3--:R-:W-:Y:S02]  /*8e3b0*/  ISETP.GE.AND P1, PT, R0, c[0x0][0x17c], PT ;  /* 0x00005f0000007a0c */ /* 0x008fe40003f26270 */
[----:B------:R-:W3:Y:S02]  /*8e3c0*/  LDL.LU R0, [R1+0x2ad4] ;  /* 0x002ad40001007983 */ /* 0x000ee40000300800 */
[----:B------:R-:W-:Y:S02]  /*8e3d0*/  LOP3.LUT R250, R250, 0xc00, RZ, 0xc0, !PT ;  /* 0x00000c00fafa7812 */ /* 0x000fe400078ec0ff */
[----:B------:R-:W-:Y:S01]  /*8e3e0*/  ISETP.LT.AND P3, PT, R187, c[0x0][0x178], !P3 ;  /* 0x00005e00bb007a0c */ /* 0x000fe20005f61270 */
[----:B------:R-:W-:Y:S01]  /*8e3f0*/  IMAD.WIDE R16, R25, 0x4, R232 ;  /* 0x0000000419107825 */ /* 0x000fe200078e02e8 */
[----:B------:R-:W-:Y:S01]  /*8e400*/  LEA R250, R251, R250, 0x4 ;  /* 0x000000fafbfa7211 */ /* 0x000fe200078e20ff */
[----:B------:R-:W3:Y:S03]  /*8e410*/  LDL.LU R30, [R1+0x2ad0] ;  /* 0x002ad000011e7983 */ /* 0x000ee60000300800 */
[----:B------:R-:W-:Y:S01]  /*8e420*/  LOP3.LUT R250, R250, 0x20, RZ, 0x3c, !PT ;  /* 0x00000020fafa7812 */ /* 0x000fe200078e3cff */
[C---:B--2---:R-:W-:Y:S01]  /*8e430*/  IMAD.WIDE R18, R25.reuse, 0x4, R210 ;  /* 0x0000000419127825 */ /* 0x044fe200078e02d2 */
[----:B------:R-:W-:Y:S01]  /*8e440*/  ISETP.GE.AND P0, PT, R20, c[0x0][0x17c], PT ;  /* 0x00005f0014007a0c */ /* 0x000fe20003f06270 */
[----:B------:R-:W-:Y:S04]  /*8e450*/  @P5 STG.E [R16.64], R197 ;  /* 0x000000c510005986 */ /* 0x000fe8000c101908 */
[----:B------:R-:W1:Y:S01]  /*8e460*/  LDS.128 R8, [R250] ;  /* 0x00000000fa087984 */ /* 0x000e620000000c00 */
[----:B------:R-:W-:Y:S01]  /*8e470*/  IMAD.WIDE R20, R25, 0x4, R208 ;  /* 0x0000000419147825 */ /* 0x000fe200078e02d0 */
[----:B------:R-:W-:-:S02]  /*8e480*/  ISETP.LT.AND P2, PT, R227, c[0x0][0x178], !P4 ;  /* 0x00005e00e3007a0c */ /* 0x000fc40006741270 */
[----:B------:R-:W-:Y:S01]  /*8e490*/  @P6 STG.E [R18.64], R213 ;  /* 0x000000d512006986 */ /* 0x000fe2000c101908 */
[----:B------:R-:W-:-:S03]  /*8e4a0*/  ISETP.LT.AND P5, PT, R206, c[0x0][0x178], !P4 ;  /* 0x00005e00ce007a0c */ /* 0x000fc600067a1270 */
[----:B------:R2:W-:Y:S01]  /*8e4b0*/  @P3 STG.E [R20.64], R5 ;  /* 0x0000000514003986 */ /* 0x0005e2000c101908 */
[----:B------:R-:W-:Y:S02]  /*8e4c0*/  ISETP.LT.AND P3, PT, R207, c[0x0][0x178], !P4 ;  /* 0x00005e00cf007a0c */ /* 0x000fe40006761270 */
[----:B------:R-:W-:Y:S01]  /*8e4d0*/  IADD3 R25, R25, c[0x0][0x198], RZ ;  /* 0x0000660019197a10 */ /* 0x000fe20007ffe0ff */
[----:B------:R-:W3:Y:S04]  /*8e4e0*/  LDL.LU R28, [R1+0x2acc] ;  /* 0x002acc00011c7983 */ /* 0x000ee80000300800 */
[----:B------:R-:W-:-:S04]  /*8e4f0*/  IMAD.WIDE R2, R25, 0x4, R234 ;  /* 0x0000000419027825 */ /* 0x000fc800078e02ea */
[C---:B------:R-:W-:Y:S01]  /*8e500*/  IMAD.WIDE R22, R25.reuse, 0x4, R232 ;  /* 0x0000000419167825 */ /* 0x040fe200078e02e8 */
[----:B------:R1:W-:Y:S03]  /*8e510*/  @P2 STG.E [R2.64], R180 ;  /* 0x000000b402002986 */ /* 0x0003e6000c101908 */
[----:B--2---:R-:W-:Y:S01]  /*8e520*/  IMAD.WIDE R4, R25, 0x4, R210 ;  /* 0x0000000419047825 */ /* 0x004fe200078e02d2 */
[----:B------:R-:W-:Y:S01]  /*8e530*/  ISETP.LT.AND P4, PT, R187, c[0x0][0x178], !P4 ;  /* 0x00005e00bb007a0c */ /* 0x000fe20006781270 */
[----:B------:R-:W-:Y:S01]  /*8e540*/  @P5 STG.E [R22.64], R192 ;  /* 0x000000c016005986 */ /* 0x000fe2000c101908 */
[----:B------:R-:W-:Y:S02]  /*8e550*/  ISETP.LT.AND P6, PT, R227, c[0x0][0x178], !P0 ;  /* 0x00005e00e3007a0c */ /* 0x000fe400047c1270 */
[----:B------:R-:W-:Y:S01]  /*8e560*/  ISETP.LT.AND P5, PT, R206, c[0x0][0x178], !P0 ;  /* 0x00005e00ce007a0c */ /* 0x000fe200047a1270 */
[----:B------:R2:W-:Y:S01]  /*8e570*/  @P3 STG.E [R4.64], R216 ;  /* 0x000000d804003986 */ /* 0x0005e2000c101908 */
[----:B----4-:R-:W-:-:S02]  /*8e580*/  ISETP.GE.AND P3, PT, R26, c[0x0][0x17c], PT ;  /* 0x00005f001a007a0c */ /* 0x010fc40003f66270 */
[----:B------:R-:W-:Y:S01]  /*8e590*/  ISETP.LT.AND P2, PT, R207, c[0x0][0x178], !P0 ;  /* 0x00005e00cf007a0c */ /* 0x000fe20004741270 */
[----:B------:R-:W4:Y:S01]  /*8e5a0*/  LDL.LU R26, [R1+0x2ac4] ;  /* 0x002ac400011a7983 */ /* 0x000f220000300800 */
[C---:B------:R-:W-:Y:S01]  /*8e5b0*/  IADD3 R27, R25.reuse, c[0x0][0x198], RZ ;  /* 0x00006600191b7a10 */ /* 0x040fe20007ffe0ff */
[----:B------:R-:W-:-:S04]  /*8e5c0*/  IMAD.WIDE R16, R25, 0x4, R208 ;  /* 0x0000000419107825 */ /* 0x000fc800078e02d0 */
[C---:B------:R-:W-:Y:S01]  /*8e5d0*/  IMAD.WIDE R18, R27.reuse, 0x4, R234 ;  /* 0x000000041b127825 */ /* 0x040fe200078e02ea */
[----:B-1----:R-:W-:Y:S03]  /*8e5e0*/  @P4 STG.E [R16.64], R8 ;  /* 0x0000000810004986 */ /* 0x002fe6000c101908 */
[C---:B------:R-:W-:Y:S01]  /*8e5f0*/  IMAD.WIDE R2, R27.reuse, 0x4, R232 ;  /* 0x000000041b027825 */ /* 0x040fe200078e02e8 */
[----:B------:R-:W-:Y:S03]  /*8e600*/  @P6 STG.E [R18.64], R181 ;  /* 0x000000b512006986 */ /* 0x000fe6000c101908 */
[----:B------:R-:W-:Y:S01]  /*8e610*/  IMAD.WIDE R20, R27, 0x4, R210 ;  /* 0x000000041b147825 */ /* 0x000fe200078e02d2 */
[----:B------:R-:W-:Y:S01]  /*8e620*/  ISETP.LT.AND P0, PT, R187, c[0x0][0x178], !P0 ;  /* 0x00005e00bb007a0c */ /* 0x000fe20004701270 */
[----:B------:R1:W-:Y:S01]  /*8e630*/  @P5 STG.E [R2.64], R193 ;  /* 0x000000c102005986 */ /* 0x0003e2000c101908 */
[----:B------:R-:W-:-:S02]  /*8e640*/  ISETP.LT.AND P6, PT, R227, c[0x0][0x178], !P1 ;  /* 0x00005e00e3007a0c */ /* 0x000fc40004fc1270 */
[----:B------:R-:W-:Y:S01]  /*8e650*/  ISETP.LT.AND P4, PT, R206, c[0x0][0x178], !P1 ;  /* 0x00005e00ce007a0c */ /* 0x000fe20004f81270 */
[----:B------:R1:W-:Y:S01]  /*8e660*/  @P2 STG.E [R20.64], R217 ;  /* 0x000000d914002986 */ /* 0x0003e2000c101908 */
[----:B------:R-:W-:Y:S02]  /*8e670*/  ISETP.LT.AND P2, PT, R207, c[0x0][0x178], !P1 ;  /* 0x00005e00cf007a0c */ /* 0x000fe40004f41270 */
[C---:B------:R-:W-:Y:S01]  /*8e680*/  IADD3 R29, R27.reuse, c[0x0][0x198], RZ ;  /* 0x000066001b1d7a10 */ /* 0x040fe20007ffe0ff */
[----:B--2---:R-:W-:Y:S01]  /*8e690*/  IMAD.WIDE R4, R27, 0x4, R208 ;  /* 0x000000041b047825 */ /* 0x004fe200078e02d0 */
[----:B------:R-:W-:Y:S01]  /*8e6a0*/  ISETP.GE.AND P5, PT, R24, c[0x0][0x17c], PT ;  /* 0x00005f0018007a0c */ /* 0x000fe20003fa6270 */
[----:B------:R-:W2:Y:S02]  /*8e6b0*/  S2R R250, SR_TID.X ;  /* 0x0000000000fa7919 */ /* 0x000ea40000002100 */
[C---:B------:R-:W-:Y:S02]  /*8e6c0*/  IMAD.WIDE R22, R29.reuse, 0x4, R234 ;  /* 0x000000041d167825 */ /* 0x040fe400078e02ea */
[----:B------:R-:W-:Y:S02]  /*8e6d0*/  LDS.128 R16, [R252] ;  /* 0x00000000fc107984 */ /* 0x000fe40000000c00 */
[----:B------:R-:W-:-:S02]  /*8e6e0*/  IMAD.WIDE R24, R29, 0x4, R232 ;  /* 0x000000041d187825 */ /* 0x000fc400078e02e8 */
[----:B------:R2:W-:Y:S02]  /*8e6f0*/  @P0 STG.E [R4.64], R9 ;  /* 0x0000000904000986 */ /* 0x0005e4000c101908 */
[----:B-1----:R-:W-:Y:S02]  /*8e700*/  IMAD.WIDE R2, R29, 0x4, R210 ;  /* 0x000000041d027825 */ /* 0x002fe400078e02d2 */
[----:B------:R1:W-:Y:S04]  /*8e710*/  @P6 STG.E [R22.64], R176 ;  /* 0x000000b016006986 */ /* 0x0003e8000c101908 */
[----:B------:R-:W-:Y:S04]  /*8e720*/  @P4 STG.E [R24.64], R200 ;  /* 0x000000c818004986 */ /* 0x000fe8000c101908 */
[----:B------:R1:W-:Y:S01]  /*8e730*/  @P2 STG.E [R2.64], R220 ;  /* 0x000000dc02002986 */ /* 0x0003e2000c101908 */
[C---:B--2---:R-:W-:Y:S01]  /*8e740*/  LOP3.LUT R251, R250.reuse, 0x3f, RZ, 0xc0, !PT ;  /* 0x0000003ffafb7812 */ /* 0x044fe200078ec0ff */
[----:B------:R-:W-:-:S05]  /*8e750*/  IMAD.SHL.U32 R250, R250, 0x200, RZ ;  /* 0x00000200fafa7824 */ /* 0x000fca00078e00ff */
[----:B------:R-:W-:Y:S02]  /*8e760*/  LOP3.LUT R250, R250, 0xc00, RZ, 0xc0, !PT ;  /* 0x00000c00fafa7812 */ /* 0x000fe400078ec0ff */
[----:B---3--:R-:W-:Y:S02]  /*8e770*/  ISETP.GE.AND P2, PT, R0, c[0x0][0x17c], PT ;  /* 0x00005f0000007a0c */ /* 0x008fe40003f46270 */
[----:B------:R-:W2:Y:S01]  /*8e780*/  LDL.LU R0, [R1+0x2ac0] ;  /* 0x002ac00001007983 */ /* 0x000ea20000300800 */
[----:B------:R-:W-:-:S04]  /*8e790*/  LEA R250, R251, R250, 0x4 ;  /* 0x000000fafbfa7211 */ /* 0x000fc800078e20ff */
[----:B------:R-:W-:-:S05]  /*8e7a0*/  LOP3.LUT R250, R250, 0x40, RZ, 0x3c, !PT ;  /* 0x00000040fafa7812 */ /* 0x000fca00078e3cff */
[----:B------:R-:W3:Y:S01]  /*8e7b0*/  LDS.128 R12, [R250] ;  /* 0x00000000fa0c7984 */ /* 0x000ee20000000c00 */
[----:B------:R-:W-:Y:S02]  /*8e7c0*/  ISETP.LT.AND P1, PT, R187, c[0x0][0x178], !P1 ;  /* 0x00005e00bb007a0c */ /* 0x000fe40004f21270 */
[----:B------:R-:W-:Y:S01]  /*8e7d0*/  ISETP.LT.AND P4, PT, R227, c[0x0][0x178], !P3 ;  /* 0x00005e00e3007a0c */ /* 0x000fe20005f81270 */
[C---:B------:R-:W-:Y:S01]  /*8e7e0*/  IMAD.WIDE R20, R29.reuse, 0x4, R208 ;  /* 0x000000041d147825 */ /* 0x040fe200078e02d0 */
[----:B------:R-:W-:Y:S02]  /*8e7f0*/  IADD3 R29, R29, c[0x0][0x198], RZ ;  /* 0x000066001d1d7a10 */ /* 0x000fe40007ffe0ff */
[----:B------:R-:W-:-:S03]  /*8e800*/  ISETP.LT.AND P6, PT, R206, c[0x0][0x178], !P3 ;  /* 0x00005e00ce007a0c */ /* 0x000fc60005fc1270 */
[----:B------:R-:W-:Y:S01]  /*8e810*/  IMAD.WIDE R4, R29, 0x4, R234 ;  /* 0x000000041d047825 */ /* 0x000fe200078e02ea */
[----:B------:R-:W-:Y:S02]  /*8e820*/  ISETP.LT.AND P0, PT, R207, c[0x0][0x178], !P3 ;  /* 0x00005e00cf007a0c */ /* 0x000fe40005f01270 */
[----:B------:R-:W-:Y:S02]  /*8e830*/  ISETP.LT.AND P3, PT, R187, c[0x0][0x178], !P3 ;  /* 0x00005e00bb007a0c */ /* 0x000fe40005f61270 */
[C---:B------:R-:W-:Y:S01]  /*8e840*/  IADD3 R27, R29.reuse, c[0x0][0x198], RZ ;  /* 0x000066001d1b7a10 */ /* 0x040fe20007ffe0ff */
[----:B------:R-:W-:-:S04]  /*8e850*/  IMAD.WIDE R8, R29, 0x4, R232 ;  /* 0x000000041d087825 */ /* 0x000fc800078e02e8 */
[----:B-1----:R-:W-:-:S04]  /*8e860*/  IMAD.WIDE R22, R29, 0x4, R210 ;  /* 0x000000041d167825 */ /* 0x002fc800078e02d2 */
[----:B------:R-:W-:-:S04]  /*8e870*/  IMAD.WIDE R2, R29, 0x4, R208 ;  /* 0x000000041d027825 */ /* 0x000fc800078e02d0 */
[----:B------:R-:W-:Y:S01]  /*8e880*/  IMAD.WIDE R24, R27, 0x4, R232 ;  /* 0x000000041b187825 */ /* 0x000fe200078e02e8 */
[----:B---3--:R1:W-:Y:S01]  /*8e890*/  @P1 STG.E [R20.64], R12 ;  /* 0x0000000c14001986 */ /* 0x0083e2000c101908 */
[----:B------:R-:W-:-:S03]  /*8e8a0*/  ISETP.LT.AND P1, PT, R227, c[0x0][0x178], !P5 ;  /* 0x00005e00e3007a0c */ /* 0x000fc60006f21270 */
[----:B------:R3:W-:Y:S01]  /*8e8b0*/  @P4 STG.E [R4.64], R177 ;  /* 0x000000b104004986 */ /* 0x0007e2000c101908 */
[----:B------:R-:W-:-:S03]  /*8e8c0*/  ISETP.LT.AND P4, PT, R206, c[0x0][0x178], !P5 ;  /* 0x00005e00ce007a0c */ /* 0x000fc60006f81270 */
[----:B------:R3:W-:Y:S01]  /*8e8d0*/  @P6 STG.E [R8.64], R201 ;  /* 0x000000c908006986 */ /* 0x0007e2000c101908 */
[----:B-1----:R-:W-:-:S03]  /*8e8e0*/  IMAD.WIDE R20, R27, 0x4, R234 ;  /* 0x000000041b147825 */ /* 0x002fc600078e02ea */
[----:B------:R1:W-:Y:S01]  /*8e8f0*/  @P0 STG.E [R22.64], R221 ;  /* 0x000000dd16000986 */ /* 0x0003e2000c101908 */
[----:B------:R-:W-:Y:S02]  /*8e900*/  ISETP.LT.AND P0, PT, R207, c[0x0][0x178], !P5 ;  /* 0x00005e00cf007a0c */ /* 0x000fe40006f01270 */
[----:B------:R-:W-:Y:S01]  /*8e910*/  ISETP.LT.AND P5, PT, R187, c[0x0][0x178], !P5 ;  /* 0x00005e00bb007a0c */ /* 0x000fe20006fa1270 */
[----:B------:R1:W-:Y:S01]  /*8e920*/  @P3 STG.E [R2.64], R13 ;  /* 0x0000000d02003986 */ /* 0x0003e2000c101908 */
[----:B------:R-:W-:-:S03]  /*8e930*/  ISETP.LT.AND P6, PT, R227, c[0x0][0x178], !P2 ;  /* 0x00005e00e3007a0c */ /* 0x000fc600057c1270 */
[----:B------:R-:W-:Y:S01]  /*8e940*/  @P1 STG.E [R20.64], R184 ;  /* 0x000000b814001986 */ /* 0x000fe2000c101908 */
[----:B------:R-:W-:-:S03]  /*8e950*/  ISETP.LT.AND P3, PT, R207, c[0x0][0x178], !P2 ;  /* 0x00005e00cf007a0c */ /* 0x000fc60005761270 */
[----:B------:R1:W-:Y:S01]  /*8e960*/  @P4 STG.E [R24.64], R204 ;  /* 0x000000cc18004986 */ /* 0x0003e2000c101908 */
[----:B------:R-:W-:Y:S02]  /*8e970*/  ISETP.LT.AND P4, PT, R206, c[0x0][0x178], !P2 ;  /* 0x00005e00ce007a0c */ /* 0x000fe40005781270 */
[C---:B------:R-:W-:Y:S01]  /*8e980*/  IADD3 R29, R27.reuse, c[0x0][0x198], RZ ;  /* 0x000066001b1d7a10 */ /* 0x040fe20007ffe0ff */
[----:B---3--:R-:W-:-:S04]  /*8e990*/  IMAD.WIDE R4, R27, 0x4, R210 ;  /* 0x000000041b047825 */ /* 0x008fc800078e02d2 */
[----:B------:R-:W-:Y:S01]  /*8e9a0*/  IMAD.WIDE R8, R27, 0x4, R208 ;  /* 0x000000041b087825 */ /* 0x000fe200078e02d0 */
[----:B------:R3:W-:Y:S03]  /*8e9b0*/  @P0 STG.E [R4.64], R224 ;  /* 0x000000e004000986 */ /* 0x0007e6000c101908 */
[----:B-1----:R-:W-:Y:S01]  /*8e9c0*/  IMAD.WIDE R22, R29, 0x4, R234 ;  /* 0x000000041d167825 */ /* 0x002fe200078e02ea */
[----:B------:R-:W-:-:S03]  /*8e9d0*/  ISETP.GE.AND P1, PT, R30, c[0x0][0x17c], PT ;  /* 0x00005f001e007a0c */ /* 0x000fc60003f26270 */
[C---:B------:R-:W-:Y:S01]  /*8e9e0*/  IMAD.WIDE R2, R29.reuse, 0x4, R232 ;  /* 0x000000041d027825 */ /* 0x040fe200078e02e8 */
[----:B------:R-:W-:Y:S03]  /*8e9f0*/  @P5 STG.E [R8.64], R16 ;  /* 0x0000001008005986 */ /* 0x000fe6000c101908 */
[----:B------:R-:W-:Y:S01]  /*8ea00*/  IMAD.WIDE R12, R29, 0x4, R210 ;  /* 0x000000041d0c7825 */ /* 0x000fe200078e02d2 */
[----:B------:R1:W-:Y:S01]  /*8ea10*/  @P6 STG.E [R22.64], R185 ;  /* 0x000000b916006986 */ /* 0x0003e2000c101908 */
[----:B------:R-:W-:-:S03]  /*8ea20*/  ISETP.LT.AND P6, PT, R227, c[0x0][0x178], !P1 ;  /* 0x00005e00e3007a0c */ /* 0x000fc60004fc1270 */
[----:B------:R1:W-:Y:S01]  /*8ea30*/  @P4 STG.E [R2.64], R205 ;  /* 0x000000cd02004986 */ /* 0x0003e2000c101908 */
[----:B------:R-:W-:Y:S02]  /*8ea40*/  ISETP.LT.AND P5, PT, R206, c[0x0][0x178], !P1 ;  /* 0x00005e00ce007a0c */ /* 0x000fe40004fa1270 */
[----:B------:R-:W-:Y:S01]  /*8ea50*/  ISETP.LT.AND P4, PT, R187, c[0x0][0x178], !P1 ;  /* 0x00005e00bb007a0c */ /* 0x000fe20004f81270 */
[----:B------:R1:W-:Y:S01]  /*8ea60*/  @P3 STG.E [R12.64], R225 ;  /* 0x000000e10c003986 */ /* 0x0003e2000c101908 */
[----:B------:R-:W-:Y:S02]  /*8ea70*/  ISETP.LT.AND P3, PT, R207, c[0x0][0x178], !P1 ;  /* 0x00005e00cf007a0c */ /* 0x000fe40004f61270 */
[----:B----4-:R-:W-:Y:S02]  /*8ea80*/  ISETP.GE.AND P1, PT, R26, c[0x0][0x17c], PT ;  /* 0x00005f001a007a0c */ /* 0x010fe40003f26270 */
[----:B------:R-:W4:Y:S01]  /*8ea90*/  LDL.LU R26, [R1+0x2ab8] ;  /* 0x002ab800011a7983 */ /* 0x000f220000300800 */
[----:B------:R-:W-:-:S02]  /*8eaa0*/  ISETP.LT.AND P2, PT, R187, c[0x0][0x178], !P2 ;  /* 0x00005e00bb007a0c */ /* 0x000fc40005741270 */
[C---:B------:R-:W-:Y:S01]  /*8eab0*/  IADD3 R25, R29.reuse, c[0x0][0x198], RZ ;  /* 0x000066001d197a10 */ /* 0x040fe20007ffe0ff */
[----:B------:R-:W4:Y:S01]  /*8eac0*/  LDL.LU R24, [R1+0x2ab4] ;  /* 0x002ab40001187983 */ /* 0x000f220000300800 */
[----:B---3--:R-:W-:-:S03]  /*8ead0*/  IMAD.WIDE R4, R29, 0x4, R208 ;  /* 0x000000041d047825 */ /* 0x008fc600078e02d0 */
[----:B-1----:R-:W3:Y:S01]  /*8eae0*/  LDL.LU R22, [R1+0x2aa8] ;  /* 0x002aa80001167983 */ /* 0x002ee20000300800 */
[----:B------:R-:W-:-:S04]  /*8eaf0*/  IMAD.WIDE R8, R25, 0x4, R234 ;  /* 0x0000000419087825 */ /* 0x000fc800078e02ea */
[C---:B------:R-:W-:Y:S01]  /*8eb00*/  IMAD.WIDE R20, R25.reuse, 0x4, R232 ;  /* 0x0000000419147825 */ /* 0x040fe200078e02e8 */
[----:B------:R1:W-:Y:S03]  /*8eb10*/  @P2 STG.E [R4.64], R17 ;  /* 0x0000001104002986 */ /* 0x0003e6000c101908 */
[----:B------:R-:W-:Y:S01]  /*8eb20*/  IMAD.WIDE R2, R25, 0x4, R210 ;  /* 0x0000000419027825 */ /* 0x000fe200078e02d2 */
[----:B------:R1:W-:Y:S04]  /*8eb30*/  @P6 STG.E [R8.64], R190 ;  /* 0x000000be08006986 */ /* 0x0003e8000c101908 */
[----:B------:R-:W-:Y:S04]  /*8eb40*/  @P5 STG.E [R20.64], R198 ;  /* 0x000000c614005986 */ /* 0x000fe8000c101908 */
[----:B------:R1:W-:Y:S01]  /*8eb50*/  @P3 STG.E [R2.64], R214 ;  /* 0x000000d602003986 */ /* 0x0003e2000c101908 */
[----:B--2---:R-:W-:-:S03]  /*8eb60*/  ISETP.GE.AND P3, PT, R0, c[0x0][0x17c], PT ;  /* 0x00005f0000007a0c */ /* 0x004fc60003f66270 */
[----:B------:R-:W2:Y:S01]  /*8eb70*/  LDL.LU R0, [R1+0x2aa4] ;  /* 0x002aa40001007983 */ /* 0x000ea20000300800 */
[----:B------:R-:W-:Y:S01]  /*8eb80*/  ISETP.GE.AND P0, PT, R28, c[0x0][0x17c], PT ;  /* 0x00005f001c007a0c */ /* 0x000fe20003f06270 */
[----:B------:R-:W-:-:S03]  /*8eb90*/  IMAD.WIDE R12, R25, 0x4, R208 ;  /* 0x00000004190c7825 */ /* 0x000fc600078e02d0 */
[----:B------:R-:W-:Y:S02]  /*8eba0*/  ISETP.LT.AND P5, PT, R227, c[0x0][0x178], !P0 ;  /* 0x00005e00e3007a0c */ /* 0x000fe400047a1270 */
        /* <DEDUP_REMOVED lines=9> */
[C---:B------:R-:W-:Y:S01]  /*8ec40*/  IMAD.WIDE R8, R25.reuse, 0x4, R232 ;  /* 0x0000000419087825 */ /* 0x040fe200078e02e8 */
        /* <DEDUP_REMOVED lines=11> */
[----:B------:R-:W-:Y:S01]  /*8ed00*/  @P4 STG.E [R12.64], R182 ;  /* 0x000000b60c004986 */ /* 0x000fe2000c101908 */
[----:B------:R-:W-:-:S03]  /*8ed10*/  IADD3 R25, R23, c[0x0][0x198], RZ ;  /* 0x0000660017197a10 */ /* 0x000fc60007ffe0ff */
[----:B------:R1:W-:Y:S01]  /*8ed20*/  @P5 STG.E [R20.64], R194 ;  /* 0x000000c214005986 */ /* 0x0003e2000c101908 */
[----:B------:R-:W-:Y:S01]  /*8ed30*/  ISETP.LT.AND P5, PT, R206, c[0x0][0x178], !P3 ;  /* 0x00005e00ce007a0c */ /* 0x000fe20005fa1270 */
[----:B------:R-:W-:-:S04]  /*8ed40*/  IMAD.WIDE R4, R23, 0x4, R210 ;  /* 0x0000000417047825 */ /* 0x000fc800078e02d2 */
[----:B------:R-:W-:Y:S01]  /*8ed50*/  IMAD.WIDE R8, R23, 0x4, R208 ;  /* 0x0000000417087825 */ /* 0x000fe200078e02d0 */
[----:B------:R1:W-:Y:S03]  /*8ed60*/  @P2 STG.E [R4.64], R218 ;  /* 0x000000da04002986 */ /* 0x0003e6000c101908 */
[----:B------:R-:W-:Y:S01]  /*8ed70*/  IMAD.WIDE R16, R25, 0x4, R234 ;  /* 0x0000000419107825 */ /* 0x000fe200078e02ea */
[----:B------:R-:W-:Y:S01]  /*8ed80*/  ISETP.LT.AND P4, PT, R207, c[0x0][0x178], !P3 ;  /* 0x00005e00cf007a0c */ /* 0x000fe20005f81270 */
[----:B------:R1:W-:Y:S02]  /*8ed90*/  @P1 STG.E [R8.64], R10 ;  /* 0x0000000a08001986 */ /* 0x0003e4000c101908 */
[----:B-1----:R-:W-:Y:S01]  /*8eda0*/  IMAD.WIDE R2, R25, 0x4, R232 ;  /* 0x0000000419027825 */ /* 0x002fe200078e02e8 */
[----:B------:R-:W-:Y:S01]  /*8edb0*/  ISETP.LT.AND P3, PT, R187, c[0x0][0x178], !P3 ;  /* 0x00005e00bb007a0c */ /* 0x000fe20005f61270 */
[----:B------:R-:W-:Y:S01]  /*8edc0*/  @P6 STG.E [R16.64], R183 ;  /* 0x000000b710006986 */ /* 0x000fe2000c101908 */
[----:B------:R-:W-:-:S03]  /*8edd0*/  IADD3 R21, R25, c[0x0][0x198], RZ ;  /* 0x0000660019157a10 */ /* 0x000fc60007ffe0ff */
[----:B------:R1:W-:Y:S01]  /*8ede0*/  @P5 STG.E [R2.64], R195 ;  /* 0x000000c302005986 */ /* 0x0003e2000c101908 */
[----:B------:R-:W-:-:S04]  /*8edf0*/  IMAD.WIDE R6, R25, 0x4, R210 ;  /* 0x0000000419067825 */ /* 0x000fc800078e02d2 */
[----:B------:R-:W-:Y:S01]  /*8ee00*/  IMAD.WIDE R4, R25, 0x4, R208 ;  /* 0x0000000419047825 */ /* 0x000fe200078e02d0 */
[----:B------:R1:W-:Y:S03]  /*8ee10*/  @P4 STG.E [R6.64], R219 ;  /* 0x000000db06004986 */ /* 0x0003e6000c101908 */
[C---:B------:R-:W-:Y:S01]  /*8ee20*/  IMAD.WIDE R8, R21.reuse, 0x4, R234 ;  /* 0x0000000415087825 */ /* 0x040fe200078e02ea */
[----:B------:R3:W-:Y:S03]  /*8ee30*/  @P3 STG.E [R4.64], R11 ;  /* 0x0000000b04003986 */ /* 0x0007e6000c101908 */
[----:B------:R-:W-:-:S04]  /*8ee40*/  IMAD.WIDE R12, R21, 0x4, R232 ;  /* 0x00000004150c7825 */ /* 0x000fc800078e02e8 */
[----:B-1----:R-:W-:-:S04]  /*8ee50*/  IMAD.WIDE R2, R21, 0x4, R210 ;  /* 0x0000000415027825 */ /* 0x002fc800078e02d2 */
[----:B------:R-:W-:Y:S01]  /*8ee60*/  IMAD.WIDE R6, R21, 0x4, R208 ;  /* 0x0000000415067825 */ /* 0x000fe200078e02d0 */
[----:B----4-:R-:W-:-:S04]  /*8ee70*/  ISETP.GE.AND P0, PT, R26, c[0x0][0x17c], PT ;  /* 0x00005f001a007a0c */ /* 0x010fc80003f06270 */
[----:B------:R-:W-:Y:S02]  /*8ee80*/  ISETP.LT.AND P6, PT, R227, c[0x0][0x178], !P0 ;  /* 0x00005e00e3007a0c */ /* 0x000fe400047c1270 */
[----:B------:R-:W-:Y:S02]  /*8ee90*/  ISETP.LT.AND P2, PT, R206, c[0x0][0x178], !P0 ;  /* 0x00005e00ce007a0c */ /* 0x000fe40004741270 */
[----:B------:R-:W-:Y:S02]  /*8eea0*/  ISETP.LT.AND P5, PT, R207, c[0x0][0x178], !P0 ;  /* 0x00005e00cf007a0c */ /* 0x000fe400047a1270 */
[----:B------:R-:W-:Y:S02]  /*8eeb0*/  ISETP.LT.AND P0, PT, R187, c[0x0][0x178], !P0 ;  /* 0x00005e00bb007a0c */ /* 0x000fe40004701270 */
[----:B------:R-:W-:Y:S02]  /*8eec0*/  ISETP.GE.AND P1, PT, R24, c[0x0][0x17c], PT ;  /* 0x00005f0018007a0c */ /* 0x000fe40003f26270 */
[----:B---3--:R-:W-:-:S02]  /*8eed0*/  ISETP.GE.AND P4, PT, R22, c[0x0][0x17c], PT ;  /* 0x00005f0016007a0c */ /* 0x008fc40003f86270 */
[----:B------:R-:W-:Y:S01]  /*8eee0*/  ISETP.LT.AND P3, PT, R227, c[0x0][0x178], !P1 ;  /* 0x00005e00e3007a0c */ /* 0x000fe20004f61270 */
[----:B------:R1:W-:Y:S01]  /*8eef0*/  @P6 STG.E [R8.64], R178 ;  /* 0x000000b208006986 */ /* 0x0003e2000c101908 */
[----:B------:R-:W-:-:S03]  /*8ef00*/  ISETP.LT.AND P6, PT, R206, c[0x0][0x178], !P1 ;  /* 0x00005e00ce007a0c */ /* 0x000fc60004fc1270 */
[----:B------:R-:W-:Y:S01]  /*8ef10*/  @P2 STG.E [R12.64], R202 ;  /* 0x000000ca0c002986 */ /* 0x000fe2000c101908 */
[----:B------:R-:W-:-:S03]  /*8ef20*/  IADD3 R17, R21, c[0x0][0x198], RZ ;  /* 0x0000660015117a10 */ /* 0x000fc60007ffe0ff */
[----:B------:R3:W-:Y:S01]  /*8ef30*/  @P5 STG.E [R2.64], R222 ;  /* 0x000000de02005986 */ /* 0x0007e2000c101908 */
[----:B------:R-:W-:Y:S02]  /*8ef40*/  ISETP.LT.AND P5, PT, R207, c[0x0][0x178], !P1 ;  /* 0x00005e00cf007a0c */ /* 0x000fe40004fa1270 */
[----:B------:R-:W-:Y:S01]  /*8ef50*/  ISETP.LT.AND P1, PT, R187, c[0x0][0x178], !P1 ;  /* 0x00005e00bb007a0c */ /* 0x000fe20004f21270 */
[----:B------:R-:W-:Y:S01]  /*8ef60*/  @P0 STG.E [R6.64], R14 ;  /* 0x0000000e06000986 */ /* 0x000fe2000c101908 */
[----:B------:R-:W-:Y:S01]  /*8ef70*/  ISETP.LT.AND P0, PT, R227, c[0x0][0x178], !P4 ;  /* 0x00005e00e3007a0c */ /* 0x000fe20006701270 */
[C---:B------:R-:W-:Y:S01]  /*8ef80*/  IMAD.WIDE R4, R17.reuse, 0x4, R234 ;  /* 0x0000000411047825 */ /* 0x040fe200078e02ea */
[----:B------:R-:W-:-:S03]  /*8ef90*/  IADD3 R21, R17, c[0x0][0x198], RZ ;  /* 0x0000660011157a10 */ /* 0x000fc60007ffe0ff */
[C---:B-1----:R-:W-:Y:S01]  /*8efa0*/  IMAD.WIDE R8, R17.reuse, 0x4, R232 ;  /* 0x0000000411087825 */ /* 0x042fe200078e02e8 */
[----:B------:R1:W-:Y:S03]  /*8efb0*/  @P3 STG.E [R4.64], R179 ;  /* 0x000000b304003986 */ /* 0x0003e6000c101908 */
[C---:B------:R-:W-:Y:S01]  /*8efc0*/  IMAD.WIDE R10, R17.reuse, 0x4, R210 ;  /* 0x00000004110a7825 */ /* 0x040fe200078e02d2 */
[----:B------:R4:W-:Y:S03]  /*8efd0*/  @P6 STG.E [R8.64], R203 ;  /* 0x000000cb08006986 */ /* 0x0009e6000c101908 */
[----:B---3--:R-:W-:Y:S01]  /*8efe0*/  IMAD.WIDE R2, R17, 0x4, R208 ;  /* 0x0000000411027825 */ /* 0x008fe200078e02d0 */
[----:B------:R3:W-:Y:S03]  /*8eff0*/  @P5 STG.E [R10.64], R223 ;  /* 0x000000df0a005986 */ /* 0x0007e6000c101908 */
[----:B------:R-:W-:Y:S01]  /*8f000*/  IMAD.WIDE R12, R21, 0x4, R234 ;  /* 0x00000004150c7825 */ /* 0x000fe200078e02ea */
[----:B------:R-:W-:Y:S01]  /*8f010*/  ISETP.LT.AND P5, PT, R206, c[0x0][0x178], !P4 ;  /* 0x00005e00ce007a0c */ /* 0x000fe200067a1270 */
[----:B------:R3:W-:Y:S04]  /*8f020*/  @P1 STG.E [R2.64], R15 ;  /* 0x0000000f02001986 */ /* 0x0007e8000c101908 */
[----:B------:R3:W-:Y:S01]  /*8f030*/  @P0 STG.E [R12.64], R186 ;  /* 0x000000ba0c000986 */ /* 0x0007e2000c101908 */
[----:B------:R-:W-:-:S02]  /*8f040*/  ISETP.LT.AND P0, PT, R207, c[0x0][0x178], !P4 ;  /* 0x00005e00cf007a0c */ /* 0x000fc40006701270 */
[----:B------:R-:W-:Y:S02]  /*8f050*/  ISETP.LT.AND P4, PT, R187, c[0x0][0x178], !P4 ;  /* 0x00005e00bb007a0c */ /* 0x000fe40006781270 */
[----:B--2---:R-:W-:-:S04]  /*8f060*/  ISETP.GE.AND P2, PT, R0, c[0x0][0x17c], PT ;  /* 0x00005f0000007a0c */ /* 0x004fc80003f46270 */
[----:B------:R-:W-:Y:S02]  /*8f070*/  ISETP.LT.AND P3, PT, R227, c[0x0][0x178], !P2 ;  /* 0x00005e00e3007a0c */ /* 0x000fe40005761270 */
[----:B------:R-:W2:Y:S01]  /*8f080*/  LDL.LU R227, [R1+0x2b94] ;  /* 0x002b940001e37983 */ /* 0x000ea20000300800 */
[----:B------:R-:W-:Y:S02]  /*8f090*/  ISETP.LT.AND P6, PT, R206, c[0x0][0x178], !P2 ;  /* 0x00005e00ce007a0c */ /* 0x000fe400057c1270 */
[----:B------:R-:W-:Y:S01]  /*8f0a0*/  ISETP.LT.AND P1, PT, R207, c[0x0][0x178], !P2 ;  /* 0x00005e00cf007a0c */ /* 0x000fe20005721270 */
[----:B------:R-:W2:Y:S01]  /*8f0b0*/  LDL.LU R206, [R1+0x2b90] ;  /* 0x002b900001ce7983 */ /* 0x000ea20000300800 */
[----:B------:R-:W-:-:S03]  /*8f0c0*/  ISETP.LT.AND P2, PT, R187, c[0x0][0x178], !P2 ;  /* 0x00005e00bb007a0c */ /* 0x000fc60005741270 */
[----:B------:R-:W3:Y:S04]  /*8f0d0*/  LDL.LU R207, [R1+0x2b8c] ;  /* 0x002b8c0001cf7983 */ /* 0x000ee80000300800 */
[----:B------:R-:W3:Y:S01]  /*8f0e0*/  LDL.LU R187, [R1+0x2b88] ;  /* 0x002b880001bb7983 */ /* 0x000ee20000300800 */
[C---:B------:R-:W-:Y:S01]  /*8f0f0*/  IADD3 R17, R21.reuse, c[0x0][0x198], RZ ;  /* 0x0000660015117a10 */ /* 0x040fe20007ffe0ff */
[----:B-1----:R-:W-:-:S04]  /*8f100*/  IMAD.WIDE R4, R21, 0x4, R232 ;  /* 0x0000000415047825 */ /* 0x002fc800078e02e8 */
[----:B------:R-:W-:-:S04]  /*8f110*/  IMAD.WIDE R6, R21, 0x4, R210 ;  /* 0x0000000415067825 */ /* 0x000fc800078e02d2 */
[----:B----4-:R-:W-:-:S04]  /*8f120*/  IMAD.WIDE R8, R21, 0x4, R208 ;  /* 0x0000000415087825 */ /* 0x010fc800078e02d0 */
[----:B------:R-:W-:-:S04]  /*8f130*/  IMAD.WIDE R234, R17, 0x4, R234 ;  /* 0x0000000411ea7825 */ /* 0x000fc800078e02ea */
[----:B------:R-:W-:-:S04]  /*8f140*/  IMAD.WIDE R232, R17, 0x4, R232 ;  /* 0x0000000411e87825 */ /* 0x000fc800078e02e8 */
[----:B------:R-:W-:-:S04]  /*8f150*/  IMAD.WIDE R210, R17, 0x4, R210 ;  /* 0x0000000411d27825 */ /* 0x000fc800078e02d2 */
[----:B------:R-:W-:Y:S01]  /*8f160*/  IMAD.WIDE R208, R17, 0x4, R208 ;  /* 0x0000000411d07825 */ /* 0x000fe200078e02d0 */
[----:B--2---:R1:W-:Y:S04]  /*8f170*/  @P5 STG.E [R4.64], R206 ;  /* 0x000000ce04005986 */ /* 0x0043e8000c101908 */
[----:B------:R1:W-:Y:S04]  /*8f180*/  @P0 STG.E [R6.64], R226 ;  /* 0x000000e206000986 */ /* 0x0003e8000c101908 */
[----:B------:R1:W-:Y:S04]  /*8f190*/  @P4 STG.E [R8.64], R18 ;  /* 0x0000001208004986 */ /* 0x0003e8000c101908 */
[----:B---3--:R1:W-:Y:S04]  /*8f1a0*/  @P3 STG.E [R234.64], R187 ;  /* 0x000000bbea003986 */ /* 0x0083e8000c101908 */
[----:B------:R1:W-:Y:S04]  /*8f1b0*/  @P6 STG.E [R232.64], R207 ;  /* 0x000000cfe8006986 */ /* 0x0003e8000c101908 */
[----:B------:R1:W-:Y:S01]  /*8f1c0*/  @P1 STG.E [R210.64], R227 ;  /* 0x000000e3d2001986 */ /* 0x0003e2000c101908 */
[----:B------:R-:W-:Y:S05]  /*8f1d0*/  @!P2 EXIT ;  /* 0x000000000000a94d */ /* 0x000fea0003800000 */
[----:B------:R-:W-:Y:S01]  /*8f1e0*/  STG.E [R208.64], R19 ;  /* 0x00000013d0007986 */ /* 0x000fe2000c101908 */
[----:B------:R-:W-:Y:S05]  /*8f1f0*/  EXIT ;  /* 0x000000000000794d */ /* 0x000fea0003800000 */
.L_x_2:
[----:B------:R-:W-:-:S00]  /*8f200*/  BRA `(.L_x_2) ;  /* 0xfffffff000007947 */ /* 0x000fc0000383ffff */
[----:B------:R-:W-:-:S00]  /*8f210*/  NOP ;  /* 0x0000000000007918 */ /* 0x000fc00000000000 */
        /* <DEDUP_REMOVED lines=14> */
.L_x_3:


//--------------------- .nv.shared.matmul_kernel  --------------------------
	.section	.nv.shared.matmul_kernel,"aw",@nobits
	.sectionflags	@""
	.align	16
